// auto-generated by cutlass_sweep.gemm — config: {"arch": "sm_90", "cluster_m": 2, "cluster_n": 1, "dtype": "int8", "dtype_b": "int8", "layout": "nt", "stages": 0, "tile_k": 64, "tile_m": 384, "tile_n": 192}
#include "cutlass/cutlass.h"
#include "cutlass/gemm/collective/collective_builder.hpp"
#include "cutlass/gemm/device/gemm_universal_adapter.h"
#include "cutlass/gemm/kernel/gemm_universal.hpp"
#include "cutlass/epilogue/collective/collective_builder.hpp"

using ElemA = int8_t;
using ElemB = int8_t;
using ElemCD = int8_t;
using Acc  = int32_t;
using TileShape    = cute::Shape<cute::_384, cute::_192, cute::_64>;
using ClusterShape = cute::Shape<cute::_2, cute::_1, cute::_1>;

using CollectiveEpilogue = typename cutlass::epilogue::collective::CollectiveBuilder<
    cutlass::arch::Sm90, cutlass::arch::OpClassTensorOp,
    TileShape, ClusterShape,
    cutlass::epilogue::collective::EpilogueTileAuto,
    Acc, Acc,
    ElemCD, cutlass::layout::RowMajor, 128 / cutlass::sizeof_bits<ElemCD>::value,
    ElemCD, cutlass::layout::RowMajor, 128 / cutlass::sizeof_bits<ElemCD>::value,
    cutlass::epilogue::collective::EpilogueScheduleAuto
  >::CollectiveOp;

using CollectiveMainloop = typename cutlass::gemm::collective::CollectiveBuilder<
    cutlass::arch::Sm90, cutlass::arch::OpClassTensorOp,
    ElemA, cutlass::layout::RowMajor, 128 / cutlass::sizeof_bits<ElemA>::value,
    ElemB, cutlass::layout::ColumnMajor, 128 / cutlass::sizeof_bits<ElemB>::value,
    Acc,
    TileShape, ClusterShape,
    cutlass::gemm::collective::StageCountAutoCarveout<static_cast<int>(sizeof(typename CollectiveEpilogue::SharedStorage))>,
    cutlass::gemm::collective::KernelScheduleAuto
  >::CollectiveOp;

using GemmKernel = cutlass::gemm::kernel::GemmUniversal<
    cute::Shape<int,int,int,int>,
    CollectiveMainloop,
    CollectiveEpilogue
>;
using Gemm = cutlass::gemm::device::GemmUniversalAdapter<GemmKernel>;

// Force the device kernel symbol into the cubin without needing a host main.
auto* _anchor = &cutlass::device_kernel<GemmKernel>;


// ===== COMPILED SASS (sm_90a) =====

	.target	sm_90a

	.elftype	@"ET_EXEC"


//--------------------- .note.nv.tkinfo           --------------------------
	.section	.note.nv.tkinfo,"",@"SHT_NOTE"
	.sectionflags	@"SHF_NOTE_NV_TKINFO"
	.tkinfo
        /*0018*/ 	.word	0x00000002
        /*0030*/ 	.string	""
        /*0030*/ 	.string	"ptxas"
        /*0030*/ 	.string	"Cuda compilation tools, release 13.0, V13.0.88"
        /*0030*/ 	.string	"Build cuda_13.0.r13.0/compiler.36424714_0"
        /*0030*/ 	.string	"-arch sm_90a -m 64 "



//--------------------- .note.nv.cuinfo           --------------------------
	.section	.note.nv.cuinfo,"",@"SHT_NOTE"
	.sectionflags	@"SHF_NOTE_NV_CUINFO"
        /*0018*/ 	.short	0x0002
        /*001a*/ 	.short	0x005a
        /*001c*/ 	.short	0x0082
	.zero		2


//--------------------- .nv.info                  --------------------------
	.section	.nv.info,"",@"SHT_CUDA_INFO"
	.align	4


	//----- nvinfo : EIATTR_REGCOUNT
	.align		4
        /*0000*/ 	.byte	0x04, 0x2f
        /*0002*/ 	.short	(.L_15 - .L_14)
	.align		4
.L_14:
        /*0004*/ 	.word	index@(_ZN7cutlass13device_kernelINS_4gemm6kernel13GemmUniversalIN4cute5tupleIJiiiiEEENS1_10collective13CollectiveMmaINS1_34MainloopSm90TmaGmmaWarpSpecializedILi6ENS5_IJNS4_1CILi2EEENSA_ILi1EEESC_EEENS1_35KernelTmaWarpSpecializedCooperativeEEENS5_IJNSA_ILi384EEENSA_ILi192EEENSA_ILi64EEEEEEaNS5_IJlSC_lEEEaSK_NS4_8TiledMMAINS4_8MMA_AtomIJNS4_4SM904GMMA27MMA_64x192x32_S32S8S8_SS_TNEEEENS4_6LayoutISD_NS5_IJSC_NSA_ILi0EEESS_EEEEENS5_IJNS4_10UnderscoreESV_SV_EEEEENS4_13SM90_TMA_LOADENS4_14ComposedLayoutINS4_7SwizzleILi2ELi4ELi3EEENS4_18smem_ptr_flag_bitsILi8EEENSR_INS5_IJNSA_ILi8EEESI_EEENS5_IJSI_SC_EEEEEEEvNS4_8identityENS4_23SM90_TMA_LOAD_MULTICASTES18_vS19_EENS_8epilogue10collective6detail29Sm90TmaWarpSpecializedAdapterINS1D_15DefaultEpilogueIaSK_SK_NS1C_6thread17LinearCombinationIaLi1EiiLNS1H_9ScaleType4KindE0ELNS_15FloatRoundStyleE2EaEENS1_15EpilogueDefaultEEEEEvvEEEEvNT_6ParamsE)
        /*0008*/ 	.word	0x000000a8


	//----- nvinfo : EIATTR_FRAME_SIZE
	.align		4
.L_15:
        /*000c*/ 	.byte	0x04, 0x11
        /*000e*/ 	.short	(.L_17 - .L_16)
	.align		4
.L_16:
        /*0010*/ 	.word	index@(_ZN7cutlass13device_kernelINS_4gemm6kernel13GemmUniversalIN4cute5tupleIJiiiiEEENS1_10collective13CollectiveMmaINS1_34MainloopSm90TmaGmmaWarpSpecializedILi6ENS5_IJNS4_1CILi2EEENSA_ILi1EEESC_EEENS1_35KernelTmaWarpSpecializedCooperativeEEENS5_IJNSA_ILi384EEENSA_ILi192EEENSA_ILi64EEEEEEaNS5_IJlSC_lEEEaSK_NS4_8TiledMMAINS4_8MMA_AtomIJNS4_4SM904GMMA27MMA_64x192x32_S32S8S8_SS_TNEEEENS4_6LayoutISD_NS5_IJSC_NSA_ILi0EEESS_EEEEENS5_IJNS4_10UnderscoreESV_SV_EEEEENS4_13SM90_TMA_LOADENS4_14ComposedLayoutINS4_7SwizzleILi2ELi4ELi3EEENS4_18smem_ptr_flag_bitsILi8EEENSR_INS5_IJNSA_ILi8EEESI_EEENS5_IJSI_SC_EEEEEEEvNS4_8identityENS4_23SM90_TMA_LOAD_MULTICASTES18_vS19_EENS_8epilogue10collective6detail29Sm90TmaWarpSpecializedAdapterINS1D_15DefaultEpilogueIaSK_SK_NS1C_6thread17LinearCombinationIaLi1EiiLNS1H_9ScaleType4KindE0ELNS_15FloatRoundStyleE2EaEENS1_15EpilogueDefaultEEEEEvvEEEEvNT_6ParamsE)
        /*0014*/ 	.word	0x00000438


	//----- nvinfo : EIATTR_MIN_STACK_SIZE
	.align		4
.L_17:
        /*0018*/ 	.byte	0x04, 0x12
        /*001a*/ 	.short	(.L_19 - .L_18)
	.align		4
.L_18:
        /*001c*/ 	.word	index@(_ZN7cutlass13device_kernelINS_4gemm6kernel13GemmUniversalIN4cute5tupleIJiiiiEEENS1_10collective13CollectiveMmaINS1_34MainloopSm90TmaGmmaWarpSpecializedILi6ENS5_IJNS4_1CILi2EEENSA_ILi1EEESC_EEENS1_35KernelTmaWarpSpecializedCooperativeEEENS5_IJNSA_ILi384EEENSA_ILi192EEENSA_ILi64EEEEEEaNS5_IJlSC_lEEEaSK_NS4_8TiledMMAINS4_8MMA_AtomIJNS4_4SM904GMMA27MMA_64x192x32_S32S8S8_SS_TNEEEENS4_6LayoutISD_NS5_IJSC_NSA_ILi0EEESS_EEEEENS5_IJNS4_10UnderscoreESV_SV_EEEEENS4_13SM90_TMA_LOADENS4_14ComposedLayoutINS4_7SwizzleILi2ELi4ELi3EEENS4_18smem_ptr_flag_bitsILi8EEENSR_INS5_IJNSA_ILi8EEESI_EEENS5_IJSI_SC_EEEEEEEvNS4_8identityENS4_23SM90_TMA_LOAD_MULTICASTES18_vS19_EENS_8epilogue10collective6detail29Sm90TmaWarpSpecializedAdapterINS1D_15DefaultEpilogueIaSK_SK_NS1C_6thread17LinearCombinationIaLi1EiiLNS1H_9ScaleType4KindE0ELNS_15FloatRoundStyleE2EaEENS1_15EpilogueDefaultEEEEEvvEEEEvNT_6ParamsE)
        /*0020*/ 	.word	0x00000438
.L_19:


//--------------------- .nv.compat                --------------------------
	.section	.nv.compat,"",@"SHT_CUDA_COMPAT_INFO"
	.align	4
        /*0000*/ 	.byte	0x02, 0x09, 0x01, 0x00, 0x02, 0x02, 0x04, 0x00, 0x02, 0x05, 0x05, 0x00, 0x03, 0x07, 0x01, 0x01
        /*0010*/ 	.byte	0x02, 0x03, 0x01, 0x00, 0x02, 0x06, 0x01, 0x00, 0x04, 0x0b, 0x08, 0x00, 0x00, 0x00, 0x00, 0x00
        /*0020*/ 	.byte	0x00, 0x00, 0x00, 0x00


//--------------------- .nv.info._ZN7cutlass13device_kernelINS_4gemm6kernel13GemmUniversalIN4cute5tupleIJiiiiEEENS1_10collective13CollectiveMmaINS1_34MainloopSm90TmaGmmaWarpSpecializedILi6ENS5_IJNS4_1CILi2EEENSA_ILi1EEESC_EEENS1_35KernelTmaWarpSpecializedCooperativeEEENS5_IJNSA_ILi384EEENSA_ILi192EEENSA_ILi64EEEEEEaNS5_IJlSC_lEEEaSK_NS4_8TiledMMAINS4_8MMA_AtomIJNS4_4SM904GMMA27MMA_64x192x32_S32S8S8_SS_TNEEEENS4_6LayoutISD_NS5_IJSC_NSA_ILi0EEESS_EEEEENS5_IJNS4_10UnderscoreESV_SV_EEEEENS4_13SM90_TMA_LOADENS4_14ComposedLayoutINS4_7SwizzleILi2ELi4ELi3EEENS4_18smem_ptr_flag_bitsILi8EEENSR_INS5_IJNSA_ILi8EEESI_EEENS5_IJSI_SC_EEEEEEEvNS4_8identityENS4_23SM90_TMA_LOAD_MULTICASTES18_vS19_EENS_8epilogue10collective6detail29Sm90TmaWarpSpecializedAdapterINS1D_15DefaultEpilogueIaSK_SK_NS1C_6thread17LinearCombinationIaLi1EiiLNS1H_9ScaleType4KindE0ELNS_15FloatRoundStyleE2EaEENS1_15EpilogueDefaultEEEEEvvEEEEvNT_6ParamsE --------------------------
	.section	.nv.info._ZN7cutlass13device_kernelINS_4gemm6kernel13GemmUniversalIN4cute5tupleIJiiiiEEENS1_10collective13CollectiveMmaINS1_34MainloopSm90TmaGmmaWarpSpecializedILi6ENS5_IJNS4_1CILi2EEENSA_ILi1EEESC_EEENS1_35KernelTmaWarpSpecializedCooperativeEEENS5_IJNSA_ILi384EEENSA_ILi192EEENSA_ILi64EEEEEEaNS5_IJlSC_lEEEaSK_NS4_8TiledMMAINS4_8MMA_AtomIJNS4_4SM904GMMA27MMA_64x192x32_S32S8S8_SS_TNEEEENS4_6LayoutISD_NS5_IJSC_NSA_ILi0EEESS_EEEEENS5_IJNS4_10UnderscoreESV_SV_EEEEENS4_13SM90_TMA_LOADENS4_14ComposedLayoutINS4_7SwizzleILi2ELi4ELi3EEENS4_18smem_ptr_flag_bitsILi8EEENSR_INS5_IJNSA_ILi8EEESI_EEENS5_IJSI_SC_EEEEEEEvNS4_8identityENS4_23SM90_TMA_LOAD_MULTICASTES18_vS19_EENS_8epilogue10collective6detail29Sm90TmaWarpSpecializedAdapterINS1D_15DefaultEpilogueIaSK_SK_NS1C_6thread17LinearCombinationIaLi1EiiLNS1H_9ScaleType4KindE0ELNS_15FloatRoundStyleE2EaEENS1_15EpilogueDefaultEEEEEvvEEEEvNT_6ParamsE,"",@"SHT_CUDA_INFO"
	.sectionflags	@""
	.align	4


	//----- nvinfo : EIATTR_CUDA_API_VERSION
	.align		4
        /*0000*/ 	.byte	0x04, 0x37
        /*0002*/ 	.short	(.L_21 - .L_20)
.L_20:
        /*0004*/ 	.word	0x00000082


	//----- nvinfo : EIATTR_KPARAM_INFO
	.align		4
.L_21:
        /*0008*/ 	.byte	0x04, 0x17
        /*000a*/ 	.short	(.L_23 - .L_22)
.L_22:
        /*000c*/ 	.word	0x00000000
        /*0010*/ 	.short	0x0000
        /*0012*/ 	.short	0x0070
        /*0014*/ 	.byte	0x00, 0xf0, 0x01, 0x10


	//----- nvinfo : EIATTR_SPARSE_MMA_MASK
	.align		4
.L_23:
        /*0018*/ 	.byte	0x03, 0x50
        /*001a*/ 	.short	0x0000


	//----- nvinfo : EIATTR_MAXREG_COUNT
	.align		4
        /*001c*/ 	.byte	0x03, 0x1b
        /*001e*/ 	.short	0x00a8


	//----- nvinfo : EIATTR_NUM_BARRIERS
	.align		4
        /*0020*/ 	.byte	0x02, 0x4c
        /*0022*/ 	.byte	0x01
	.zero		1


	//----- nvinfo : EIATTR_EXTERNS
	.align		4
        /*0024*/ 	.byte	0x04, 0x0f
        /*0026*/ 	.short	(.L_25 - .L_24)


	//   ....[0]....
	.align		4
.L_24:
        /*0028*/ 	.word	index@(__assertfail)


	//----- nvinfo : EIATTR_ANNOTATIONS
	.align		4
.L_25:
        /*002c*/ 	.byte	0x04, 0x55
        /*002e*/ 	.short	(.L_27 - .L_26)


	//   ....[0]....
.L_26:
        /*0030*/ 	.word	0x00000001
        /*0034*/ 	.byte	0x30, 0x0a, 0x00, 0x00, 0x01, 0x00, 0x00, 0x00, 0x50, 0x0a, 0x00, 0x00, 0x01, 0x00, 0x00, 0x00
        /* <DEDUP_REMOVED lines=342> */
        /*15a4*/ 	.byte	0xa0, 0x7b, 0x01, 0x00, 0x01, 0x00, 0x00, 0x00, 0xc0, 0x7b, 0x01, 0x00


	//----- nvinfo : EIATTR_MERCURY_ISA_VERSION
	.align		4
.L_27:
        /*15b0*/ 	.byte	0x03, 0x5f
        /*15b2*/ 	.short	0x0101


	//----- nvinfo : EIATTR_INT_WARP_WIDE_INSTR_OFFSETS
	.align		4
        /*15b4*/ 	.byte	0x04, 0x31
        /*15b6*/ 	.short	(.L_29 - .L_28)


	//   ....[0]....
.L_28:
        /*15b8*/ 	.word	0x000005c0


	//   ....[1]....
        /*15bc*/ 	.word	0x000005d0


	//   ....[2]....
        /*15c0*/ 	.word	0x00000740


	//----- nvinfo : EIATTR_COOP_GROUP_MASK_REGIDS
	.align		4
.L_29:
        /*15c4*/ 	.byte	0x04, 0x29
        /*15c6*/ 	.short	(.L_31 - .L_30)


	//   ....[0]....
.L_30:
        /*15c8*/ 	.word	0xffffffff


	//   ....[1]....
        /*15cc*/ 	.word	0xffffffff


	//   ....[2]....
        /*15d0*/ 	.word	0xffffffff


	//   ....[3]....
        /*15d4*/ 	.word	0xffffffff


	//   ....[4]....
        /*15d8*/ 	.word	0xffffffff


	//   ....[5]....
        /*15dc*/ 	.word	0xffffffff


	//----- nvinfo : EIATTR_COOP_GROUP_INSTR_OFFSETS
	.align		4
.L_31:
        /*15e0*/ 	.byte	0x04, 0x28
        /*15e2*/ 	.short	(.L_33 - .L_32)


	//   ....[0]....
.L_32:
        /*15e4*/ 	.word	0x00000070


	//   ....[1]....
        /*15e8*/ 	.word	0x00000080


	//   ....[2]....
        /*15ec*/ 	.word	0x000001a0


	//   ....[3]....
        /*15f0*/ 	.word	0x00000410


	//   ....[4]....
        /*15f4*/ 	.word	0x00000880


	//   ....[5]....
        /*15f8*/ 	.word	0x00001480


	//----- nvinfo : EIATTR_REG_RECONFIG
	.align		4
.L_33:
        /*15fc*/ 	.byte	0x01, 0x54
	.zero		2


	//----- nvinfo : EIATTR_SYSCALL_OFFSETS
	.align		4
        /*1600*/ 	.byte	0x04, 0x46
        /*1602*/ 	.short	(.L_35 - .L_34)


	//   ....[0]....
.L_34:
        /*1604*/ 	.word	0x00001630


	//----- nvinfo : EIATTR_MBARRIER_INSTR_OFFSETS
	.align		4
.L_35:
        /*1608*/ 	.byte	0x04, 0x39
        /*160a*/ 	.short	(.L_37 - .L_36)


	//   ....[0]....
.L_36:
        /*160c*/ 	.word	0x00000320
        /*1610*/ 	.word	0x000000ff
        /*1614*/ 	.word	0x00000000
        /*1618*/ 	.short	0x0100
        /*161a*/ 	.byte	0x08
	.zero		1


	//   ....[1]....
        /*161c*/ 	.word	0x00000330
        /*1620*/ 	.word	0x000000ff
        /*1624*/ 	.word	0x00000030
        /*1628*/ 	.short	0x0100
        /*162a*/ 	.byte	0x08
	.zero		1


	//   ....[2]....
        /*162c*/ 	.word	0x00000340
        /*1630*/ 	.word	0x000000ff
        /*1634*/ 	.word	0x00000008
        /*1638*/ 	.short	0x0100
        /*163a*/ 	.byte	0x08
	.zero		1


	//   ....[3]....
        /*163c*/ 	.word	0x00000350
        /*1640*/ 	.word	0x000000ff
        /*1644*/ 	.word	0x00000038
        /*1648*/ 	.short	0x0100
        /*164a*/ 	.byte	0x08
	.zero		1


	//   ....[4]....
        /*164c*/ 	.word	0x00000360
        /*1650*/ 	.word	0x000000ff
        /*1654*/ 	.word	0x00000010
        /*1658*/ 	.short	0x0100
        /*165a*/ 	.byte	0x08
	.zero		1


	//   ....[5]....
        /*165c*/ 	.word	0x00000370
        /*1660*/ 	.word	0x000000ff
        /*1664*/ 	.word	0x00000040
        /*1668*/ 	.short	0x0100
        /*166a*/ 	.byte	0x08
	.zero		1


	//   ....[6]....
        /*166c*/ 	.word	0x00000380
        /*1670*/ 	.word	0x000000ff
        /*1674*/ 	.word	0x00000018
        /*1678*/ 	.short	0x0100
        /*167a*/ 	.byte	0x08
	.zero		1


	//   ....[7]....
        /*167c*/ 	.word	0x00000390
        /*1680*/ 	.word	0x000000ff
        /*1684*/ 	.word	0x00000048
        /*1688*/ 	.short	0x0100
        /*168a*/ 	.byte	0x08
	.zero		1


	//   ....[8]....
        /*168c*/ 	.word	0x000003a0
        /*1690*/ 	.word	0x000000ff
        /*1694*/ 	.word	0x00000020
        /*1698*/ 	.short	0x0100
        /*169a*/ 	.byte	0x08
	.zero		1


	//   ....[9]....
        /*169c*/ 	.word	0x000003b0
        /*16a0*/ 	.word	0x000000ff
        /*16a4*/ 	.word	0x00000050
        /*16a8*/ 	.short	0x0100
        /*16aa*/ 	.byte	0x08
	.zero		1


	//   ....[10]....
        /*16ac*/ 	.word	0x000003c0
        /*16b0*/ 	.word	0x000000ff
        /*16b4*/ 	.word	0x00000028
        /*16b8*/ 	.short	0x0100
        /*16ba*/ 	.byte	0x08
	.zero		1


	//   ....[11]....
        /*16bc*/ 	.word	0x000003d0
        /*16c0*/ 	.word	0x000000ff
        /*16c4*/ 	.word	0x00000058
        /*16c8*/ 	.short	0x0100
        /*16ca*/ 	.byte	0x08
	.zero		1


	//   ....[12]....
        /*16cc*/ 	.word	0x000007b0
        /*16d0*/ 	.word	0x000000ff
        /*16d4*/ 	.word	0x00000070
        /*16d8*/ 	.short	0x0100
        /*16da*/ 	.byte	0x06
	.zero		1


	//   ....[13]....
        /*16dc*/ 	.word	0x000007e0
        /*16e0*/ 	.word	0x000000ff
        /*16e4*/ 	.word	0x00000078
        /*16e8*/ 	.short	0x0100
        /*16ea*/ 	.byte	0x06
	.zero		1


	//   ....[14]....
        /*16ec*/ 	.word	0x00001710
        /*16f0*/ 	.word	0x00000003
        /*16f4*/ 	.word	0x00000000
        /*16f8*/ 	.short	0x010a
        /*16fa*/ 	.byte	0x3f
	.zero		1


	//   ....[15]....
        /*16fc*/ 	.word	0x00001750
        /*1700*/ 	.word	0x00000003
        /*1704*/ 	.word	0x00000000
        /*1708*/ 	.short	0x010a
        /*170a*/ 	.byte	0x3f
	.zero		1


	//   ....[16]....
        /*170c*/ 	.word	0x00002f40
        /*1710*/ 	.word	0x00000004
        /*1714*/ 	.word	0x00000000
        /*1718*/ 	.short	0x010a
        /*171a*/ 	.byte	0x3f
	.zero		1


	//   ....[17]....
        /*171c*/ 	.word	0x00002f80
        /*1720*/ 	.word	0x00000004
        /*1724*/ 	.word	0x00000000
        /*1728*/ 	.short	0x010a
        /*172a*/ 	.byte	0x3f
	.zero		1


	//   ....[18]....
        /*172c*/ 	.word	0x00004cf0
        /*1730*/ 	.word	0x00000004
        /*1734*/ 	.word	0x00000000
        /*1738*/ 	.short	0x0101
        /*173a*/ 	.byte	0x3f
	.zero		1


	//   ....[19]....
        /*173c*/ 	.word	0x00004f00
        /*1740*/ 	.word	0x00000000
        /*1744*/ 	.word	0x00000000
        /*1748*/ 	.short	0x0101
        /*174a*/ 	.byte	0x3f
	.zero		1


	//   ....[20]....
        /*174c*/ 	.word	0x00017730
        /*1750*/ 	.word	0x0000000b
        /*1754*/ 	.word	0x00000030
        /*1758*/ 	.short	0x010a
        /*175a*/ 	.byte	0x3f
	.zero		1


	//   ....[21]....
        /*175c*/ 	.word	0x00017ab0
        /*1760*/ 	.word	0x00000002
        /*1764*/ 	.word	0x00000078
        /*1768*/ 	.short	0x0101
        /*176a*/ 	.byte	0x3f
	.zero		1


	//   ....[22]....
        /*176c*/ 	.word	0x000182c0
        /*1770*/ 	.word	0x00000005
        /*1774*/ 	.word	0x00000000
        /*1778*/ 	.short	0x010a
        /*177a*/ 	.byte	0x3f
	.zero		1


	//   ....[23]....
        /*177c*/ 	.word	0x00018350
        /*1780*/ 	.word	0x00000005
        /*1784*/ 	.word	0x00000000
        /*1788*/ 	.short	0x010a
        /*178a*/ 	.byte	0x3f
	.zero		1


	//   ....[24]....
        /*178c*/ 	.word	0x000183e0
        /*1790*/ 	.word	0x00000005
        /*1794*/ 	.word	0x00000000
        /*1798*/ 	.short	0x010a
        /*179a*/ 	.byte	0x3f
	.zero		1


	//   ....[25]....
        /*179c*/ 	.word	0x00018470
        /*17a0*/ 	.word	0x00000005
        /*17a4*/ 	.word	0x00000000
        /*17a8*/ 	.short	0x010a
        /*17aa*/ 	.byte	0x3f
	.zero		1


	//   ....[26]....
        /*17ac*/ 	.word	0x00018500
        /*17b0*/ 	.word	0x00000005
        /*17b4*/ 	.word	0x00000000
        /*17b8*/ 	.short	0x010a
        /*17ba*/ 	.byte	0x3f
	.zero		1


	//   ....[27]....
        /*17bc*/ 	.word	0x00018590
        /*17c0*/ 	.word	0x00000003
        /*17c4*/ 	.word	0x00000000
        /*17c8*/ 	.short	0x010a
        /*17ca*/ 	.byte	0x3f
	.zero		1


	//   ....[28]....
        /*17cc*/ 	.word	0x000185f0
        /*17d0*/ 	.word	0x00000003
        /*17d4*/ 	.word	0x00000000
        /*17d8*/ 	.short	0x010a
        /*17da*/ 	.byte	0x3f
	.zero		1


	//   ....[29]....
        /*17dc*/ 	.word	0x00018640
        /*17e0*/ 	.word	0x00000004
        /*17e4*/ 	.word	0x00000000
        /*17e8*/ 	.short	0x010a
        /*17ea*/ 	.byte	0x3f
	.zero		1


	//   ....[30]....
        /*17ec*/ 	.word	0x00018710
        /*17f0*/ 	.word	0x0000000b
        /*17f4*/ 	.word	0x00000030
        /*17f8*/ 	.short	0x010a
        /*17fa*/ 	.byte	0x3f
	.zero		1


	//   ....[31]....
        /*17fc*/ 	.word	0x000187e0
        /*1800*/ 	.word	0x00000005
        /*1804*/ 	.word	0x00000000
        /*1808*/ 	.short	0x010a
        /*180a*/ 	.byte	0x3f
	.zero		1


	//   ....[32]....
        /*180c*/ 	.word	0x00018830
        /*1810*/ 	.word	0x00000005
        /*1814*/ 	.word	0x00000000
        /*1818*/ 	.short	0x010a
        /*181a*/ 	.byte	0x3f
	.zero		1


	//   ....[33]....
        /*181c*/ 	.word	0x00018880
        /*1820*/ 	.word	0x00000005
        /*1824*/ 	.word	0x00000000
        /*1828*/ 	.short	0x010a
        /*182a*/ 	.byte	0x3f
	.zero		1


	//   ....[34]....
        /*182c*/ 	.word	0x000188d0
        /*1830*/ 	.word	0x00000005
        /*1834*/ 	.word	0x00000000
        /*1838*/ 	.short	0x010a
        /*183a*/ 	.byte	0x3f
	.zero		1


	//   ....[35]....
        /*183c*/ 	.word	0x00018920
        /*1840*/ 	.word	0x00000005
        /*1844*/ 	.word	0x00000000
        /*1848*/ 	.short	0x010a
        /*184a*/ 	.byte	0x3f
	.zero		1


	//----- nvinfo : EIATTR_NUM_MBARRIERS
	.align		4
.L_37:
        /*184c*/ 	.byte	0x03, 0x38
        /*184e*/ 	.short	0x000e


	//----- nvinfo : EIATTR_EXIT_INSTR_OFFSETS
	.align		4
        /*1850*/ 	.byte	0x04, 0x1c
        /*1852*/ 	.short	(.L_39 - .L_38)


	//   ....[0]....
.L_38:
        /*1854*/ 	.word	0x00000ae0


	//   ....[1]....
        /*1858*/ 	.word	0x00001370


	//   ....[2]....
        /*185c*/ 	.word	0x00016d80


	//   ....[3]....
        /*1860*/ 	.word	0x000173a0


	//   ....[4]....
        /*1864*/ 	.word	0x000185e0


	//----- nvinfo : EIATTR_MAX_THREADS
	.align		4
.L_39:
        /*1868*/ 	.byte	0x04, 0x05
        /*186a*/ 	.short	(.L_41 - .L_40)
.L_40:
        /*186c*/ 	.word	0x00000180
        /*1870*/ 	.word	0x00000001
        /*1874*/ 	.word	0x00000001


	//----- nvinfo : EIATTR_CRS_STACK_SIZE
	.align		4
.L_41:
        /*1878*/ 	.byte	0x04, 0x1e
        /*187a*/ 	.short	(.L_43 - .L_42)
.L_42:
        /*187c*/ 	.word	0x00000000


	//----- nvinfo : EIATTR_CBANK_PARAM_SIZE
	.align		4
.L_43:
        /*1880*/ 	.byte	0x03, 0x19
        /*1882*/ 	.short	0x0470


	//----- nvinfo : EIATTR_PARAM_CBANK
	.align		4
        /*1884*/ 	.byte	0x04, 0x0a
        /*1886*/ 	.short	(.L_45 - .L_44)
	.align		4
.L_44:
        /*1888*/ 	.word	index@(.nv.constant0._ZN7cutlass13device_kernelINS_4gemm6kernel13GemmUniversalIN4cute5tupleIJiiiiEEENS1_10collective13CollectiveMmaINS1_34MainloopSm90TmaGmmaWarpSpecializedILi6ENS5_IJNS4_1CILi2EEENSA_ILi1EEESC_EEENS1_35KernelTmaWarpSpecializedCooperativeEEENS5_IJNSA_ILi384EEENSA_ILi192EEENSA_ILi64EEEEEEaNS5_IJlSC_lEEEaSK_NS4_8TiledMMAINS4_8MMA_AtomIJNS4_4SM904GMMA27MMA_64x192x32_S32S8S8_SS_TNEEEENS4_6LayoutISD_NS5_IJSC_NSA_ILi0EEESS_EEEEENS5_IJNS4_10UnderscoreESV_SV_EEEEENS4_13SM90_TMA_LOADENS4_14ComposedLayoutINS4_7SwizzleILi2ELi4ELi3EEENS4_18smem_ptr_flag_bitsILi8EEENSR_INS5_IJNSA_ILi8EEESI_EEENS5_IJSI_SC_EEEEEEEvNS4_8identityENS4_23SM90_TMA_LOAD_MULTICASTES18_vS19_EENS_8epilogue10collective6detail29Sm90TmaWarpSpecializedAdapterINS1D_15DefaultEpilogueIaSK_SK_NS1C_6thread17LinearCombinationIaLi1EiiLNS1H_9ScaleType4KindE0ELNS_15FloatRoundStyleE2EaEENS1_15EpilogueDefaultEEEEEvvEEEEvNT_6ParamsE)
        /*188c*/ 	.short	0x0210
        /*188e*/ 	.short	0x0470


	//----- nvinfo : EIATTR_SW_WAR
	.align		4
.L_45:
        /*1890*/ 	.byte	0x04, 0x36
        /*1892*/ 	.short	(.L_47 - .L_46)
.L_46:
        /*1894*/ 	.word	0x00000008
.L_47:


//--------------------- .nv.callgraph             --------------------------
	.section	.nv.callgraph,"",@"SHT_CUDA_CALLGRAPH"
	.align	4
	.sectionentsize	8
	.align		4
        /*0000*/ 	.word	0x00000000
	.align		4
        /*0004*/ 	.word	0xffffffff
	.align		4
        /*0008*/ 	.word	index@(_ZN7cutlass13device_kernelINS_4gemm6kernel13GemmUniversalIN4cute5tupleIJiiiiEEENS1_10collective13CollectiveMmaINS1_34MainloopSm90TmaGmmaWarpSpecializedILi6ENS5_IJNS4_1CILi2EEENSA_ILi1EEESC_EEENS1_35KernelTmaWarpSpecializedCooperativeEEENS5_IJNSA_ILi384EEENSA_ILi192EEENSA_ILi64EEEEEEaNS5_IJlSC_lEEEaSK_NS4_8TiledMMAINS4_8MMA_AtomIJNS4_4SM904GMMA27MMA_64x192x32_S32S8S8_SS_TNEEEENS4_6LayoutISD_NS5_IJSC_NSA_ILi0EEESS_EEEEENS5_IJNS4_10UnderscoreESV_SV_EEEEENS4_13SM90_TMA_LOADENS4_14ComposedLayoutINS4_7SwizzleILi2ELi4ELi3EEENS4_18smem_ptr_flag_bitsILi8EEENSR_INS5_IJNSA_ILi8EEESI_EEENS5_IJSI_SC_EEEEEEEvNS4_8identityENS4_23SM90_TMA_LOAD_MULTICASTES18_vS19_EENS_8epilogue10collective6detail29Sm90TmaWarpSpecializedAdapterINS1D_15DefaultEpilogueIaSK_SK_NS1C_6thread17LinearCombinationIaLi1EiiLNS1H_9ScaleType4KindE0ELNS_15FloatRoundStyleE2EaEENS1_15EpilogueDefaultEEEEEvvEEEEvNT_6ParamsE)
	.align		4
        /*000c*/ 	.word	index@(__assertfail)
	.align		4
        /*0010*/ 	.word	0x00000000
	.align		4
        /*0014*/ 	.word	0xfffffffe
	.align		4
        /*0018*/ 	.word	0x00000000
	.align		4
        /*001c*/ 	.word	0xfffffffd
	.align		4
        /*0020*/ 	.word	0x00000000
	.align		4
        /*0024*/ 	.word	0xfffffffc


//--------------------- .nv.constant4             --------------------------
	.section	.nv.constant4,"a",@progbits
	.align	8
	.align		8
.nv.constant4:
        /*0000*/ 	.dword	__assertfail
	.align		8
        /*0008*/ 	.dword	__unnamed_1
	.align		8
        /*0010*/ 	.dword	_ZN39_INTERNAL_21c8d6c3_4_k_cu_1fd012ef_97434cuda3std3__45__cpo5beginE
	.align		8
        /*0018*/ 	.dword	_ZN39_INTERNAL_21c8d6c3_4_k_cu_1fd012ef_97434cuda3std3__45__cpo3endE
	.align		8
        /*0020*/ 	.dword	_ZN39_INTERNAL_21c8d6c3_4_k_cu_1fd012ef_97434cuda3std3__45__cpo6cbeginE
	.align		8
        /*0028*/ 	.dword	_ZN39_INTERNAL_21c8d6c3_4_k_cu_1fd012ef_97434cuda3std3__45__cpo4cendE
	.align		8
        /*0030*/ 	.dword	_ZN39_INTERNAL_21c8d6c3_4_k_cu_1fd012ef_97434cuda3std3__441_GLOBAL__N__21c8d6c3_4_k_cu_1fd012ef_97436ignoreE
	.align		8
        /*0038*/ 	.dword	_ZN39_INTERNAL_21c8d6c3_4_k_cu_1fd012ef_97434cuda3std3__419piecewise_constructE
	.align		8
        /*0040*/ 	.dword	_ZN39_INTERNAL_21c8d6c3_4_k_cu_1fd012ef_97434cuda3std3__48in_placeE
	.align		8
        /*0048*/ 	.dword	_ZN39_INTERNAL_21c8d6c3_4_k_cu_1fd012ef_97434cuda3std6ranges3__45__cpo4swapE
	.align		8
        /*0050*/ 	.dword	_ZN39_INTERNAL_21c8d6c3_4_k_cu_1fd012ef_97434cuda3std6ranges3__45__cpo9iter_moveE
	.align		8
        /*0058*/ 	.dword	_ZN39_INTERNAL_21c8d6c3_4_k_cu_1fd012ef_97434cute7productE
	.align		8
        /*0060*/ 	.dword	_ZN39_INTERNAL_21c8d6c3_4_k_cu_1fd012ef_97434cute1_E
	.align		8
        /*0068*/ 	.dword	$str$22
	.align		8
        /*0070*/ 	.dword	$str$23


//--------------------- .text._ZN7cutlass13device_kernelINS_4gemm6kernel13GemmUniversalIN4cute5tupleIJiiiiEEENS1_10collective13CollectiveMmaINS1_34MainloopSm90TmaGmmaWarpSpecializedILi6ENS5_IJNS4_1CILi2EEENSA_ILi1EEESC_EEENS1_35KernelTmaWarpSpecializedCooperativeEEENS5_IJNSA_ILi384EEENSA_ILi192EEENSA_ILi64EEEEEEaNS5_IJlSC_lEEEaSK_NS4_8TiledMMAINS4_8MMA_AtomIJNS4_4SM904GMMA27MMA_64x192x32_S32S8S8_SS_TNEEEENS4_6LayoutISD_NS5_IJSC_NSA_ILi0EEESS_EEEEENS5_IJNS4_10UnderscoreESV_SV_EEEEENS4_13SM90_TMA_LOADENS4_14ComposedLayoutINS4_7SwizzleILi2ELi4ELi3EEENS4_18smem_ptr_flag_bitsILi8EEENSR_INS5_IJNSA_ILi8EEESI_EEENS5_IJSI_SC_EEEEEEEvNS4_8identityENS4_23SM90_TMA_LOAD_MULTICASTES18_vS19_EENS_8epilogue10collective6detail29Sm90TmaWarpSpecializedAdapterINS1D_15DefaultEpilogueIaSK_SK_NS1C_6thread17LinearCombinationIaLi1EiiLNS1H_9ScaleType4KindE0ELNS_15FloatRoundStyleE2EaEENS1_15EpilogueDefaultEEEEEvvEEEEvNT_6ParamsE --------------------------
	.section	.text._ZN7cutlass13device_kernelINS_4gemm6kernel13GemmUniversalIN4cute5tupleIJiiiiEEENS1_10collective13CollectiveMmaINS1_34MainloopSm90TmaGmmaWarpSpecializedILi6ENS5_IJNS4_1CILi2EEENSA_ILi1EEESC_EEENS1_35KernelTmaWarpSpecializedCooperativeEEENS5_IJNSA_ILi384EEENSA_ILi192EEENSA_ILi64EEEEEEaNS5_IJlSC_lEEEaSK_NS4_8TiledMMAINS4_8MMA_AtomIJNS4_4SM904GMMA27MMA_64x192x32_S32S8S8_SS_TNEEEENS4_6LayoutISD_NS5_IJSC_NSA_ILi0EEESS_EEEEENS5_IJNS4_10UnderscoreESV_SV_EEEEENS4_13SM90_TMA_LOADENS4_14ComposedLayoutINS4_7SwizzleILi2ELi4ELi3EEENS4_18smem_ptr_flag_bitsILi8EEENSR_INS5_IJNSA_ILi8EEESI_EEENS5_IJSI_SC_EEEEEEEvNS4_8identityENS4_23SM90_TMA_LOAD_MULTICASTES18_vS19_EENS_8epilogue10collective6detail29Sm90TmaWarpSpecializedAdapterINS1D_15DefaultEpilogueIaSK_SK_NS1C_6thread17LinearCombinationIaLi1EiiLNS1H_9ScaleType4KindE0ELNS_15FloatRoundStyleE2EaEENS1_15EpilogueDefaultEEEEEvvEEEEvNT_6ParamsE,"ax",@progbits
	.align	128
.text._ZN7cutlass13device_kernelINS_4gemm6kernel13GemmUniversalIN4cute5tupleIJiiiiEEENS1_10collective13CollectiveMmaINS1_34MainloopSm90TmaGmmaWarpSpecializedILi6ENS5_IJNS4_1CILi2EEENSA_ILi1EEESC_EEENS1_35KernelTmaWarpSpecializedCooperativeEEENS5_IJNSA_ILi384EEENSA_ILi192EEENSA_ILi64EEEEEEaNS5_IJlSC_lEEEaSK_NS4_8TiledMMAINS4_8MMA_AtomIJNS4_4SM904GMMA27MMA_64x192x32_S32S8S8_SS_TNEEEENS4_6LayoutISD_NS5_IJSC_NSA_ILi0EEESS_EEEEENS5_IJNS4_10UnderscoreESV_SV_EEEEENS4_13SM90_TMA_LOADENS4_14ComposedLayoutINS4_7SwizzleILi2ELi4ELi3EEENS4_18smem_ptr_flag_bitsILi8EEENSR_INS5_IJNSA_ILi8EEESI_EEENS5_IJSI_SC_EEEEEEEvNS4_8identityENS4_23SM90_TMA_LOAD_MULTICASTES18_vS19_EENS_8epilogue10collective6detail29Sm90TmaWarpSpecializedAdapterINS1D_15DefaultEpilogueIaSK_SK_NS1C_6thread17LinearCombinationIaLi1EiiLNS1H_9ScaleType4KindE0ELNS_15FloatRoundStyleE2EaEENS1_15EpilogueDefaultEEEEEvvEEEEvNT_6ParamsE:
        .type           _ZN7cutlass13device_kernelINS_4gemm6kernel13GemmUniversalIN4cute5tupleIJiiiiEEENS1_10collective13CollectiveMmaINS1_34MainloopSm90TmaGmmaWarpSpecializedILi6ENS5_IJNS4_1CILi2EEENSA_ILi1EEESC_EEENS1_35KernelTmaWarpSpecializedCooperativeEEENS5_IJNSA_ILi384EEENSA_ILi192EEENSA_ILi64EEEEEEaNS5_IJlSC_lEEEaSK_NS4_8TiledMMAINS4_8MMA_AtomIJNS4_4SM904GMMA27MMA_64x192x32_S32S8S8_SS_TNEEEENS4_6LayoutISD_NS5_IJSC_NSA_ILi0EEESS_EEEEENS5_IJNS4_10UnderscoreESV_SV_EEEEENS4_13SM90_TMA_LOADENS4_14ComposedLayoutINS4_7SwizzleILi2ELi4ELi3EEENS4_18smem_ptr_flag_bitsILi8EEENSR_INS5_IJNSA_ILi8EEESI_EEENS5_IJSI_SC_EEEEEEEvNS4_8identityENS4_23SM90_TMA_LOAD_MULTICASTES18_vS19_EENS_8epilogue10collective6detail29Sm90TmaWarpSpecializedAdapterINS1D_15DefaultEpilogueIaSK_SK_NS1C_6thread17LinearCombinationIaLi1EiiLNS1H_9ScaleType4KindE0ELNS_15FloatRoundStyleE2EaEENS1_15EpilogueDefaultEEEEEvvEEEEvNT_6ParamsE,@function
        .size           _ZN7cutlass13device_kernelINS_4gemm6kernel13GemmUniversalIN4cute5tupleIJiiiiEEENS1_10collective13CollectiveMmaINS1_34MainloopSm90TmaGmmaWarpSpecializedILi6ENS5_IJNS4_1CILi2EEENSA_ILi1EEESC_EEENS1_35KernelTmaWarpSpecializedCooperativeEEENS5_IJNSA_ILi384EEENSA_ILi192EEENSA_ILi64EEEEEEaNS5_IJlSC_lEEEaSK_NS4_8TiledMMAINS4_8MMA_AtomIJNS4_4SM904GMMA27MMA_64x192x32_S32S8S8_SS_TNEEEENS4_6LayoutISD_NS5_IJSC_NSA_ILi0EEESS_EEEEENS5_IJNS4_10UnderscoreESV_SV_EEEEENS4_13SM90_TMA_LOADENS4_14ComposedLayoutINS4_7SwizzleILi2ELi4ELi3EEENS4_18smem_ptr_flag_bitsILi8EEENSR_INS5_IJNSA_ILi8EEESI_EEENS5_IJSI_SC_EEEEEEEvNS4_8identityENS4_23SM90_TMA_LOAD_MULTICASTES18_vS19_EENS_8epilogue10collective6detail29Sm90TmaWarpSpecializedAdapterINS1D_15DefaultEpilogueIaSK_SK_NS1C_6thread17LinearCombinationIaLi1EiiLNS1H_9ScaleType4KindE0ELNS_15FloatRoundStyleE2EaEENS1_15EpilogueDefaultEEEEEvvEEEEvNT_6ParamsE,(.L_x_655 - _ZN7cutlass13device_kernelINS_4gemm6kernel13GemmUniversalIN4cute5tupleIJiiiiEEENS1_10collective13CollectiveMmaINS1_34MainloopSm90TmaGmmaWarpSpecializedILi6ENS5_IJNS4_1CILi2EEENSA_ILi1EEESC_EEENS1_35KernelTmaWarpSpecializedCooperativeEEENS5_IJNSA_ILi384EEENSA_ILi192EEENSA_ILi64EEEEEEaNS5_IJlSC_lEEEaSK_NS4_8TiledMMAINS4_8MMA_AtomIJNS4_4SM904GMMA27MMA_64x192x32_S32S8S8_SS_TNEEEENS4_6LayoutISD_NS5_IJSC_NSA_ILi0EEESS_EEEEENS5_IJNS4_10UnderscoreESV_SV_EEEEENS4_13SM90_TMA_LOADENS4_14ComposedLayoutINS4_7SwizzleILi2ELi4ELi3EEENS4_18smem_ptr_flag_bitsILi8EEENSR_INS5_IJNSA_ILi8EEESI_EEENS5_IJSI_SC_EEEEEEEvNS4_8identityENS4_23SM90_TMA_LOAD_MULTICASTES18_vS19_EENS_8epilogue10collective6detail29Sm90TmaWarpSpecializedAdapterINS1D_15DefaultEpilogueIaSK_SK_NS1C_6thread17LinearCombinationIaLi1EiiLNS1H_9ScaleType4KindE0ELNS_15FloatRoundStyleE2EaEENS1_15EpilogueDefaultEEEEEvvEEEEvNT_6ParamsE)
        .other          _ZN7cutlass13device_kernelINS_4gemm6kernel13GemmUniversalIN4cute5tupleIJiiiiEEENS1_10collective13CollectiveMmaINS1_34MainloopSm90TmaGmmaWarpSpecializedILi6ENS5_IJNS4_1CILi2EEENSA_ILi1EEESC_EEENS1_35KernelTmaWarpSpecializedCooperativeEEENS5_IJNSA_ILi384EEENSA_ILi192EEENSA_ILi64EEEEEEaNS5_IJlSC_lEEEaSK_NS4_8TiledMMAINS4_8MMA_AtomIJNS4_4SM904GMMA27MMA_64x192x32_S32S8S8_SS_TNEEEENS4_6LayoutISD_NS5_IJSC_NSA_ILi0EEESS_EEEEENS5_IJNS4_10UnderscoreESV_SV_EEEEENS4_13SM90_TMA_LOADENS4_14ComposedLayoutINS4_7SwizzleILi2ELi4ELi3EEENS4_18smem_ptr_flag_bitsILi8EEENSR_INS5_IJNSA_ILi8EEESI_EEENS5_IJSI_SC_EEEEEEEvNS4_8identityENS4_23SM90_TMA_LOAD_MULTICASTES18_vS19_EENS_8epilogue10collective6detail29Sm90TmaWarpSpecializedAdapterINS1D_15DefaultEpilogueIaSK_SK_NS1C_6thread17LinearCombinationIaLi1EiiLNS1H_9ScaleType4KindE0ELNS_15FloatRoundStyleE2EaEENS1_15EpilogueDefaultEEEEEvvEEEEvNT_6ParamsE,@"STO_CUDA_ENTRY STV_DEFAULT"
_ZN7cutlass13device_kernelINS_4gemm6kernel13GemmUniversalIN4cute5tupleIJiiiiEEENS1_10collective13CollectiveMmaINS1_34MainloopSm90TmaGmmaWarpSpecializedILi6ENS5_IJNS4_1CILi2EEENSA_ILi1EEESC_EEENS1_35KernelTmaWarpSpecializedCooperativeEEENS5_IJNSA_ILi384EEENSA_ILi192EEENSA_ILi64EEEEEEaNS5_IJlSC_lEEEaSK_NS4_8TiledMMAINS4_8MMA_AtomIJNS4_4SM904GMMA27MMA_64x192x32_S32S8S8_SS_TNEEEENS4_6LayoutISD_NS5_IJSC_NSA_ILi0EEESS_EEEEENS5_IJNS4_10UnderscoreESV_SV_EEEEENS4_13SM90_TMA_LOADENS4_14ComposedLayoutINS4_7SwizzleILi2ELi4ELi3EEENS4_18smem_ptr_flag_bitsILi8EEENSR_INS5_IJNSA_ILi8EEESI_EEENS5_IJSI_SC_EEEEEEEvNS4_8identityENS4_23SM90_TMA_LOAD_MULTICASTES18_vS19_EENS_8epilogue10collective6detail29Sm90TmaWarpSpecializedAdapterINS1D_15DefaultEpilogueIaSK_SK_NS1C_6thread17LinearCombinationIaLi1EiiLNS1H_9ScaleType4KindE0ELNS_15FloatRoundStyleE2EaEENS1_15EpilogueDefaultEEEEEvvEEEEvNT_6ParamsE:
[----:B------:R-:W0:Y:S02]  /*0000*/  LDC R1, c[0x0][0x28] ;  /* 0x00000a00ff017b82 */ /* 0x000e240000000800 */
[----:B0-----:R-:W-:Y:S01]  /*0010*/  VIADD R1, R1, 0xfffffbc8 ;  /* 0xfffffbc801017836 */ /* 0x001fe20000000000 */
[----:B------:R-:W0:Y:S01]  /*0020*/  S2R R4, SR_TID.X ;  /* 0x0000000000047919 */ /* 0x000e220000002100 */
[----:B------:R-:W-:Y:S01]  /*0030*/  ELECT P0, URZ, PT ;  /* 0x00000000003f782f */ /* 0x000fe20003800000 */
[----:B------:R-:W-:Y:S01]  /*0040*/  BSSY B0, `(.L_x_0) ;  /* 0x0000015000007945 */ /* 0x000fe20003800000 */
[--C-:B0-----:R-:W-:Y:S02]  /*0050*/  SHF.R.U32.HI R0, RZ, 0x5, R4.reuse ;  /* 0x00000005ff007819 */ /* 0x101fe40000011604 */
[----:B------:R-:W-:-:S03]  /*0060*/  SHF.R.U32.HI R2, RZ, 0x7, R4 ;  /* 0x00000007ff027819 */ /* 0x000fc60000011604 */
[----:B------:R-:W0:Y:S04]  /*0070*/  SHFL.IDX PT, R3, R0, RZ, 0x1f ;  /* 0x00001fff00037589 */ /* 0x000e2800000e0000 */
[----:B------:R-:W1:Y:S01]  /*0080*/  SHFL.IDX PT, R2, R2, RZ, 0x1f ;  /* 0x00001fff02027589 */ /* 0x000e6200000e0000 */
[----:B0-----:R-:W-:Y:S02]  /*0090*/  R2UR UR9, R3 ;  /* 0x00000000030972ca */ /* 0x001fe400000e0000 */
[----:B-1----:R-:W-:-:S11]  /*00a0*/  R2UR UR5, R2 ;  /* 0x00000000020572ca */ /* 0x002fd600000e0000 */
[----:B------:R-:W-:Y:S02]  /*00b0*/  USHF.R.S32.HI UR4, URZ, 0x1f, UR9 ;  /* 0x0000001f3f047899 */ /* 0x000fe40008011409 */
[----:B------:R-:W-:Y:S02]  /*00c0*/  ISETP.NE.OR P0, PT, RZ, UR9, !P0 ;  /* 0x00000009ff007c0c */ /* 0x000fe4000c705670 */
[----:B------:R-:W-:-:S04]  /*00d0*/  ULEA.HI UR4, UR4, UR9, URZ, 0x2 ;  /* 0x0000000904047291 */ /* 0x000fc8000f8f103f */
[----:B------:R-:W-:-:S04]  /*00e0*/  ULOP3.LUT UR4, UR4, 0xfffffffc, URZ, 0xc0, !UPT ;  /* 0xfffffffc04047892 */ /* 0x000fc8000f8ec03f */
[----:B------:R-:W-:-:S03]  /*00f0*/  UIADD3 UR9, UR9, -UR4, URZ ;  /* 0x8000000409097290 */ /* 0x000fc6000fffe03f */
[----:B------:R-:W-:Y:S09]  /*0100*/  @P0 BRA `(.L_x_1) ;  /* 0x0000000000200947 */ /* 0x000ff20003800000 */
[----:B------:R-:W-:Y:S02]  /*0110*/  ULDC.64 UR6, c[0x0][0x198] ;  /* 0x0000660000067ab9 */ /* 0x000fe40000000a00 */
[----:B------:R-:W-:Y:S02]  /*0120*/  UIADD3 UR10, UP0, UR6, 0xf0, URZ ;  /* 0x000000f0060a7890 */ /* 0x000fe4000ff1e03f */
[----:B------:R-:W-:Y:S02]  /*0130*/  UIADD3 UR6, UP1, UR6, 0x1f0, URZ ;  /* 0x000001f006067890 */ /* 0x000fe4000ff3e03f */
[----:B------:R-:W-:Y:S02]  /*0140*/  UIADD3.X UR11, URZ, UR7, URZ, UP0, !UPT ;  /* 0x000000073f0b7290 */ /* 0x000fe400087fe43f */
[----:B------:R-:W-:-:S07]  /*0150*/  UIADD3.X UR7, URZ, UR7, URZ, UP1, !UPT ;  /* 0x000000073f077290 */ /* 0x000fce0008ffe43f */
[----:B------:R0:W-:Y:S02]  /*0160*/  UTMACCTL.PF [UR10] ;  /* 0x000000000a0079b9 */ /* 0x0001e40008040000 */
[----:B------:R0:W-:Y:S02]  /*0170*/  UTMACCTL.PF [UR6] ;  /* 0x00000000060079b9 */ /* 0x0001e40008040000 */
[----:B0-----:R-:W-:Y:S01]  /*0180*/  NOP ;  /* 0x0000000000007918 */ /* 0x001fe20000000000 */
.L_x_1:
[----:B------:R-:W-:Y:S05]  /*0190*/  BSYNC B0 ;  /* 0x0000000000007941 */ /* 0x000fea0003800000 */
.L_x_0:
[----:B------:R-:W0:Y:S01]  /*01a0*/  SHFL.IDX PT, R2, R0, RZ, 0x1f ;  /* 0x00001fff00027589 */ /* 0x000e2200000e0000 */
[----:B------:R-:W-:Y:S01]  /*01b0*/  UISETP.NE.AND UP0, UPT, UR9, 0x3, UPT ;  /* 0x000000030900788c */ /* 0x000fe2000bf05270 */
[----:B------:R-:W-:Y:S01]  /*01c0*/  ISETP.NE.AND P1, PT, RZ, UR5, PT ;  /* 0x00000005ff007c0c */ /* 0x000fe2000bf25270 */
[----:B------:R-:W-:Y:S02]  /*01d0*/  UIADD3 UR16, UR5, -0x1, URZ ;  /* 0xffffffff05107890 */ /* 0x000fe4000fffe03f */
[----:B------:R-:W-:Y:S02]  /*01e0*/  UISETP.EQ.OR UP0, UPT, UR9, URZ, !UP0 ;  /* 0x0000003f0900728c */ /* 0x000fe4000c702670 */
[----:B------:R-:W-:Y:S02]  /*01f0*/  UISETP.GE.U32.AND UP1, UPT, UR16, 0x2, UPT ;  /* 0x000000021000788c */ /* 0x000fe4000bf26070 */
[----:B------:R-:W-:-:S04]  /*0200*/  UISETP.EQ.AND UP0, UPT, UR5, URZ, UP0 ;  /* 0x0000003f0500728c */ /* 0x000fc80008702270 */
[----:B------:R-:W-:-:S04]  /*0210*/  USEL UR40, URZ, 0x1, !UP0 ;  /* 0x000000013f287887 */ /* 0x000fc8000c000000 */
[----:B------:R-:W-:Y:S01]  /*0220*/  USEL UR40, UR40, 0x2, UP1 ;  /* 0x0000000228287887 */ /* 0x000fe20008800000 */
[----:B0-----:R-:W-:-:S13]  /*0230*/  ISETP.NE.AND P0, PT, R2, RZ, PT ;  /* 0x000000ff0200720c */ /* 0x001fda0003f05270 */
[----:B------:R-:W-:Y:S05]  /*0240*/  @P0 BRA `(.L_x_2) ;  /* 0x0000000000680947 */ /* 0x000fea0003800000 */
[----:B------:R-:W0:Y:S01]  /*0250*/  S2UR UR8, SR_CgaCtaId ;  /* 0x00000000000879c3 */ /* 0x000e220000008800 */
[----:B------:R-:W-:Y:S01]  /*0260*/  UMOV UR4, 0x400 ;  /* 0x0000040000047882 */ /* 0x000fe20000000000 */
[----:B------:R-:W-:Y:S01]  /*0270*/  UMOV UR5, 0x1 ;  /* 0x0000000100057882 */ /* 0x000fe20000000000 */
[----:B------:R-:W-:Y:S01]  /*0280*/  UMOV UR6, 0x4 ;  /* 0x0000000400067882 */ /* 0x000fe20000000000 */
[----:B------:R-:W-:Y:S01]  /*0290*/  ELECT P0, URZ, PT ;  /* 0x00000000003f782f */ /* 0x000fe20003800000 */
[----:B------:R-:W-:-:S04]  /*02a0*/  UIADD3 UR6, -UR6, 0x100000, URZ ;  /* 0x0010000006067890 */ /* 0x000fc8000fffe13f */
[----:B------:R-:W-:Y:S02]  /*02b0*/  USHF.L.U32 UR7, UR6, 0xb, URZ ;  /* 0x0000000b06077899 */ /* 0x000fe4000800063f */
[----:B------:R-:W-:Y:S02]  /*02c0*/  USHF.L.U32 UR6, UR6, 0x1, URZ ;  /* 0x0000000106067899 */ /* 0x000fe4000800063f */
[----:B0-----:R-:W-:Y:S02]  /*02d0*/  ULEA UR8, UR8, UR4, 0x18 ;  /* 0x0000000408087291 */ /* 0x001fe4000f8ec03f */
[----:B------:R-:W-:-:S04]  /*02e0*/  UIADD3 UR4, -UR5, 0x100000, URZ ;  /* 0x0010000005047890 */ /* 0x000fc8000fffe13f */
[----:B------:R-:W-:Y:S02]  /*02f0*/  USHF.L.U32 UR5, UR4, 0xb, URZ ;  /* 0x0000000b04057899 */ /* 0x000fe4000800063f */
[----:B------:R-:W-:Y:S01]  /*0300*/  USHF.L.U32 UR4, UR4, 0x1, URZ ;  /* 0x0000000104047899 */ /* 0x000fe2000800063f */
[----:B------:R-:W0:Y:S11]  /*0310*/  FENCE.VIEW.ASYNC.S ;  /* 0x00000000000073c6 */ /* 0x000e360000000000 */
[----:B0-----:R0:W1:Y:S01]  /*0320*/  SYNCS.EXCH.64 URZ, [UR8], UR4 ;  /* 0x00000004083f75b2 */ /* 0x0010620008000100 */
[----:B------:R0:W2:Y:S01]  /*0330*/  SYNCS.EXCH.64 URZ, [UR8+0x30], UR6 ;  /* 0x00003006083f75b2 */ /* 0x0000a20008000100 */
[----:B------:R0:W3:Y:S01]  /*0340*/  SYNCS.EXCH.64 URZ, [UR8+0x8], UR4 ;  /* 0x00000804083f75b2 */ /* 0x0000e20008000100 */
[----:B------:R0:W4:Y:S01]  /*0350*/  SYNCS.EXCH.64 URZ, [UR8+0x38], UR6 ;  /* 0x00003806083f75b2 */ /* 0x0001220008000100 */
[----:B------:R0:W0:Y:S01]  /*0360*/  SYNCS.EXCH.64 URZ, [UR8+0x10], UR4 ;  /* 0x00001004083f75b2 */ /* 0x0000220008000100 */
[----:B------:R0:W0:Y:S01]  /*0370*/  SYNCS.EXCH.64 URZ, [UR8+0x40], UR6 ;  /* 0x00004006083f75b2 */ /* 0x0000220008000100 */
[----:B------:R0:W0:Y:S01]  /*0380*/  SYNCS.EXCH.64 URZ, [UR8+0x18], UR4 ;  /* 0x00001804083f75b2 */ /* 0x0000220008000100 */
[----:B------:R0:W0:Y:S01]  /*0390*/  SYNCS.EXCH.64 URZ, [UR8+0x48], UR6 ;  /* 0x00004806083f75b2 */ /* 0x0000220008000100 */
[----:B------:R0:W0:Y:S01]  /*03a0*/  SYNCS.EXCH.64 URZ, [UR8+0x20], UR4 ;  /* 0x00002004083f75b2 */ /* 0x0000220008000100 */
[----:B------:R0:W0:Y:S01]  /*03b0*/  SYNCS.EXCH.64 URZ, [UR8+0x50], UR6 ;  /* 0x00005006083f75b2 */ /* 0x0000220008000100 */
[----:B------:R0:W0:Y:S01]  /*03c0*/  SYNCS.EXCH.64 URZ, [UR8+0x28], UR4 ;  /* 0x00002804083f75b2 */ /* 0x0000220008000100 */
[----:B------:R0:W0:Y:S01]  /*03d0*/  SYNCS.EXCH.64 URZ, [UR8+0x58], UR6 ;  /* 0x00005806083f75b2 */ /* 0x0000220008000100 */
[----:B------:R-:W-:Y:S01]  /*03e0*/  NOP ;  /* 0x0000000000007918 */ /* 0x000fe20000000000 */
.L_x_2:
[----:B------:R-:W5:Y:S01]  /*03f0*/  S2UR UR13, SR_CTAID.X ;  /* 0x00000000000d79c3 */ /* 0x000f620000002500 */
[----:B------:R-:W-:Y:S01]  /*0400*/  SHF.R.S32.HI R3, RZ, 0x1f, R4 ;  /* 0x0000001fff037819 */ /* 0x000fe20000011404 */
[----:B------:R1:W2:Y:S01]  /*0410*/  SHFL.IDX PT, R6, R0, RZ, 0x1f ;  /* 0x00001fff00067589 */ /* 0x0002a200000e0000 */
[----:B0-----:R-:W-:Y:S01]  /*0420*/  ULDC UR4, c[0x0][0x150] ;  /* 0x0000540000047ab9 */ /* 0x001fe20000000800 */
[----:B------:R-:W-:Y:S02]  /*0430*/  ELECT P0, URZ, PT ;  /* 0x00000000003f782f */ /* 0x000fe40003800000 */
[----:B------:R-:W-:Y:S01]  /*0440*/  LEA.HI R3, R3, R4, RZ, 0x7 ;  /* 0x0000000403037211 */ /* 0x000fe200078f38ff */
[----:B------:R-:W-:Y:S01]  /*0450*/  ULDC UR5, c[0x0][0x154] ;  /* 0x0000550000057ab9 */ /* 0x000fe20000000800 */
[----:B------:R-:W-:Y:S01]  /*0460*/  SHF.R.S32.HI R7, RZ, 0x1f, R2 ;  /* 0x0000001fff077819 */ /* 0x000fe20000011402 */
[----:B------:R-:W0:Y:S01]  /*0470*/  S2UR UR10, SR_CTAID.Y ;  /* 0x00000000000a79c3 */ /* 0x000e220000002600 */
[----:B------:R-:W-:Y:S01]  /*0480*/  LOP3.LUT R3, R3, 0xffffff80, RZ, 0xc0, !PT ;  /* 0xffffff8003037812 */ /* 0x000fe200078ec0ff */
[----:B------:R-:W-:Y:S01]  /*0490*/  ULDC UR8, c[0x0][0x144] ;  /* 0x0000510000087ab9 */ /* 0x000fe20000000800 */
[----:B------:R-:W-:Y:S01]  /*04a0*/  LEA.HI R7, R7, R2, RZ, 0x2 ;  /* 0x0000000207077211 */ /* 0x000fe200078f10ff */
[----:B------:R-:W-:Y:S01]  /*04b0*/  NOP ;  /* 0x0000000000007918 */ /* 0x000fe20000000000 */
[----:B------:R-:W-:Y:S01]  /*04c0*/  NOP ;  /* 0x0000000000007918 */ /* 0x000fe20000000000 */
[----:B------:R-:W-:Y:S01]  /*04d0*/  IMAD.IADD R3, R4, 0x1, -R3 ;  /* 0x0000000104037824 */ /* 0x000fe200078e0a03 */
[----:B------:R-:W-:Y:S01]  /*04e0*/  LOP3.LUT R7, R7, 0x3ffffffc, RZ, 0xc0, !PT ;  /* 0x3ffffffc07077812 */ /* 0x000fe200078ec0ff */
[----:B------:R-:W-:Y:S01]  /*04f0*/  ULDC UR11, c[0x0][0x148] ;  /* 0x00005200000b7ab9 */ /* 0x000fe20000000800 */
[----:B------:R-:W-:-:S02]  /*0500*/  IMAD.MOV.U32 R19, RZ, RZ, 0x1 ;  /* 0x00000001ff137424 */ /* 0x000fc400078e00ff */
[----:B------:R-:W-:Y:S01]  /*0510*/  SHF.R.S32.HI R4, RZ, 0x1f, R3 ;  /* 0x0000001fff047819 */ /* 0x000fe20000011403 */
[----:B------:R-:W-:-:S03]  /*0520*/  IMAD.IADD R2, R2, 0x1, -R7 ;  /* 0x0000000102027824 */ /* 0x000fc600078e0a07 */
[----:B------:R-:W-:Y:S02]  /*0530*/  LEA.HI R4, R4, R3, RZ, 0x3 ;  /* 0x0000000304047211 */ /* 0x000fe400078f18ff */
[----:B-----5:R-:W-:Y:S02]  /*0540*/  I2FP.F32.U32 R5, UR13 ;  /* 0x0000000d00057c45 */ /* 0x020fe40008201000 */
[--C-:B-1----:R-:W-:Y:S02]  /*0550*/  SHF.R.S32.HI R0, RZ, 0x3, R4.reuse ;  /* 0x00000003ff007819 */ /* 0x102fe40000011404 */
[----:B--2---:R-:W-:Y:S01]  /*0560*/  ISETP.NE.OR P0, PT, R6, RZ, !P0 ;  /* 0x000000ff0600720c */ /* 0x004fe20004705670 */
[----:B------:R-:W-:Y:S01]  /*0570*/  FMUL R8, R5, UR4 ;  /* 0x0000000405087c20 */ /* 0x000fe20008400000 */
[----:B------:R-:W-:-:S04]  /*0580*/  SHF.R.S32.HI R5, RZ, 0x1f, R4 ;  /* 0x0000001fff057819 */ /* 0x000fc80000011404 */
[----:B------:R-:W-:Y:S01]  /*0590*/  LEA.HI R5, R5, R0, RZ, 0x2 ;  /* 0x0000000005057211 */ /* 0x000fe200078f10ff */
[----:B------:R-:W1:Y:S03]  /*05a0*/  F2I.U32.TRUNC.NTZ R8, R8 ;  /* 0x0000000800087305 */ /* 0x000e66000020f000 */
[----:B------:R-:W-:-:S03]  /*05b0*/  LOP3.LUT R5, R5, 0xfffffffc, RZ, 0xc0, !PT ;  /* 0xfffffffc05057812 */ /* 0x000fc600078ec0ff */
[----:B------:R-:W-:Y:S01]  /*05c0*/  VOTEU.ALL UP0, P0 ;  /* 0x00000000003f7886 */ /* 0x000fe20000000000 */
[----:B------:R-:W-:Y:S01]  /*05d0*/  VOTEU.ALL UP1, P0 ;  /* 0x00000000003f7886 */ /* 0x000fe20000020000 */
[----:B------:R-:W-:Y:S01]  /*05e0*/  IMAD.IADD R5, R0, 0x1, -R5 ;  /* 0x0000000100057824 */ /* 0x000fe200078e0a05 */
[----:B0-----:R-:W-:Y:S02]  /*05f0*/  I2FP.F32.U32 R0, UR10 ;  /* 0x0000000a00007c45 */ /* 0x001fe40008201000 */
[----:B------:R-:W0:Y:S01]  /*0600*/  @!UP0 S2UR UR7, SR_CgaCtaId ;  /* 0x00000000000789c3 */ /* 0x000e220000008800 */
[----:B------:R-:W-:Y:S01]  /*0610*/  IMAD R2, R2, 0x4, R5 ;  /* 0x0000000402027824 */ /* 0x000fe200078e0205 */
[----:B------:R-:W-:Y:S01]  /*0620*/  @!UP0 UMOV UR6, 0x400 ;  /* 0x0000040000068882 */ /* 0x000fe20000000000 */
[----:B------:R-:W-:Y:S01]  /*0630*/  FMUL R4, R0, UR5 ;  /* 0x0000000500047c20 */ /* 0x000fe20008400000 */
[----:B-1----:R-:W-:Y:S02]  /*0640*/  R2UR UR4, R8 ;  /* 0x00000000080472ca */ /* 0x002fe400000e0000 */
[----:B------:R-:W-:-:S03]  /*0650*/  LEA.HI R0, R2, R2, RZ, 0x1 ;  /* 0x0000000202007211 */ /* 0x000fc600078f08ff */
[----:B------:R-:W1:Y:S01]  /*0660*/  F2I.U32.TRUNC.NTZ R4, R4 ;  /* 0x0000000400047305 */ /* 0x000e62000020f000 */
[----:B------:R-:W-:-:S05]  /*0670*/  LOP3.LUT R5, R0, 0xfffffffe, RZ, 0xc0, !PT ;  /* 0xfffffffe00057812 */ /* 0x000fca00078ec0ff */
[----:B------:R-:W-:Y:S02]  /*0680*/  IMAD.IADD R5, R2, 0x1, -R5 ;  /* 0x0000000102057824 */ /* 0x000fe400078e0a05 */
[----:B------:R-:W-:-:S04]  /*0690*/  UIADD3 UR4, -UR4, URZ, URZ ;  /* 0x0000003f04047290 */ /* 0x000fc8000fffe13f */
[----:B------:R-:W-:Y:S01]  /*06a0*/  UIMAD UR8, UR8, UR4, UR13 ;  /* 0x00000004080872a4 */ /* 0x000fe2000f8e020d */
[----:B-1----:R-:W-:Y:S02]  /*06b0*/  R2UR UR12, R4 ;  /* 0x00000000040c72ca */ /* 0x002fe400000e0000 */
[----:B------:R-:W-:Y:S01]  /*06c0*/  UMOV UR4, 0x20 ;  /* 0x0000002000047882 */ /* 0x000fe20000000000 */
[----:B------:R-:W1:Y:S02]  /*06d0*/  LDC R4, c[0x0][0x140] ;  /* 0x00005000ff047b82 */ /* 0x000e640000000800 */
[----:B------:R-:W-:Y:S01]  /*06e0*/  ISETP.NE.AND P3, PT, R5, UR8, PT ;  /* 0x0000000805007c0c */ /* 0x000fe2000bf65270 */
[----:B------:R-:W-:-:S04]  /*06f0*/  @!UP0 UIADD3 UR4, -UR4, 0x100000, URZ ;  /* 0x0010000004048890 */ /* 0x000fc8000fffe13f */
[----:B------:R-:W-:Y:S02]  /*0700*/  @!UP0 USHF.L.U32 UR5, UR4, 0xb, URZ ;  /* 0x0000000b04058899 */ /* 0x000fe4000800063f */
[----:B------:R-:W-:Y:S01]  /*0710*/  @!UP0 USHF.L.U32 UR4, UR4, 0x1, URZ ;  /* 0x0000000104048899 */ /* 0x000fe2000800063f */
[C---:B------:R-:W-:Y:S01]  /*0720*/  IMAD.SHL.U32 R5, R2.reuse, 0x4, RZ ;  /* 0x0000000402057824 */ /* 0x040fe200078e00ff */
[----:B0-----:R-:W-:Y:S01]  /*0730*/  @!UP0 ULEA UR6, UR7, UR6, 0x18 ;  /* 0x0000000607068291 */ /* 0x001fe2000f8ec03f */
[----:B------:R-:W-:Y:S01]  /*0740*/  VOTEU.ALL UP0, P0 ;  /* 0x00000000003f7886 */ /* 0x000fe20000000000 */
[----:B------:R-:W-:Y:S02]  /*0750*/  LOP3.LUT P0, RZ, R3, 0x7, RZ, 0xc0, !PT ;  /* 0x0000000703ff7812 */ /* 0x000fe4000780c0ff */
[----:B------:R-:W-:Y:S01]  /*0760*/  LOP3.LUT R22, R2, 0xc, R5, 0x78, !PT ;  /* 0x0000000c02167812 */ /* 0x000fe200078e7805 */
[----:B------:R-:W-:-:S03]  /*0770*/  UIADD3 UR12, -UR12, URZ, URZ ;  /* 0x0000003f0c0c7290 */ /* 0x000fc6000fffe13f */
[C---:B------:R-:W-:Y:S02]  /*0780*/  ISETP.LT.U32.AND P0, PT, R22.reuse, 0x2, !P0 ;  /* 0x000000021600780c */ /* 0x040fe40004701070 */
[----:B------:R-:W-:Y:S01]  /*0790*/  @P3 LEA.HI R0, R22, R22, RZ, 0x1 ;  /* 0x0000001616003211 */ /* 0x000fe200078f08ff */
[----:B------:R-:W0:Y:S02]  /*07a0*/  FENCE.VIEW.ASYNC.S ;  /* 0x00000000000073c6 */ /* 0x000e240000000000 */
[----:B0-----:R-:W0:Y:S01]  /*07b0*/  @!UP0 SYNCS.EXCH.64 URZ, [UR6+0x70], UR4 ;  /* 0x00007004063f85b2 */ /* 0x001e220008000100 */
[----:B------:R-:W-:Y:S02]  /*07c0*/  @P3 SHF.R.S32.HI R0, RZ, 0x1, R0 ;  /* 0x00000001ff003819 */ /* 0x000fe40000011400 */
[----:B-1----:R-:W-:Y:S01]  /*07d0*/  ISETP.EQ.U32.AND P2, PT, R4, 0x1, PT ;  /* 0x000000010400780c */ /* 0x002fe20003f42070 */
[----:B------:R1:W2:Y:S01]  /*07e0*/  @!UP1 SYNCS.EXCH.64 URZ, [UR6+0x78], UR4 ;  /* 0x00007804063f95b2 */ /* 0x0002a20008000100 */
[----:B------:R-:W-:Y:S01]  /*07f0*/  NOP ;  /* 0x0000000000007918 */ /* 0x000fe20000000000 */
[----:B-1----:R-:W-:-:S06]  /*0800*/  UIMAD UR4, UR11, UR12, UR10 ;  /* 0x0000000c0b0472a4 */ /* 0x002fcc000f8e020a */
[----:B------:R-:W-:Y:S02]  /*0810*/  @P3 ISETP.NE.AND P4, PT, R0, UR4, PT ;  /* 0x0000000400003c0c */ /* 0x000fe4000bf85270 */
[----:B------:R-:W-:Y:S02]  /*0820*/  SEL R0, RZ, 0x1, !P0 ;  /* 0x00000001ff007807 */ /* 0x000fe40004000000 */
[----:B------:R-:W-:-:S04]  /*0830*/  @P3 SEL R19, RZ, 0x1, P4 ;  /* 0x00000001ff133807 */ /* 0x000fc80002000000 */
[----:B------:R-:W-:Y:S01]  /*0840*/  LOP3.LUT R19, R19, R0, RZ, 0xc0, !PT ;  /* 0x0000000013137212 */ /* 0x000fe200078ec0ff */
[----:B0-----:R-:W-:Y:S06]  /*0850*/  @!P2 BRA `(.L_x_3) ;  /* 0x000000000008a947 */ /* 0x001fec0003800000 */
[----:B--234-:R-:W-:Y:S01]  /*0860*/  UCGABAR_ARV ;  /* 0x00000000000079c7 */ /* 0x01cfe20008000000 */
[----:B------:R-:W-:Y:S05]  /*0870*/  BRA `(.L_x_4) ;  /* 0x0000000000047947 */ /* 0x000fea0003800000 */
.L_x_3:
[----:B--234-:R-:W-:Y:S01]  /*0880*/  NOP ;  /* 0x0000000000007918 */ /* 0x01cfe20000000000 */
.L_x_4:
[----:B------:R-:W-:Y:S01]  /*0890*/  ULDC UR4, c[0x0][0x65c] ;  /* 0x0001970000047ab9 */ /* 0x000fe20000000800 */
[----:B------:R-:W-:Y:S01]  /*08a0*/  UMOV UR5, URZ ;  /* 0x0000003f00057c82 */ /* 0x000fe20008000000 */
[----:B------:R-:W-:-:S03]  /*08b0*/  UISETP.NE.AND UP0, UPT, UR4, 0x1, UPT ;  /* 0x000000010400788c */ /* 0x000fc6000bf05270 */
[----:B------:R-:W-:Y:S01]  /*08c0*/  UMOV UR4, UR13 ;  /* 0x0000000d00047c82 */ /* 0x000fe20008000000 */
[----:B------:R-:W-:Y:S02]  /*08d0*/  UP2UR UR47, UPR, URZ, 0x1 ;  /* 0x000000013f2f7883 */ /* 0x000fe40008000000 */
[----:B------:R-:W-:Y:S02]  /*08e0*/  PLOP3.LUT P0, PT, PT, PT, UP0, 0x80, 0x0 ;  /* 0x000000000000781c */ /* 0x000fe40003f0f008 */
[----:B------:R-:W-:Y:S02]  /*08f0*/  PLOP3.LUT P3, PT, PT, PT, UP0, 0x80, 0x0 ;  /* 0x000000000000781c */ /* 0x000fe40003f6f008 */
[----:B------:R-:W-:Y:S01]  /*0900*/  PLOP3.LUT P5, PT, PT, PT, UP0, 0x80, 0x0 ;  /* 0x000000000000781c */ /* 0x000fe20003faf008 */
[----:B------:R-:W-:Y:S01]  /*0910*/  @UP0 ULDC UR14, c[0x0][0x10] ;  /* 0x00000400000e0ab9 */ /* 0x000fe20000000800 */
[----:B------:R-:W-:Y:S01]  /*0920*/  @UP0 UMOV UR6, UR10 ;  /* 0x0000000a00060c82 */ /* 0x000fe20008000000 */
[----:B------:R-:W-:Y:S01]  /*0930*/  @UP0 UMOV UR7, URZ ;  /* 0x0000003f00070c82 */ /* 0x000fe20008000000 */
[----:B------:R-:W-:Y:S01]  /*0940*/  PLOP3.LUT P4, PT, PT, PT, UP0, 0x80, 0x0 ;  /* 0x000000000000781c */ /* 0x000fe20003f8f008 */
[----:B------:R-:W-:-:S03]  /*0950*/  @UP0 UIMAD.WIDE.U32 UR14, UR13, UR14, UR6 ;  /* 0x0000000e0d0e02a5 */ /* 0x000fc6000f8e0006 */
[----:B------:R-:W-:Y:S01]  /*0960*/  @!UP0 ULDC UR7, c[0x0][0xc] ;  /* 0x0000030000078ab9 */ /* 0x000fe20000000800 */
[----:B------:R-:W-:Y:S01]  /*0970*/  @UP0 UMOV UR6, URZ ;  /* 0x0000003f00060c82 */ /* 0x000fe20008000000 */
[----:B------:R-:W-:Y:S01]  /*0980*/  @!UP0 UIMAD.WIDE.U32 UR4, UR10, UR7, UR4 ;  /* 0x000000070a0482a5 */ /* 0x000fe2000f8e0004 */
[----:B------:R-:W-:Y:S01]  /*0990*/  IMAD.U32 R2, RZ, RZ, UR14 ;  /* 0x0000000eff027e24 */ /* 0x000fe2000f8e00ff */
[----:B------:R-:W-:Y:S02]  /*09a0*/  @UP0 UIADD3 UR6, UR15, UR6, URZ ;  /* 0x000000060f060290 */ /* 0x000fe4000fffe03f */
[----:B------:R-:W-:Y:S02]  /*09b0*/  IMAD.U32 R3, RZ, RZ, UR15 ;  /* 0x0000000fff037e24 */ /* 0x000fe4000f8e00ff */
[----:B------:R-:W-:Y:S02]  /*09c0*/  @P0 IMAD.MOV.U32 R7, RZ, RZ, R2 ;  /* 0x000000ffff070224 */ /* 0x000fe400078e0002 */
[----:B------:R-:W-:-:S02]  /*09d0*/  IMAD.U32 R5, RZ, RZ, UR5 ;  /* 0x00000005ff057e24 */ /* 0x000fc4000f8e00ff */
[----:B------:R-:W-:Y:S02]  /*09e0*/  IMAD.U32 R2, RZ, RZ, UR4 ;  /* 0x00000004ff027e24 */ /* 0x000fe4000f8e00ff */
[----:B------:R-:W-:Y:S02]  /*09f0*/  @P3 IMAD.U32 R6, RZ, RZ, UR6 ;  /* 0x00000006ff063e24 */ /* 0x000fe4000f8e00ff */
[----:B------:R-:W-:Y:S02]  /*0a00*/  @!P5 IMAD.MOV.U32 R6, RZ, RZ, R5 ;  /* 0x000000ffff06d224 */ /* 0x000fe400078e0005 */
[----:B------:R-:W-:Y:S02]  /*0a10*/  @!P4 IMAD.MOV.U32 R7, RZ, RZ, R2 ;  /* 0x000000ffff07c224 */ /* 0x000fe400078e0002 */
[----:B------:R-:W-:Y:S01]  /*0a20*/  IMAD.U32 R3, RZ, RZ, UR5 ;  /* 0x00000005ff037e24 */ /* 0x000fe2000f8e00ff */
[----:B------:R0:W-:Y:S01]  /*0a30*/  STL [R1+0x180], R6 ;  /* 0x0001800601007387 */ /* 0x0001e20000100800 */
[----:B------:R-:W-:-:S03]  /*0a40*/  IMAD.U32 R4, RZ, RZ, UR4 ;  /* 0x00000004ff047e24 */ /* 0x000fc6000f8e00ff */
[----:B------:R0:W-:Y:S01]  /*0a50*/  STL [R1+0x184], R7 ;  /* 0x0001840701007387 */ /* 0x0001e20000100800 */
[----:B------:R-:W-:Y:S05]  /*0a60*/  @!P2 BRA `(.L_x_5) ;  /* 0x00000000000ca947 */ /* 0x000fea0003800000 */
[----:B------:R-:W-:Y:S01]  /*0a70*/  UCGABAR_WAIT ;  /* 0x0000000000007dc7 */ /* 0x000fe20008000000 */
[----:B------:R-:W-:Y:S01]  /*0a80*/  CCTL.IVALL ;  /* 0x00000000ff00798f */ /* 0x000fe20002000000 */
[----:B------:R-:W-:Y:S05]  /*0a90*/  BRA `(.L_x_6) ;  /* 0x0000000000047947 */ /* 0x000fea0003800000 */
.L_x_5:
[----:B------:R-:W-:Y:S06]  /*0aa0*/  BAR.SYNC.DEFER_BLOCKING 0x0 ;  /* 0x0000000000007b1d */ /* 0x000fec0000010000 */
.L_x_6:
[----:B------:R-:W-:Y:S05]  /*0ab0*/  @!P1 BRA `(.L_x_7) ;  /* 0x0000016000b49947 */ /* 0x000fea0003800000 */
[----:B------:R-:W-:-:S06]  /*0ac0*/  UISETP.GT.U32.AND UP0, UPT, UR16, 0x1, UPT ;  /* 0x000000011000788c */ /* 0x000fcc000bf04070 */
[----:B------:R-:W-:-:S13]  /*0ad0*/  PLOP3.LUT P0, PT, PT, PT, UP0, 0x80, 0x0 ;  /* 0x000000000000781c */ /* 0x000fda0003f0f008 */
[----:B------:R-:W-:Y:S05]  /*0ae0*/  @P0 EXIT ;  /* 0x000000000000094d */ /* 0x000fea0003800000 */
[----:B------:R-:W-:Y:S01]  /*0af0*/  ULDC.64 UR4, c[0x0][0x650] ;  /* 0x0001940000047ab9 */ /* 0x000fe20000000a00 */
[----:B------:R-:W-:Y:S01]  /*0b00*/  UMOV UR41, 0xffffffff ;  /* 0xffffffff00297882 */ /* 0x000fe20000000000 */
[----:B------:R-:W-:Y:S01]  /*0b10*/  ISETP.GE.U32.AND P0, PT, R7, UR4, PT ;  /* 0x0000000407007c0c */ /* 0x000fe2000bf06070 */
[----:B------:R-:W-:Y:S01]  /*0b20*/  UMOV UR42, 0xffffffff ;  /* 0xffffffff002a7882 */ /* 0x000fe20000000000 */
[----:B------:R-:W-:Y:S01]  /*0b30*/  UMOV UR43, 0xffffffff ;  /* 0xffffffff002b7882 */ /* 0x000fe20000000000 */
[----:B------:R-:W-:Y:S02]  /*0b40*/  PRMT R0, RZ, 0x7610, R0 ;  /* 0x00007610ff007816 */ /* 0x000fe40000000000 */
[----:B------:R-:W-:-:S13]  /*0b50*/  ISETP.GE.U32.AND.EX P0, PT, R6, UR5, PT, P0 ;  /* 0x0000000506007c0c */ /* 0x000fda000bf06100 */
[----:B------:R-:W-:Y:S05]  /*0b60*/  @P0 BRA `(.L_x_8) ;  /* 0x0000000400480947 */ /* 0x000fea0003800000 */
[----:B------:R-:W-:Y:S01]  /*0b70*/  ULDC.64 UR16, c[0x0][0x628] ;  /* 0x00018a0000107ab9 */ /* 0x000fe20000000a00 */
[C---:B------:R-:W-:Y:S01]  /*0b80*/  R2UR UR19, R7.reuse ;  /* 0x00000000071372ca */ /* 0x040fe200000e0000 */
[----:B------:R-:W-:Y:S01]  /*0b90*/  ULDC UR18, c[0x0][0x630] ;  /* 0x00018c0000127ab9 */ /* 0x000fe20000000800 */
[----:B------:R-:W-:Y:S02]  /*0ba0*/  ISETP.NE.U32.AND P0, PT, RZ, UR16, PT ;  /* 0x00000010ff007c0c */ /* 0x000fe4000bf05070 */
[----:B------:R-:W-:Y:S02]  /*0bb0*/  R2UR UR4, R7 ;  /* 0x00000000070472ca */ /* 0x000fe400000e0000 */
[----:B------:R-:W-:Y:S02]  /*0bc0*/  ISETP.NE.AND.EX P0, PT, RZ, UR17, PT, P0 ;  /* 0x00000011ff007c0c */ /* 0x000fe4000bf05300 */
[----:B------:R-:W-:-:S11]  /*0bd0*/  R2UR UR5, R6 ;  /* 0x00000000060572ca */ /* 0x000fd600000e0000 */
[----:B------:R-:W-:Y:S05]  /*0be0*/  @!P0 BRA `(.L_x_9) ;  /* 0x0000000000308947 */ /* 0x000fea0003800000 */
[----:B------:R-:W-:Y:S01]  /*0bf0*/  R2UR UR4, R7 ;  /* 0x00000000070472ca */ /* 0x000fe200000e0000 */
[----:B------:R-:W-:Y:S01]  /*0c00*/  ULDC UR9, c[0x0][0x634] ;  /* 0x00018d0000097ab9 */ /* 0x000fe20000000800 */
[----:B------:R-:W-:-:S11]  /*0c10*/  R2UR UR13, R6 ;  /* 0x00000000060d72ca */ /* 0x000fd600000e0000 */
[----:B------:R-:W-:-:S04]  /*0c20*/  UIADD3 UR9, UP0, UR4, UR9, URZ ;  /* 0x0000000904097290 */ /* 0x000fc8000ff1e03f */
[----:B------:R-:W-:-:S04]  /*0c30*/  UIADD3.X UR13, URZ, UR13, URZ, UP0, !UPT ;  /* 0x0000000d3f0d7290 */ /* 0x000fc800087fe43f */
[----:B------:R-:W-:-:S04]  /*0c40*/  UIMAD.WIDE.U32 UR4, UR13, UR16, URZ ;  /* 0x000000100d0472a5 */ /* 0x000fc8000f8e003f */
[----:B------:R-:W-:Y:S02]  /*0c50*/  UIMAD.WIDE.U32 UR6, UP0, UR9, UR17, UR4 ;  /* 0x00000011090672a5 */ /* 0x000fe4000f800004 */
[----:B------:R-:W-:Y:S02]  /*0c60*/  UIMAD.WIDE.U32 UR4, UR9, UR16, URZ ;  /* 0x00000010090472a5 */ /* 0x000fe4000f8e003f */
[----:B------:R-:W-:Y:S02]  /*0c70*/  UIADD3.X UR15, URZ, URZ, URZ, UP0, !UPT ;  /* 0x0000003f3f0f7290 */ /* 0x000fe400087fe43f */
[----:B------:R-:W-:Y:S01]  /*0c80*/  UIADD3 URZ, UP0, UR5, UR6, URZ ;  /* 0x00000006053f7290 */ /* 0x000fe2000ff1e03f */
[----:B------:R-:W-:-:S03]  /*0c90*/  UMOV UR14, UR7 ;  /* 0x00000007000e7c82 */ /* 0x000fc60008000000 */
[----:B------:R-:W-:-:S12]  /*0ca0*/  UIMAD.WIDE.U32.X UR4, UR13, UR17, UR14, UP0 ;  /* 0x000000110d0472a5 */ /* 0x000fd800080e040e */
.L_x_9:
[----:B------:R-:W-:Y:S01]  /*0cb0*/  USHF.R.U64 UR43, UR4, UR18, UR5 ;  /* 0x00000012042b7299 */ /* 0x000fe20008001205 */
[----:B------:R-:W-:Y:S01]  /*0cc0*/  R2UR UR7, R6 ;  /* 0x00000000060772ca */ /* 0x000fe200000e0000 */
[----:B------:R-:W-:Y:S02]  /*0cd0*/  USHF.R.U32.HI UR4, URZ, UR18, UR5 ;  /* 0x000000123f047299 */ /* 0x000fe40008011605 */
[----:B------:R-:W-:Y:S01]  /*0ce0*/  UIADD3 UR5, UP0, URZ, -UR43, URZ ;  /* 0x8000002b3f057290 */ /* 0x000fe2000ff1e03f */
[----:B------:R-:W-:Y:S01]  /*0cf0*/  ULDC.64 UR14, c[0x0][0x620] ;  /* 0x00018800000e7ab9 */ /* 0x000fe20000000a00 */
[----:B------:R-:W-:Y:S02]  /*0d00*/  UMOV UR6, UR19 ;  /* 0x0000001300067c82 */ /* 0x000fe40008000000 */
[----:B------:R-:W-:Y:S01]  /*0d10*/  UIADD3.X UR4, URZ, ~UR4, URZ, UP0, !UPT ;  /* 0x800000043f047290 */ /* 0x000fe200087fe43f */
[----:B------:R-:W-:Y:S01]  /*0d20*/  ULDC UR9, c[0x0][0x618] ;  /* 0x0001860000097ab9 */ /* 0x000fe20000000800 */
[----:B------:R-:W-:-:S02]  /*0d30*/  UIMAD UR12, UR11, UR12, UR10 ;  /* 0x0000000c0b0c72a4 */ /* 0x000fc4000f8e020a */
[----:B------:R-:W-:Y:S02]  /*0d40*/  UIMAD UR4, UR4, UR14, URZ ;  /* 0x0000000e040472a4 */ /* 0x000fe4000f8e023f */
[----:B------:R-:W-:Y:S02]  /*0d50*/  UIMAD.WIDE.U32 UR6, UR5, UR14, UR6 ;  /* 0x0000000e050672a5 */ /* 0x000fe4000f8e0006 */
[----:B------:R-:W-:Y:S01]  /*0d60*/  UIMAD UR4, UR5, UR15, UR4 ;  /* 0x0000000f050472a4 */ /* 0x000fe2000f8e0204 */
[----:B------:R-:W-:Y:S01]  /*0d70*/  ULDC UR10, c[0x0][0x608] ;  /* 0x00018200000a7ab9 */ /* 0x000fe20000000800 */
[----:B------:R-:W-:Y:S02]  /*0d80*/  ULDC UR18, c[0x0][0x658] ;  /* 0x0001960000127ab9 */ /* 0x000fe40000000800 */
[----:B------:R-:W-:Y:S01]  /*0d90*/  UIADD3 UR7, UR7, UR4, URZ ;  /* 0x0000000407077290 */ /* 0x000fe2000fffe03f */
[----:B------:R-:W-:Y:S02]  /*0da0*/  UMOV UR11, 0xffffffff ;  /* 0xffffffff000b7882 */ /* 0x000fe40000000000 */
[----:B------:R-:W-:Y:S01]  /*0db0*/  ULDC.64 UR4, c[0x0][0x640] ;  /* 0x0001900000047ab9 */ /* 0x000fe20000000a00 */
[----:B------:R-:W-:Y:S01]  /*0dc0*/  USHF.R.U64 UR16, UR6, UR9, UR7 ;  /* 0x0000000906107299 */ /* 0x000fe20008001207 */
[----:B------:R-:W-:Y:S01]  /*0dd0*/  ISETP.NE.U32.AND P0, PT, RZ, UR4, PT ;  /* 0x00000004ff007c0c */ /* 0x000fe2000bf05070 */
[----:B------:R-:W-:-:S02]  /*0de0*/  USHF.R.U32.HI UR7, URZ, UR9, UR7 ;  /* 0x000000093f077299 */ /* 0x000fc40008011607 */
[----:B------:R-:W-:Y:S01]  /*0df0*/  USHF.L.U32 UR6, UR11, UR18, URZ ;  /* 0x000000120b067299 */ /* 0x000fe2000800063f */
[----:B------:R-:W-:Y:S01]  /*0e00*/  ISETP.NE.AND.EX P0, PT, RZ, UR5, PT, P0 ;  /* 0x00000005ff007c0c */ /* 0x000fe2000bf05300 */
[----:B------:R-:W-:Y:S02]  /*0e10*/  USHF.R.U64 UR22, UR16, UR10, UR7 ;  /* 0x0000000a10167299 */ /* 0x000fe40008001207 */
[----:B------:R-:W-:Y:S02]  /*0e20*/  USHF.R.U32.HI UR7, URZ, UR10, UR7 ;  /* 0x0000000a3f077299 */ /* 0x000fe40008011607 */
[----:B------:R-:W-:Y:S02]  /*0e30*/  UISETP.NE.AND UP1, UPT, UR47, URZ, UPT ;  /* 0x0000003f2f00728c */ /* 0x000fe4000bf25270 */
[----:B------:R-:W-:Y:S01]  /*0e40*/  USHF.R.U64 UR23, UR22, UR18, UR7 ;  /* 0x0000001216177299 */ /* 0x000fe20008001207 */
[----:B------:R-:W-:Y:S01]  /*0e50*/  ULDC UR17, c[0x0][0x600] ;  /* 0x0001800000117ab9 */ /* 0x000fe20000000800 */
[----:B------:R-:W-:-:S02]  /*0e60*/  ULOP3.LUT UR13, URZ, UR6, URZ, 0x33, !UPT ;  /* 0x000000063f0d7292 */ /* 0x000fc4000f8e333f */
[----:B------:R-:W-:Y:S02]  /*0e70*/  UIADD3 UR15, UR17, -0x1, URZ ;  /* 0xffffffff110f7890 */ /* 0x000fe4000fffe03f */
[----:B------:R-:W-:Y:S02]  /*0e80*/  USEL UR12, UR8, UR12, !UP1 ;  /* 0x0000000c080c7287 */ /* 0x000fe4000c800000 */
[----:B------:R-:W-:Y:S01]  /*0e90*/  USHF.R.U32.HI UR7, URZ, UR18, UR7 ;  /* 0x000000123f077299 */ /* 0x000fe20008011607 */
[----:B------:R-:W-:Y:S01]  /*0ea0*/  ULDC UR19, c[0x0][0x648] ;  /* 0x0001920000137ab9 */ /* 0x000fe20000000800 */
[----:B------:R-:W-:Y:S01]  /*0eb0*/  ULDC UR20, c[0x0][0x638] ;  /* 0x00018e0000147ab9 */ /* 0x000fe20000000800 */
[----:B------:R-:W-:Y:S01]  /*0ec0*/  UMOV UR21, 0x1 ;  /* 0x0000000100157882 */ /* 0x000fe20000000000 */
[----:B------:R-:W-:Y:S01]  /*0ed0*/  UMOV UR6, UR23 ;  /* 0x0000001700067c82 */ /* 0x000fe20008000000 */
[----:B------:R-:W-:Y:S07]  /*0ee0*/  @!P0 BRA `(.L_x_10) ;  /* 0x0000000000308947 */ /* 0x000fee0003800000 */
[----:B------:R-:W-:Y:S02]  /*0ef0*/  ULDC UR10, c[0x0][0x64c] ;  /* 0x00019300000a7ab9 */ /* 0x000fe40000000800 */
        /* <DEDUP_REMOVED lines=8> */
[----:B------:R-:W-:-:S07]  /*0f80*/  UIMAD.WIDE.U32.X UR4, UR14, UR5, UR10, UP0 ;  /* 0x000000050e0472a5 */ /* 0x000fce00080e040a */
[----:B------:R-:W-:Y:S01]  /*0f90*/  UMOV UR6, UR4 ;  /* 0x0000000400067c82 */ /* 0x000fe20008000000 */
[----:B------:R-:W-:-:S05]  /*0fa0*/  UMOV UR7, UR5 ;  /* 0x0000000500077c82 */ /* 0x000fca0008000000 */
.L_x_10:
[----:B------:R-:W-:Y:S01]  /*0fb0*/  USHF.R.U64 UR5, UR6, UR19, UR7 ;  /* 0x0000001306057299 */ /* 0x000fe20008001207 */
[----:B------:R-:W-:Y:S01]  /*0fc0*/  IMAD.MOV.U32 R0, RZ, RZ, 0x1 ;  /* 0x00000001ff007424 */ /* 0x000fe200078e00ff */
[----:B------:R-:W-:Y:S02]  /*0fd0*/  USHF.L.U32 UR4, UR21, UR18, URZ ;  /* 0x0000001215047299 */ /* 0x000fe4000800063f */
[----:B------:R-:W-:Y:S02]  /*0fe0*/  ULOP3.LUT UR13, UR22, UR13, URZ, 0xc0, !UPT ;  /* 0x0000000d160d7292 */ /* 0x000fe4000f8ec03f */
[----:B------:R-:W-:Y:S02]  /*0ff0*/  UIADD3 UR6, -UR5, URZ, URZ ;  /* 0x0000003f05067290 */ /* 0x000fe4000fffe13f */
[----:B------:R-:W-:Y:S02]  /*1000*/  UIMAD UR13, UR4, UR5, UR13 ;  /* 0x00000005040d72a4 */ /* 0x000fe4000f8e020d */
[----:B------:R-:W-:-:S02]  /*1010*/  ULOP3.LUT UR15, UR16, UR15, URZ, 0xc0, !UPT ;  /* 0x0000000f100f7292 */ /* 0x000fc4000f8ec03f */
[----:B------:R-:W-:Y:S01]  /*1020*/  UIMAD UR4, UR6, UR20, UR23 ;  /* 0x00000014060472a4 */ /* 0x000fe2000f8e0217 */
[----:B------:R-:W-:Y:S01]  /*1030*/  ULDC UR5, c[0x0][0x610] ;  /* 0x0001840000057ab9 */ /* 0x000fe20000000800 */
[----:B------:R-:W-:Y:S02]  /*1040*/  UISETP.NE.AND UP0, UPT, UR47, URZ, UPT ;  /* 0x0000003f2f00728c */ /* 0x000fe4000bf05270 */
[----:B------:R-:W-:Y:S02]  /*1050*/  UIMAD UR12, UR13, UR5, UR12 ;  /* 0x000000050d0c72a4 */ /* 0x000fe4000f8e020c */
[----:B------:R-:W-:-:S04]  /*1060*/  UIMAD UR4, UR4, UR17, UR15 ;  /* 0x00000011040472a4 */ /* 0x000fc8000f8e020f */
[----:B------:R-:W-:Y:S02]  /*1070*/  USEL UR42, UR4, UR12, !UP0 ;  /* 0x0000000c042a7287 */ /* 0x000fe4000c000000 */
[----:B------:R-:W-:-:S12]  /*1080*/  USEL UR41, UR12, UR4, !UP0 ;  /* 0x000000040c297287 */ /* 0x000fd8000c000000 */
.L_x_8:
[----:B------:R-:W-:-:S08]  /*1090*/  NOP ;  /* 0x0000000000007918 */ /* 0x000fd00000000000 */
[----:B------:R-:W1:Y:S02]  /*10a0*/  USETMAXREG.TRY_ALLOC.CTAPOOL UP0, 0xf0 ;  /* 0x000000f0000079c8 */ /* 0x000e640008000600 */
[----:B-1----:R-:W-:-:S13]  /*10b0*/  PLOP3.LUT P0, PT, PT, PT, UP0, 0x80, 0x0 ;  /* 0x000000000000781c */ /* 0x002fda0003f0f008 */
[----:B------:R-:W-:Y:S05]  /*10c0*/  @!P0 BRA `(.L_x_8) ;  /* 0xfffffffc00f08947 */ /* 0x000fea000383ffff */
[----:B------:R-:W-:Y:S01]  /*10d0*/  ULDC.64 UR4, c[0x0][0x598] ;  /* 0x0001660000047ab9 */ /* 0x000fe20000000a00 */
[----:B------:R-:W-:Y:S01]  /*10e0*/  ULDC.64 UR36, c[0x0][0x208] ;  /* 0x0000820000247ab9 */ /* 0x000fe20000000a00 */
[----:B------:R-:W-:-:S04]  /*10f0*/  ISETP.NE.U32.AND P0, PT, RZ, UR4, PT ;  /* 0x00000004ff007c0c */ /* 0x000fc8000bf05070 */
[----:B------:R-:W-:-:S13]  /*1100*/  ISETP.NE.AND.EX P0, PT, RZ, UR5, PT, P0 ;  /* 0x00000005ff007c0c */ /* 0x000fda000bf05300 */
[----:B------:R-:W-:Y:S05]  /*1110*/  @!P0 BRA `(.L_x_11) ;  /* 0x00000000001c8947 */ /* 0x000fea0003800000 */
[----:B------:R-:W1:Y:S02]  /*1120*/  LDC.64 R2, c[0x0][0x598] ;  /* 0x00016600ff027b82 */ /* 0x000e640000000a00 */
[----:B-1----:R-:W2:Y:S02]  /*1130*/  LDG.E.64 R2, desc[UR36][R2.64] ;  /* 0x0000002402027981 */ /* 0x002ea4000c1e1b00 */
[----:B--2---:R-:W-:-:S04]  /*1140*/  ISETP.NE.U32.AND P0, PT, R2, RZ, PT ;  /* 0x000000ff0200720c */ /* 0x004fc80003f05070 */
[----:B------:R-:W-:-:S13]  /*1150*/  ISETP.NE.AND.EX P0, PT, R3, RZ, PT, P0 ;  /* 0x000000ff0300720c */ /* 0x000fda0003f05300 */
[----:B------:R-:W-:Y:S05]  /*1160*/  @!P0 BRA `(.L_x_11) ;  /* 0x0000000000088947 */ /* 0x000fea0003800000 */
[----:B------:R1:W5:Y:S01]  /*1170*/  LD.E R17, desc[UR36][R2.64] ;  /* 0x0000002402117980 */ /* 0x000362000c101900 */
[----:B------:R-:W-:Y:S05]  /*1180*/  BRA `(.L_x_12) ;  /* 0x0000000000247947 */ /* 0x000fea0003800000 */
.L_x_11:
[----:B------:R-:W-:Y:S02]  /*1190*/  ULDC.64 UR4, c[0x0][0x588] ;  /* 0x0001620000047ab9 */ /* 0x000fe40000000a00 */
[----:B------:R-:W-:-:S04]  /*11a0*/  ISETP.NE.U32.AND P0, PT, RZ, UR4, PT ;  /* 0x00000004ff007c0c */ /* 0x000fc8000bf05070 */
[----:B------:R-:W-:-:S13]  /*11b0*/  ISETP.NE.AND.EX P0, PT, RZ, UR5, PT, P0 ;  /* 0x00000005ff007c0c */ /* 0x000fda000bf05300 */
[----:B------:R-:W-:Y:S05]  /*11c0*/  @!P0 BRA `(.L_x_13) ;  /* 0x00000000000c8947 */ /* 0x000fea0003800000 */
[----:B------:R-:W1:Y:S02]  /*11d0*/  LDC.64 R2, c[0x0][0x588] ;  /* 0x00016200ff027b82 */ /* 0x000e640000000a00 */
[----:B-1----:R2:W5:Y:S01]  /*11e0*/  LDG.E R17, desc[UR36][R2.64] ;  /* 0x0000002402117981 */ /* 0x002562000c1e1900 */
[----:B------:R-:W-:Y:S05]  /*11f0*/  BRA `(.L_x_12) ;  /* 0x0000000000087947 */ /* 0x000fea0003800000 */
.L_x_13:
[----:B------:R-:W-:Y:S02]  /*1200*/  ULDC UR4, c[0x0][0x580] ;  /* 0x0001600000047ab9 */ /* 0x000fe40000000800 */
[----:B------:R-:W-:-:S07]  /*1210*/  IMAD.U32 R17, RZ, RZ, UR4 ;  /* 0x00000004ff117e24 */ /* 0x000fce000f8e00ff */
.L_x_12:
[----:B------:R-:W-:Y:S02]  /*1220*/  ULDC.64 UR4, c[0x0][0x5a0] ;  /* 0x0001680000047ab9 */ /* 0x000fe40000000a00 */
[----:B------:R-:W-:-:S04]  /*1230*/  ISETP.NE.U32.AND P0, PT, RZ, UR4, PT ;  /* 0x00000004ff007c0c */ /* 0x000fc8000bf05070 */
[----:B------:R-:W-:-:S13]  /*1240*/  ISETP.NE.AND.EX P0, PT, RZ, UR5, PT, P0 ;  /* 0x00000005ff007c0c */ /* 0x000fda000bf05300 */
[----:B------:R-:W-:Y:S05]  /*1250*/  @!P0 BRA `(.L_x_14) ;  /* 0x00000000001c8947 */ /* 0x000fea0003800000 */
[----:B-12---:R-:W1:Y:S02]  /*1260*/  LDC.64 R2, c[0x0][0x5a0] ;  /* 0x00016800ff027b82 */ /* 0x006e640000000a00 */
[----:B-1----:R-:W2:Y:S02]  /*1270*/  LDG.E.64 R2, desc[UR36][R2.64] ;  /* 0x0000002402027981 */ /* 0x002ea4000c1e1b00 */
[----:B--2---:R-:W-:-:S04]  /*1280*/  ISETP.NE.U32.AND P0, PT, R2, RZ, PT ;  /* 0x000000ff0200720c */ /* 0x004fc80003f05070 */
[----:B------:R-:W-:-:S13]  /*1290*/  ISETP.NE.AND.EX P0, PT, R3, RZ, PT, P0 ;  /* 0x000000ff0300720c */ /* 0x000fda0003f05300 */
[----:B------:R-:W-:Y:S05]  /*12a0*/  @!P0 BRA `(.L_x_14) ;  /* 0x0000000000088947 */ /* 0x000fea0003800000 */
[----:B------:R1:W5:Y:S01]  /*12b0*/  LD.E R18, desc[UR36][R2.64] ;  /* 0x0000002402127980 */ /* 0x000362000c101900 */
[----:B------:R-:W-:Y:S05]  /*12c0*/  BRA `(.L_x_15) ;  /* 0x0000000000247947 */ /* 0x000fea0003800000 */
.L_x_14:
[----:B------:R-:W-:Y:S02]  /*12d0*/  ULDC.64 UR4, c[0x0][0x590] ;  /* 0x0001640000047ab9 */ /* 0x000fe40000000a00 */
[----:B------:R-:W-:-:S04]  /*12e0*/  ISETP.NE.U32.AND P0, PT, RZ, UR4, PT ;  /* 0x00000004ff007c0c */ /* 0x000fc8000bf05070 */
[----:B------:R-:W-:-:S13]  /*12f0*/  ISETP.NE.AND.EX P0, PT, RZ, UR5, PT, P0 ;  /* 0x00000005ff007c0c */ /* 0x000fda000bf05300 */
[----:B------:R-:W-:Y:S05]  /*1300*/  @!P0 BRA `(.L_x_16) ;  /* 0x00000000000c8947 */ /* 0x000fea0003800000 */
[----:B-12---:R-:W1:Y:S02]  /*1310*/  LDC.64 R2, c[0x0][0x590] ;  /* 0x00016400ff027b82 */ /* 0x006e640000000a00 */
[----:B-1----:R2:W5:Y:S01]  /*1320*/  LDG.E R18, desc[UR36][R2.64] ;  /* 0x0000002402127981 */ /* 0x002562000c1e1900 */
[----:B------:R-:W-:Y:S05]  /*1330*/  BRA `(.L_x_15) ;  /* 0x0000000000087947 */ /* 0x000fea0003800000 */
.L_x_16:
[----:B------:R-:W-:Y:S02]  /*1340*/  ULDC UR4, c[0x0][0x584] ;  /* 0x0001610000047ab9 */ /* 0x000fe40000000800 */
[----:B------:R-:W-:-:S07]  /*1350*/  IMAD.U32 R18, RZ, RZ, UR4 ;  /* 0x00000004ff127e24 */ /* 0x000fce000f8e00ff */
.L_x_15:
[----:B------:R-:W-:-:S13]  /*1360*/  LOP3.LUT P0, RZ, R0, 0xff, RZ, 0xc0, !PT ;  /* 0x000000ff00ff7812 */ /* 0x000fda000780c0ff */
[----:B------:R-:W-:Y:S05]  /*1370*/  @!P0 EXIT ;  /* 0x000000000000894d */ /* 0x000fea0003800000 */
[----:B------:R-:W-:Y:S01]  /*1380*/  ULDC UR4, c[0x0][0x28c] ;  /* 0x0000a30000047ab9 */ /* 0x000fe20000000800 */
[----:B------:R-:W-:Y:S01]  /*1390*/  ULDC.64 UR6, c[0x0][0x5c8] ;  /* 0x0001720000067ab9 */ /* 0x000fe20000000a00 */
[----:B------:R-:W-:Y:S02]  /*13a0*/  UIADD3 UR4, UR4, 0x3f, URZ ;  /* 0x0000003f04047890 */ /* 0x000fe4000fffe03f */
[----:B------:R-:W-:Y:S02]  /*13b0*/  USHF.L.U64.HI UR44, UR6, 0x3, UR7 ;  /* 0x00000003062c7899 */ /* 0x000fe40008010207 */
[----:B------:R-:W-:Y:S02]  /*13c0*/  USHF.R.S32.HI UR5, URZ, 0x1f, UR4 ;  /* 0x0000001f3f057899 */ /* 0x000fe40008011404 */
[----:B------:R-:W-:Y:S02]  /*13d0*/  USHF.L.U32 UR45, UR6, 0x3, URZ ;  /* 0x00000003062d7899 */ /* 0x000fe4000800063f */
[----:B------:R-:W-:Y:S01]  /*13e0*/  ULEA.HI UR5, UR5, UR4, URZ, 0x6 ;  /* 0x0000000405057291 */ /* 0x000fe2000f8f303f */
[----:B------:R-:W-:Y:S01]  /*13f0*/  UMOV UR38, URZ ;  /* 0x0000003f00267c82 */ /* 0x000fe20008000000 */
[----:B------:R-:W-:-:S02]  /*1400*/  UMOV UR39, URZ ;  /* 0x0000003f00277c82 */ /* 0x000fc40008000000 */
[----:B------:R-:W-:-:S12]  /*1410*/  USHF.R.S32.HI UR46, URZ, 0x6, UR5 ;  /* 0x000000063f2e7899 */ /* 0x000fd80008011405 */
.L_x_616:
[----:B------:R-:W3:Y:S01]  /*1420*/  S2R R0, SR_TID.X ;  /* 0x0000000000007919 */ /* 0x000ee20000002100 */
[----:B------:R-:W4:Y:S01]  /*1430*/  S2UR UR7, SR_CgaCtaId ;  /* 0x00000000000779c3 */ /* 0x000f220000008800 */
[----:B------:R-:W-:Y:S02]  /*1440*/  UMOV UR6, 0x400 ;  /* 0x0000040000067882 */ /* 0x000fe40000000000 */
[----:B----4-:R-:W-:Y:S01]  /*1450*/  ULEA UR6, UR7, UR6, 0x18 ;  /* 0x0000000607067291 */ /* 0x010fe2000f8ec03f */
[----:B---3--:R-:W-:-:S04]  /*1460*/  LOP3.LUT R0, R0, 0x80, RZ, 0xc0, !PT ;  /* 0x0000008000007812 */ /* 0x008fc800078ec0ff */
[----:B------:R-:W-:-:S06]  /*1470*/  SHF.R.U32.HI R0, RZ, 0x7, R0 ;  /* 0x00000007ff007819 */ /* 0x000fcc0000011600 */
[----:B------:R-:W3:Y:S02]  /*1480*/  SHFL.IDX PT, R0, R0, RZ, 0x1f ;  /* 0x00001fff00007589 */ /* 0x000ee400000e0000 */
[----:B---3--:R-:W-:-:S13]  /*1490*/  R2UR UR4, R0 ;  /* 0x00000000000472ca */ /* 0x008fda00000e0000 */
[----:B------:R-:W-:-:S04]  /*14a0*/  ULEA.HI UR5, UR4, UR4, URZ, 0x1 ;  /* 0x0000000404057291 */ /* 0x000fc8000f8f083f */
[----:B------:R-:W-:-:S04]  /*14b0*/  ULOP3.LUT UR5, UR5, 0xffffe, URZ, 0xc0, !UPT ;  /* 0x000ffffe05057892 */ /* 0x000fc8000f8ec03f */
[----:B------:R-:W-:-:S03]  /*14c0*/  UIADD3 UR5, UR4, -UR5, URZ ;  /* 0x8000000504057290 */ /* 0x000fc6000fffe03f */
[----:B------:R-:W-:Y:S01]  /*14d0*/  ULDC UR4, c[0x0][0x28c] ;  /* 0x0000a30000047ab9 */ /* 0x000fe20000000800 */
[----:B------:R-:W-:Y:S01]  /*14e0*/  ULEA UR5, UR5, UR6, 0xc ;  /* 0x0000000605057291 */ /* 0x000fe2000f8e603f */
[----:B------:R-:W-:-:S03]  /*14f0*/  ISETP.LT.AND P0, PT, RZ, UR4, PT ;  /* 0x00000004ff007c0c */ /* 0x000fc6000bf01270 */
[----:B------:R-:W-:-:S04]  /*1500*/  UIADD3 UR5, UR5, 0x180, URZ ;  /* 0x0000018005057890 */ /* 0x000fc8000fffe03f */
[----:B------:R-:W-:-:S04]  /*1510*/  USHF.R.U32.HI UR5, URZ, 0x4, UR5 ;  /* 0x000000043f057899 */ /* 0x000fc80008011605 */
[----:B------:R-:W-:Y:S02]  /*1520*/  ULOP3.LUT UR48, UR5, 0x3fff, URZ, 0xc0, !UPT ;  /* 0x00003fff05307892 */ /* 0x000fe4000f8ec03f */
[----:B0-----:R-:W-:Y:S10]  /*1530*/  @P0 BRA `(.L_x_17) ;  /* 0x0000000000400947 */ /* 0x001ff40003800000 */
[----:B------:R-:W-:Y:S01]  /*1540*/  MOV R0, 0x0 ;  /* 0x0000000000007802 */ /* 0x000fe20000000f00 */
[----:B------:R-:W-:Y:S01]  /*1550*/  ULDC.64 UR4, c[0x4][0x68] ;  /* 0x01001a0000047ab9 */ /* 0x000fe20000000a00 */
[----:B------:R-:W-:Y:S01]  /*1560*/  ULDC.64 UR6, c[0x4][0x8] ;  /* 0x0100020000067ab9 */ /* 0x000fe20000000a00 */
[----:B------:R-:W-:Y:S01]  /*1570*/  IMAD.U32 R4, RZ, RZ, UR4 ;  /* 0x00000004ff047e24 */ /* 0x000fe2000f8e00ff */
[----:B-12---:R1:W2:Y:S01]  /*1580*/  LDC.64 R2, c[0x4][R0] ;  /* 0x0100000000027b82 */ /* 0x0062a20000000a00 */
[----:B------:R-:W-:Y:S01]  /*1590*/  IMAD.U32 R5, RZ, RZ, UR5 ;  /* 0x00000005ff057e24 */ /* 0x000fe2000f8e00ff */
[----:B------:R-:W-:Y:S01]  /*15a0*/  ULDC.64 UR4, c[0x4][0x70] ;  /* 0x01001c0000047ab9 */ /* 0x000fe20000000a00 */
[----:B------:R-:W-:Y:S02]  /*15b0*/  IMAD.U32 R10, RZ, RZ, UR6 ;  /* 0x00000006ff0a7e24 */ /* 0x000fe4000f8e00ff */
[----:B0-----:R-:W-:Y:S02]  /*15c0*/  IMAD.U32 R6, RZ, RZ, UR4 ;  /* 0x00000004ff067e24 */ /* 0x001fe4000f8e00ff */
[----:B------:R-:W-:-:S02]  /*15d0*/  IMAD.U32 R7, RZ, RZ, UR5 ;  /* 0x00000005ff077e24 */ /* 0x000fc4000f8e00ff */
[----:B------:R-:W-:Y:S02]  /*15e0*/  IMAD.U32 R11, RZ, RZ, UR7 ;  /* 0x00000007ff0b7e24 */ /* 0x000fe4000f8e00ff */
[----:B------:R-:W-:Y:S02]  /*15f0*/  IMAD.MOV.U32 R8, RZ, RZ, 0x1e1 ;  /* 0x000001e1ff087424 */ /* 0x000fe400078e00ff */
[----:B------:R-:W-:Y:S02]  /*1600*/  IMAD.MOV.U32 R12, RZ, RZ, 0x1 ;  /* 0x00000001ff0c7424 */ /* 0x000fe400078e00ff */
[----:B-1----:R-:W-:-:S07]  /*1610*/  IMAD.MOV.U32 R13, RZ, RZ, RZ ;  /* 0x000000ffff0d7224 */ /* 0x002fce00078e00ff */
[----:B------:R-:W-:-:S07]  /*1620*/  LEPC R20, `(.L_x_17) ;  /* 0x000000001014794e */ /* 0x000fce0000000000 */
[----:B--2--5:R-:W-:Y:S05]  /*1630*/  CALL.ABS.NOINC R2 ;  /* 0x0000000002007343 */ /* 0x024fea0003c00000 */
.L_x_17:
[----:B------:R-:W-:-:S06]  /*1640*/  ULOP3.LUT UR4, UR40, 0x1, URZ, 0xfc, !UPT ;  /* 0x0000000128047892 */ /* 0x000fcc000f8efc3f */
[----:B------:R-:W-:-:S05]  /*1650*/  IMAD.U32 R0, RZ, RZ, UR4 ;  /* 0x00000004ff007e24 */ /* 0x000fca000f8e00ff */
[----:B------:R-:W-:-:S13]  /*1660*/  ISETP.NE.AND P0, PT, R0, 0x3, PT ;  /* 0x000000030000780c */ /* 0x000fda0003f05270 */
[----:B------:R-:W-:Y:S05]  /*1670*/  @!P0 BRA `(.L_x_18) ;  /* 0x0000000000048947 */ /* 0x000fea0003800000 */
[----:B------:R-:W-:Y:S01]  /*1680*/  BPT.TRAP 0x1 ;  /* 0x000000040000795c */ /* 0x000fe20000300000 */
.L_x_18:
[----:B------:R-:W3:Y:S01]  /*1690*/  S2UR UR5, SR_CgaCtaId ;  /* 0x00000000000579c3 */ /* 0x000ee20000008800 */
[----:B------:R-:W-:Y:S01]  /*16a0*/  UMOV UR4, 0x400 ;  /* 0x0000040000047882 */ /* 0x000fe20000000000 */
[----:B-12---:R-:W-:Y:S02]  /*16b0*/  IMAD.U32 R2, RZ, RZ, UR38 ;  /* 0x00000026ff027e24 */ /* 0x006fe4000f8e00ff */
[----:B------:R-:W-:-:S03]  /*16c0*/  IMAD.U32 R3, RZ, RZ, UR39 ;  /* 0x00000027ff037e24 */ /* 0x000fc6000f8e00ff */
[----:B------:R-:W-:Y:S01]  /*16d0*/  SHF.L.U32 R2, R2, 0x1f, RZ ;  /* 0x0000001f02027819 */ /* 0x000fe200000006ff */
[----:B---3--:R-:W-:-:S06]  /*16e0*/  ULEA UR4, UR5, UR4, 0x18 ;  /* 0x0000000405047291 */ /* 0x008fcc000f8ec03f */
[----:B------:R-:W-:-:S04]  /*16f0*/  IMAD.U32 R0, RZ, RZ, UR4 ;  /* 0x00000004ff007e24 */ /* 0x000fc8000f8e00ff */
[----:B------:R-:W-:-:S04]  /*1700*/  IMAD R3, R3, 0x8, R0 ;  /* 0x0000000803037824 */ /* 0x000fc800078e0200 */
[----:B------:R1:W2:Y:S01]  /*1710*/  SYNCS.PHASECHK.TRANS64.TRYWAIT P1, [R3+URZ], R2 ;  /* 0x00000002030075a7 */ /* 0x0002a2000802017f */
[----:B------:R-:W-:Y:S05]  /*1720*/  @!P0 BRA `(.L_x_19) ;  /* 0x0000000000048947 */ /* 0x000fea0003800000 */
[----:B------:R-:W-:Y:S01]  /*1730*/  BPT.TRAP 0x1 ;  /* 0x000000040000795c */ /* 0x000fe20000300000 */
.L_x_19:
[----:B--2---:R-:W-:Y:S05]  /*1740*/  @P1 BRA `(.L_x_20) ;  /* 0x0000000000081947 */ /* 0x004fea0003800000 */
[----:B------:R-:W2:Y:S02]  /*1750*/  SYNCS.PHASECHK.TRANS64.TRYWAIT P1, [R3+URZ], R2 ;  /* 0x00000002030075a7 */ /* 0x000ea4000802017f */
[----:B--2---:R-:W-:Y:S05]  /*1760*/  @!P1 BRA `(.L_x_21) ;  /* 0x0000016c00a09947 */ /* 0x004fea0003800000 */
.L_x_20:
[----:B------:R-:W-:-:S04]  /*1770*/  UISETP.LT.AND UP0, UPT, UR46, 0x1, UPT ;  /* 0x000000012e00788c */ /* 0x000fc8000bf01270 */
[----:B------:R-:W-:-:S06]  /*1780*/  USEL UR4, UR46, 0x1, UP0 ;  /* 0x000000012e047887 */ /* 0x000fcc0008000000 */
[----:B-12---:R-:W-:Y:S01]  /*1790*/  IMAD.U32 R3, RZ, RZ, UR4 ;  /* 0x00000004ff037e24 */ /* 0x006fe2000f8e00ff */
[----:B------:R-:W-:Y:S05]  /*17a0*/  WARPSYNC.ALL ;  /* 0x0000000000007948 */ /* 0x000fea0003800000 */
[----:B------:R-:W-:-:S04]  /*17b0*/  IADD3 R3, -R3, UR46, RZ ;  /* 0x0000002e03037c10 */ /* 0x000fc8000fffe1ff */
[----:B------:R-:W-:Y:S02]  /*17c0*/  ISETP.GE.AND P1, PT, R3, 0x1, PT ;  /* 0x000000010300780c */ /* 0x000fe40003f26270 */
[----:B------:R-:W-:Y:S01]  /*17d0*/  R2UR UR4, R0 ;  /* 0x00000000000472ca */ /* 0x000fe200000e0000 */
[----:B------:R-:W-:Y:S01]  /*17e0*/  WARPGROUP.ARRIVE ;  /* 0x00000000000079c5 */ /* 0x000fe20000000000 */
[----:B------:R-:W-:Y:S01]  /*17f0*/  UMOV UR9, 0x80000020 ;  /* 0x8000002000097882 */ /* 0x000fe20000000000 */
[----:B------:R-:W-:-:S10]  /*1800*/  UMOV UR11, 0x80000020 ;  /* 0x80000020000b7882 */ /* 0x000fd40000000000 */
[----:B------:R-:W-:-:S04]  /*1810*/  UIADD3 UR4, UR4, 0x24180, URZ ;  /* 0x0002418004047890 */ /* 0x000fc8000fffe03f */
[----:B------:R-:W-:-:S04]  /*1820*/  USHF.R.U32.HI UR4, URZ, 0x4, UR4 ;  /* 0x000000043f047899 */ /* 0x000fc80008011604 */
[----:B------:R-:W-:Y:S02]  /*1830*/  ULOP3.LUT UR5, UR4, 0x3fff, URZ, 0xc0, !UPT ;  /* 0x00003fff04057892 */ /* 0x000fe4000f8ec03f */
[----:B------:R-:W-:Y:S02]  /*1840*/  ULOP3.LUT UR4, UR48, 0x10000, URZ, 0xfc, !UPT ;  /* 0x0001000030047892 */ /* 0x000fe4000f8efc3f */
[----:B------:R-:W-:Y:S02]  /*1850*/  ULOP3.LUT UR5, UR5, 0x10000, URZ, 0xfc, !UPT ;  /* 0x0001000005057892 */ /* 0x000fe4000f8efc3f */
[----:B------:R-:W-:Y:S02]  /*1860*/  UIMAD UR6, UR39, 0x600, UR4 ;  /* 0x00000600270678a4 */ /* 0x000fe4000f8e0204 */
[----:B------:R-:W-:-:S05]  /*1870*/  UIMAD UR7, UR39, 0x300, UR5 ;  /* 0x00000300270778a4 */ /* 0x000fca000f8e0205 */
[----:B------:R-:W-:Y:S02]  /*1880*/  UMOV UR8, UR6 ;  /* 0x0000000600087c82 */ /* 0x000fe40008000000 */
[----:B------:R-:W-:Y:S02]  /*1890*/  UMOV UR10, UR7 ;  /* 0x00000007000a7c82 */ /* 0x000fe40008000000 */
[----:B------:R-:W-:Y:S01]  /*18a0*/  IGMMA.64x192x32.S8.S8 R104, gdesc[UR8], RZ, !UPT, gsb0 ;  /* 0x04e00000086879f1 */ /* 0x000fe2000c0410ff */
[----:B------:R-:W-:Y:S01]  /*18b0*/  UIADD3 UR8, UR6, 0x200, URZ ;  /* 0x0000020006087890 */ /* 0x000fe2000fffe03f */
[----:B------:R-:W-:Y:S01]  /*18c0*/  UMOV UR9, 0x80000020 ;  /* 0x8000002000097882 */ /* 0x000fe20000000000 */
[----:B------:R-:W-:Y:S02]  /*18d0*/  WARPGROUP.DEPBAR.LE gsb0, 0x0 ;  /* 0x00008000000079c5 */ /* 0x000fe40000010000 */
[----:B------:R-:W-:Y:S02]  /*18e0*/  IMAD.MOV.U32 R87, RZ, RZ, R120 ;  /* 0x000000ffff577224 */ /* 0x000fe400078e0078 */
[----:B------:R-:W-:-:S02]  /*18f0*/  IMAD.MOV.U32 R86, RZ, RZ, R121 ;  /* 0x000000ffff567224 */ /* 0x000fc400078e0079 */
[----:B------:R-:W-:Y:S02]  /*1900*/  IMAD.MOV.U32 R85, RZ, RZ, R122 ;  /* 0x000000ffff557224 */ /* 0x000fe400078e007a */
[----:B------:R-:W-:Y:S02]  /*1910*/  IMAD.MOV.U32 R84, RZ, RZ, R123 ;  /* 0x000000ffff547224 */ /* 0x000fe400078e007b */
[----:B------:R-:W-:Y:S02]  /*1920*/  IMAD.MOV.U32 R83, RZ, RZ, R124 ;  /* 0x000000ffff537224 */ /* 0x000fe400078e007c */
[----:B------:R-:W-:Y:S02]  /*1930*/  IMAD.MOV.U32 R82, RZ, RZ, R125 ;  /* 0x000000ffff527224 */ /* 0x000fe400078e007d */
        /* <DEDUP_REMOVED lines=69> */
[----:B0-----:R-:W-:Y:S02]  /*1d90*/  IMAD.MOV.U32 R7, RZ, RZ, R195 ;  /* 0x000000ffff077224 */ /* 0x001fe400078e00c3 */
[----:B------:R-:W-:Y:S02]  /*1da0*/  IMAD.MOV.U32 R6, RZ, RZ, R196 ;  /* 0x000000ffff067224 */ /* 0x000fe400078e00c4 */
[----:B------:R-:W-:Y:S02]  /*1db0*/  IMAD.MOV.U32 R5, RZ, RZ, R197 ;  /* 0x000000ffff057224 */ /* 0x000fe400078e00c5 */
[----:B------:R-:W-:Y:S02]  /*1dc0*/  IMAD.MOV.U32 R4, RZ, RZ, R198 ;  /* 0x000000ffff047224 */ /* 0x000fe400078e00c6 */
[----:B------:R-:W-:-:S02]  /*1dd0*/  IMAD.MOV.U32 R2, RZ, RZ, R199 ;  /* 0x000000ffff027224 */ /* 0x000fc400078e00c7 */
[----:B------:R-:W-:Y:S01]  /*1de0*/  WARPGROUP.ARRIVE ;  /* 0x00000000000079c5 */ /* 0x000fe20000000000 */
[----:B------:R-:W-:Y:S02]  /*1df0*/  IMAD.MOV.U32 R103, RZ, RZ, R104 ;  /* 0x000000ffff677224 */ /* 0x000fe400078e0068 */
[----:B------:R-:W-:Y:S02]  /*1e00*/  IMAD.MOV.U32 R102, RZ, RZ, R105 ;  /* 0x000000ffff667224 */ /* 0x000fe400078e0069 */
[----:B------:R-:W-:Y:S01]  /*1e10*/  IMAD.MOV.U32 R101, RZ, RZ, R106 ;  /* 0x000000ffff657224 */ /* 0x000fe200078e006a */
[----:B------:R-:W-:Y:S01]  /*1e20*/  IGMMA.64x192x32.S8.S8 R120, gdesc[UR8], RZ, !UPT, gsb0 ;  /* 0x04e00000087879f1 */ /* 0x000fe2000c0410ff */
[----:B------:R-:W-:Y:S01]  /*1e30*/  IMAD.MOV.U32 R100, RZ, RZ, R107 ;  /* 0x000000ffff647224 */ /* 0x000fe200078e006b */
[----:B------:R-:W-:Y:S01]  /*1e40*/  UIADD3 UR8, UR6, 0x400, URZ ;  /* 0x0000040006087890 */ /* 0x000fe2000fffe03f */
[----:B------:R-:W-:Y:S01]  /*1e50*/  IMAD.MOV.U32 R99, RZ, RZ, R108 ;  /* 0x000000ffff637224 */ /* 0x000fe200078e006c */
[----:B------:R-:W-:Y:S01]  /*1e60*/  UMOV UR9, 0x80000020 ;  /* 0x8000002000097882 */ /* 0x000fe20000000000 */
        /* <DEDUP_REMOVED lines=30> */
[----:B------:R-:W-:Y:S01]  /*2050*/  IMAD.MOV.U32 R235, RZ, RZ, R2 ;  /* 0x000000ffffeb7224 */ /* 0x000fe200078e0002 */
[----:B------:R-:W-:-:S02]  /*2060*/  WARPGROUP.DEPBAR.LE gsb0, 0x0 ;  /* 0x00008000000079c5 */ /* 0x000fc40000010000 */
[----:B------:R0:W-:Y:S04]  /*2070*/  STL.64 [R1+0x2b0], R214 ;  /* 0x0002b0d601007387 */ /* 0x0001e80000100a00 */
[----:B------:R1:W-:Y:S04]  /*2080*/  STL.64 [R1+0x2a8], R212 ;  /* 0x0002a8d401007387 */ /* 0x0003e80000100a00 */
[----:B------:R2:W-:Y:S04]  /*2090*/  STL.64 [R1+0x2a0], R210 ;  /* 0x0002a0d201007387 */ /* 0x0005e80000100a00 */
[----:B------:R3:W-:Y:S01]  /*20a0*/  STL.64 [R1+0x298], R208 ;  /* 0x000298d001007387 */ /* 0x0007e20000100a00 */
[----:B0-----:R-:W-:-:S02]  /*20b0*/  IMAD.MOV.U32 R214, RZ, RZ, R29 ;  /* 0x000000ffffd67224 */ /* 0x001fc400078e001d */
[----:B------:R-:W-:Y:S01]  /*20c0*/  IMAD.MOV.U32 R215, RZ, RZ, R28 ;  /* 0x000000ffffd77224 */ /* 0x000fe200078e001c */
[----:B------:R0:W-:Y:S01]  /*20d0*/  STL.64 [R1+0x290], R206 ;  /* 0x000290ce01007387 */ /* 0x0001e20000100a00 */
[----:B-1----:R-:W-:Y:S02]  /*20e0*/  IMAD.MOV.U32 R212, RZ, RZ, R31 ;  /* 0x000000ffffd47224 */ /* 0x002fe400078e001f */
[----:B------:R-:W-:Y:S01]  /*20f0*/  IMAD.MOV.U32 R213, RZ, RZ, R30 ;  /* 0x000000ffffd57224 */ /* 0x000fe200078e001e */
[----:B------:R1:W-:Y:S01]  /*2100*/  STL.64 [R1+0x288], R204 ;  /* 0x000288cc01007387 */ /* 0x0003e20000100a00 */
[----:B--2---:R-:W-:Y:S02]  /*2110*/  IMAD.MOV.U32 R210, RZ, RZ, R33 ;  /* 0x000000ffffd27224 */ /* 0x004fe400078e0021 */
[----:B------:R-:W-:Y:S01]  /*2120*/  IMAD.MOV.U32 R211, RZ, RZ, R32 ;  /* 0x000000ffffd37224 */ /* 0x000fe200078e0020 */
[----:B------:R2:W-:Y:S01]  /*2130*/  STL.64 [R1+0x280], R202 ;  /* 0x000280ca01007387 */ /* 0x0005e20000100a00 */
[----:B---3--:R-:W-:-:S02]  /*2140*/  IMAD.MOV.U32 R208, RZ, RZ, R35 ;  /* 0x000000ffffd07224 */ /* 0x008fc400078e0023 */
[----:B------:R-:W-:Y:S01]  /*2150*/  IMAD.MOV.U32 R209, RZ, RZ, R34 ;  /* 0x000000ffffd17224 */ /* 0x000fe200078e0022 */
[----:B------:R3:W-:Y:S01]  /*2160*/  STL.64 [R1+0x278], R200 ;  /* 0x000278c801007387 */ /* 0x0007e20000100a00 */
[----:B0-----:R-:W-:Y:S02]  /*2170*/  IMAD.MOV.U32 R206, RZ, RZ, R37 ;  /* 0x000000ffffce7224 */ /* 0x001fe400078e0025 */
[----:B------:R-:W-:Y:S01]  /*2180*/  IMAD.MOV.U32 R207, RZ, RZ, R36 ;  /* 0x000000ffffcf7224 */ /* 0x000fe200078e0024 */
[----:B------:R0:W-:Y:S01]  /*2190*/  STL.64 [R1+0x270], R198 ;  /* 0x000270c601007387 */ /* 0x0001e20000100a00 */
[----:B-1----:R-:W-:Y:S02]  /*21a0*/  IMAD.MOV.U32 R204, RZ, RZ, R39 ;  /* 0x000000ffffcc7224 */ /* 0x002fe400078e0027 */
[----:B------:R-:W-:Y:S01]  /*21b0*/  IMAD.MOV.U32 R205, RZ, RZ, R38 ;  /* 0x000000ffffcd7224 */ /* 0x000fe200078e0026 */
[----:B------:R1:W-:Y:S01]  /*21c0*/  STL.64 [R1+0x268], R196 ;  /* 0x000268c401007387 */ /* 0x0003e20000100a00 */
[----:B--2---:R-:W-:-:S02]  /*21d0*/  IMAD.MOV.U32 R202, RZ, RZ, R41 ;  /* 0x000000ffffca7224 */ /* 0x004fc400078e0029 */
[----:B------:R-:W-:Y:S01]  /*21e0*/  IMAD.MOV.U32 R203, RZ, RZ, R40 ;  /* 0x000000ffffcb7224 */ /* 0x000fe200078e0028 */
[----:B------:R2:W-:Y:S01]  /*21f0*/  STL.64 [R1+0x260], R194 ;  /* 0x000260c201007387 */ /* 0x0005e20000100a00 */
[----:B---3--:R-:W-:Y:S02]  /*2200*/  IMAD.MOV.U32 R200, RZ, RZ, R43 ;  /* 0x000000ffffc87224 */ /* 0x008fe400078e002b */
[----:B------:R-:W-:Y:S01]  /*2210*/  IMAD.MOV.U32 R201, RZ, RZ, R42 ;  /* 0x000000ffffc97224 */ /* 0x000fe200078e002a */
[----:B------:R3:W-:Y:S01]  /*2220*/  STL.64 [R1+0x258], R192 ;  /* 0x000258c001007387 */ /* 0x0007e20000100a00 */
[----:B0-----:R-:W-:Y:S02]  /*2230*/  IMAD.MOV.U32 R198, RZ, RZ, R45 ;  /* 0x000000ffffc67224 */ /* 0x001fe400078e002d */
[----:B------:R-:W-:Y:S01]  /*2240*/  IMAD.MOV.U32 R199, RZ, RZ, R44 ;  /* 0x000000ffffc77224 */ /* 0x000fe200078e002c */
[----:B------:R0:W-:Y:S01]  /*2250*/  STL.64 [R1+0x250], R190 ;  /* 0x000250be01007387 */ /* 0x0001e20000100a00 */
[----:B-1----:R-:W-:-:S02]  /*2260*/  IMAD.MOV.U32 R196, RZ, RZ, R47 ;  /* 0x000000ffffc47224 */ /* 0x002fc400078e002f */
[----:B------:R-:W-:Y:S01]  /*2270*/  IMAD.MOV.U32 R197, RZ, RZ, R46 ;  /* 0x000000ffffc57224 */ /* 0x000fe200078e002e */
[----:B------:R1:W-:Y:S01]  /*2280*/  STL.64 [R1+0x248], R188 ;  /* 0x000248bc01007387 */ /* 0x0003e20000100a00 */
[----:B--2---:R-:W-:Y:S02]  /*2290*/  IMAD.MOV.U32 R194, RZ, RZ, R49 ;  /* 0x000000ffffc27224 */ /* 0x004fe400078e0031 */
[----:B------:R-:W-:Y:S01]  /*22a0*/  IMAD.MOV.U32 R195, RZ, RZ, R48 ;  /* 0x000000ffffc37224 */ /* 0x000fe200078e0030 */
[----:B------:R2:W-:Y:S01]  /*22b0*/  STL.64 [R1+0x240], R186 ;  /* 0x000240ba01007387 */ /* 0x0005e20000100a00 */
[----:B---3--:R-:W-:Y:S02]  /*22c0*/  IMAD.MOV.U32 R192, RZ, RZ, R51 ;  /* 0x000000ffffc07224 */ /* 0x008fe400078e0033 */
[----:B------:R-:W-:Y:S01]  /*22d0*/  IMAD.MOV.U32 R193, RZ, RZ, R50 ;  /* 0x000000ffffc17224 */ /* 0x000fe200078e0032 */
        /* <DEDUP_REMOVED lines=68> */
[----:B------:R-:W-:Y:S02]  /*2720*/  IMAD.MOV.U32 R147, RZ, RZ, R96 ;  /* 0x000000ffff937224 */ /* 0x000fe400078e0060 */
[----:B---3--:R-:W-:Y:S02]  /*2730*/  IMAD.MOV.U32 R144, RZ, RZ, R99 ;  /* 0x000000ffff907224 */ /* 0x008fe400078e0063 */
[----:B------:R-:W-:Y:S02]  /*2740*/  IMAD.MOV.U32 R145, RZ, RZ, R98 ;  /* 0x000000ffff917224 */ /* 0x000fe400078e0062 */
[----:B0-----:R-:W-:-:S02]  /*2750*/  IMAD.MOV.U32 R142, RZ, RZ, R101 ;  /* 0x000000ffff8e7224 */ /* 0x001fc400078e0065 */
[----:B------:R-:W-:Y:S02]  /*2760*/  IMAD.MOV.U32 R143, RZ, RZ, R100 ;  /* 0x000000ffff8f7224 */ /* 0x000fe400078e0064 */
[----:B-1----:R-:W-:Y:S02]  /*2770*/  IMAD.MOV.U32 R140, RZ, RZ, R103 ;  /* 0x000000ffff8c7224 */ /* 0x002fe400078e0067 */
[----:B------:R-:W-:Y:S02]  /*2780*/  IMAD.MOV.U32 R141, RZ, RZ, R102 ;  /* 0x000000ffff8d7224 */ /* 0x000fe400078e0066 */
[----:B------:R-:W-:-:S06]  /*2790*/  WARPGROUP.ARRIVE ;  /* 0x00000000000079c5 */ /* 0x000fcc0000000000 */
[----:B------:R-:W-:Y:S01]  /*27a0*/  IGMMA.64x192x32.S8.S8 R24, gdesc[UR8], RZ, !UPT, gsb0 ;  /* 0x04e00000081879f1 */ /* 0x000fe2000c0410ff */
[----:B------:R-:W-:Y:S02]  /*27b0*/  UIADD3 UR8, UR6, 0x2, URZ ;  /* 0x0000000206087890 */ /* 0x000fe4000fffe03f */
[----:B------:R-:W-:Y:S01]  /*27c0*/  UIADD3 UR10, UR7, 0x2, URZ ;  /* 0x00000002070a7890 */ /* 0x000fe2000fffe03f */
[----:B------:R-:W-:Y:S01]  /*27d0*/  UMOV UR9, 0x80000020 ;  /* 0x8000002000097882 */ /* 0x000fe20000000000 */
[----:B------:R-:W-:Y:S01]  /*27e0*/  UMOV UR11, 0x80000020 ;  /* 0x80000020000b7882 */ /* 0x000fe20000000000 */
[----:B------:R-:W-:Y:S02]  /*27f0*/  WARPGROUP.DEPBAR.LE gsb0, 0x0 ;  /* 0x00008000000079c5 */ /* 0x000fe40000010000 */
[----:B------:R-:W-:-:S06]  /*2800*/  WARPGROUP.ARRIVE ;  /* 0x00000000000079c5 */ /* 0x000fcc0000000000 */
[----:B------:R-:W-:Y:S03]  /*2810*/  IGMMA.64x192x32.S8.S8 R140, gdesc[UR8], R140, gsb0 ;  /* 0x04e00000088c79f1 */ /* 0x000fe6000804108c */
[----:B------:R-:W-:Y:S02]  /*2820*/  WARPGROUP.DEPBAR.LE gsb0, 0x0 ;  /* 0x00008000000079c5 */ /* 0x000fe40000010000 */
[----:B------:R-:W-:Y:S04]  /*2830*/  STL.64 [R1], R140 ;  /* 0x0000008c01007387 */ /* 0x000fe80000100a00 */
[----:B------:R-:W-:Y:S04]  /*2840*/  STL.64 [R1+0x8], R142 ;  /* 0x0000088e01007387 */ /* 0x000fe80000100a00 */
        /* <DEDUP_REMOVED lines=35> */
[----:B------:R0:W-:Y:S04]  /*2a80*/  STL.64 [R1+0x128], R214 ;  /* 0x000128d601007387 */ /* 0x0001e80000100a00 */
        /* <DEDUP_REMOVED lines=10> */
[----:B0-----:R-:W2:Y:S04]  /*2b30*/  LDL.LU.64 R214, [R1+0x2b0] ;  /* 0x0002b00001d67983 */ /* 0x001ea80000300a00 */
[----:B------:R-:W2:Y:S04]  /*2b40*/  LDL.LU.64 R212, [R1+0x2a8] ;  /* 0x0002a80001d47983 */ /* 0x000ea80000300a00 */
        /* <DEDUP_REMOVED lines=35> */
[----:B------:R-:W2:Y:S01]  /*2d80*/  LDL.LU.64 R140, [R1+0x188] ;  /* 0x00018800018c7983 */ /* 0x000ea20000300a00 */
[----:B------:R-:W-:Y:S01]  /*2d90*/  UIADD3 UR8, UR6, 0x202, URZ ;  /* 0x0000020206087890 */ /* 0x000fe2000fffe03f */
[----:B------:R-:W-:Y:S01]  /*2da0*/  UMOV UR9, 0x80000020 ;  /* 0x8000002000097882 */ /* 0x000fe20000000000 */
[----:B--2---:R-:W-:-:S07]  /*2db0*/  WARPGROUP.ARRIVE ;  /* 0x00000000000079c5 */ /* 0x004fce0000000000 */
[----:B------:R-:W-:Y:S01]  /*2dc0*/  IGMMA.64x192x32.S8.S8 R120, gdesc[UR8], R120, gsb0 ;  /* 0x04e00000087879f1 */ /* 0x000fe20008041078 */
[----:B------:R-:W-:Y:S01]  /*2dd0*/  UIADD3 UR8, UR6, 0x402, URZ ;  /* 0x0000040206087890 */ /* 0x000fe2000fffe03f */
[----:B------:R-:W-:Y:S01]  /*2de0*/  UMOV UR9, 0x80000020 ;  /* 0x8000002000097882 */ /* 0x000fe20000000000 */
[----:B------:R-:W-:Y:S02]  /*2df0*/  WARPGROUP.DEPBAR.LE gsb0, 0x0 ;  /* 0x00008000000079c5 */ /* 0x000fe40000010000 */
[----:B------:R-:W-:-:S06]  /*2e00*/  WARPGROUP.ARRIVE ;  /* 0x00000000000079c5 */ /* 0x000fcc0000000000 */
[----:B------:R-:W-:Y:S03]  /*2e10*/  IGMMA.64x192x32.S8.S8 R24, gdesc[UR8], R24, gsb0 ;  /* 0x04e00000081879f1 */ /* 0x000fe60008041018 */
[----:B------:R-:W-:Y:S02]  /*2e20*/  WARPGROUP.DEPBAR.LE gsb0, 0x0 ;  /* 0x00008000000079c5 */ /* 0x000fe40000010000 */
[----:B-1----:R-:W-:Y:S05]  /*2e30*/  @!P1 BRA `(.L_x_22) ;  /* 0x0000001c00e89947 */ /* 0x002fea0003800000 */
[----:B------:R-:W-:-:S04]  /*2e40*/  UIADD3 UR6, UR39, 0x1, URZ ;  /* 0x0000000127067890 */ /* 0x000fc8000fffe03f */
[----:B------:R-:W-:-:S04]  /*2e50*/  UISETP.NE.AND UP0, UPT, UR6, 0x6, UPT ;  /* 0x000000060600788c */ /* 0x000fc8000bf05270 */
[----:B------:R-:W-:Y:S02]  /*2e60*/  USEL UR7, URZ, 0x1, UP0 ;  /* 0x000000013f077887 */ /* 0x000fe40008000000 */
[----:B------:R-:W-:Y:S02]  /*2e70*/  USEL UR6, UR6, URZ, UP0 ;  /* 0x0000003f06067287 */ /* 0x000fe40008000000 */
[----:B------:R-:W-:-:S06]  /*2e80*/  ULOP3.LUT UR7, UR38, UR7, URZ, 0x3c, !UPT ;  /* 0x0000000726077292 */ /* 0x000fcc000f8e3c3f */
[----:B------:R-:W-:Y:S01]  /*2e90*/  IMAD.U32 R2, RZ, RZ, UR7 ;  /* 0x00000007ff027e24 */ /* 0x000fe2000f8e00ff */
[----:B------:R-:W-:-:S06]  /*2ea0*/  UMOV UR7, UR39 ;  /* 0x0000002700077c82 */ /* 0x000fcc0008000000 */
.L_x_29:
[----:B------:R-:W-:Y:S05]  /*2eb0*/  @!P0 BRA `(.L_x_23) ;  /* 0x0000000000048947 */ /* 0x000fea0003800000 */
[----:B------:R-:W-:Y:S01]  /*2ec0*/  BPT.TRAP 0x1 ;  /* 0x000000040000795c */ /* 0x000fe20000300000 */
.L_x_23:
[----:B------:R-:W0:Y:S01]  /*2ed0*/  S2UR UR9, SR_CgaCtaId ;  /* 0x00000000000979c3 */ /* 0x000e220000008800 */
[----:B------:R-:W-:Y:S01]  /*2ee0*/  UMOV UR8, 0x400 ;  /* 0x0000040000087882 */ /* 0x000fe20000000000 */
[----:B------:R-:W-:Y:S01]  /*2ef0*/  IMAD.U32 R4, RZ, RZ, UR6 ;  /* 0x00000006ff047e24 */ /* 0x000fe2000f8e00ff */
[----:B------:R-:W-:Y:S01]  /*2f00*/  SHF.L.U32 R5, R2, 0x1f, RZ ;  /* 0x0000001f02057819 */ /* 0x000fe200000006ff */
[----:B0-----:R-:W-:-:S06]  /*2f10*/  ULEA UR8, UR9, UR8, 0x18 ;  /* 0x0000000809087291 */ /* 0x001fcc000f8ec03f */
[----:B------:R-:W-:-:S04]  /*2f20*/  IMAD.U32 R0, RZ, RZ, UR8 ;  /* 0x00000008ff007e24 */ /* 0x000fc8000f8e00ff */
[----:B------:R-:W-:-:S04]  /*2f30*/  IMAD R4, R4, 0x8, R0 ;  /* 0x0000000804047824 */ /* 0x000fc800078e0200 */
[----:B------:R0:W1:Y:S01]  /*2f40*/  SYNCS.PHASECHK.TRANS64.TRYWAIT P1, [R4+URZ], R5 ;  /* 0x00000005040075a7 */ /* 0x000062000802017f */
[----:B------:R-:W-:Y:S05]  /*2f50*/  @!P0 BRA `(.L_x_24) ;  /* 0x0000000000048947 */ /* 0x000fea0003800000 */
[----:B------:R-:W-:Y:S01]  /*2f60*/  BPT.TRAP 0x1 ;  /* 0x000000040000795c */ /* 0x000fe20000300000 */
.L_x_24:
[----:B-1----:R-:W-:Y:S05]  /*2f70*/  @P1 BRA `(.L_x_25) ;  /* 0x0000000000081947 */ /* 0x002fea0003800000 */
[----:B------:R-:W1:Y:S02]  /*2f80*/  SYNCS.PHASECHK.TRANS64.TRYWAIT P1, [R4+URZ], R5 ;  /* 0x00000005040075a7 */ /* 0x000e64000802017f */
[----:B-1----:R-:W-:Y:S05]  /*2f90*/  @!P1 BRA `(.L_x_26) ;  /* 0x0000015400a89947 */ /* 0x002fea0003800000 */
.L_x_25:
        /* <DEDUP_REMOVED lines=48> */
[----:B--2---:R-:W2:Y:S04]  /*32a0*/  LDL.LU.64 R24, [R1] ;  /* 0x0000000001187983 */ /* 0x004ea80000300a00 */
        /* <DEDUP_REMOVED lines=47> */
[----:B------:R-:W-:-:S02]  /*35a0*/  UIMAD UR12, UR6, 0x600, UR4 ;  /* 0x00000600060c78a4 */ /* 0x000fc4000f8e0204 */
[----:B------:R-:W-:Y:S01]  /*35b0*/  UIMAD UR13, UR6, 0x300, UR5 ;  /* 0x00000300060d78a4 */ /* 0x000fe2000f8e0205 */
[----:B------:R-:W-:Y:S01]  /*35c0*/  UMOV UR9, 0x80000020 ;  /* 0x8000002000097882 */ /* 0x000fe20000000000 */
[----:B------:R-:W-:-:S03]  /*35d0*/  UMOV UR11, 0x80000020 ;  /* 0x80000020000b7882 */ /* 0x000fc60000000000 */
[----:B------:R-:W-:Y:S02]  /*35e0*/  UMOV UR8, UR12 ;  /* 0x0000000c00087c82 */ /* 0x000fe40008000000 */
[----:B------:R-:W-:Y:S01]  /*35f0*/  UMOV UR10, UR13 ;  /* 0x0000000d000a7c82 */ /* 0x000fe20008000000 */
[----:B--2---:R-:W-:-:S06]  /*3600*/  WARPGROUP.ARRIVE ;  /* 0x00000000000079c5 */ /* 0x004fcc0000000000 */
[----:B------:R-:W-:Y:S01]  /*3610*/  IGMMA.64x192x32.S8.S8 R24, gdesc[UR8], R24, gsb0 ;  /* 0x04e00000081879f1 */ /* 0x000fe20008041018 */
[----:B------:R-:W-:Y:S01]  /*3620*/  UIADD3 UR8, UR12, 0x200, URZ ;  /* 0x000002000c087890 */ /* 0x000fe2000fffe03f */
[----:B------:R-:W-:Y:S01]  /*3630*/  UMOV UR9, 0x80000020 ;  /* 0x8000002000097882 */ /* 0x000fe20000000000 */
[----:B------:R-:W-:Y:S02]  /*3640*/  WARPGROUP.DEPBAR.LE gsb0, 0x0 ;  /* 0x00008000000079c5 */ /* 0x000fe40000010000 */
[----:B------:R-:W-:Y:S01]  /*3650*/  WARPGROUP.ARRIVE ;  /* 0x00000000000079c5 */ /* 0x000fe20000000000 */
[----:B------:R-:W-:Y:S01]  /*3660*/  STL.64 [R1], R24 ;  /* 0x0000001801007387 */ /* 0x000fe20000100a00 */
[----:B01----:R-:W-:Y:S02]  /*3670*/  IMAD.MOV.U32 R5, RZ, RZ, R118 ;  /* 0x000000ffff057224 */ /* 0x003fe400078e0076 */
[----:B------:R-:W-:Y:S01]  /*3680*/  IMAD.MOV.U32 R4, RZ, RZ, R119 ;  /* 0x000000ffff047224 */ /* 0x000fe200078e0077 */
[----:B------:R-:W-:Y:S01]  /*3690*/  STL.64 [R1+0x8], R26 ;  /* 0x0000081a01007387 */ /* 0x000fe20000100a00 */
[----:B------:R-:W-:Y:S01]  /*36a0*/  IGMMA.64x192x32.S8.S8 R120, gdesc[UR8], R120, gsb0 ;  /* 0x04e00000087879f1 */ /* 0x000fe20008041078 */
[----:B------:R-:W-:-:S02]  /*36b0*/  IMAD.MOV.U32 R7, RZ, RZ, R116 ;  /* 0x000000ffff077224 */ /* 0x000fc400078e0074 */
[----:B------:R-:W-:Y:S01]  /*36c0*/  STL.64 [R1+0x10], R28 ;  /* 0x0000101c01007387 */ /* 0x000fe20000100a00 */
[----:B------:R-:W-:Y:S02]  /*36d0*/  IMAD.MOV.U32 R6, RZ, RZ, R117 ;  /* 0x000000ffff067224 */ /* 0x000fe400078e0075 */
[----:B------:R-:W-:Y:S01]  /*36e0*/  IMAD.MOV.U32 R9, RZ, RZ, R114 ;  /* 0x000000ffff097224 */ /* 0x000fe200078e0072 */
[----:B------:R-:W-:Y:S01]  /*36f0*/  STL.64 [R1+0x18], R30 ;  /* 0x0000181e01007387 */ /* 0x000fe20000100a00 */
[----:B------:R-:W-:Y:S02]  /*3700*/  IMAD.MOV.U32 R8, RZ, RZ, R115 ;  /* 0x000000ffff087224 */ /* 0x000fe400078e0073 */
[----:B------:R-:W-:Y:S01]  /*3710*/  IMAD.MOV.U32 R11, RZ, RZ, R112 ;  /* 0x000000ffff0b7224 */ /* 0x000fe200078e0070 */
[----:B------:R-:W-:Y:S01]  /*3720*/  STL.64 [R1+0x20], R32 ;  /* 0x0000202001007387 */ /* 0x000fe20000100a00 */
[----:B------:R-:W-:Y:S02]  /*3730*/  IMAD.MOV.U32 R10, RZ, RZ, R113 ;  /* 0x000000ffff0a7224 */ /* 0x000fe400078e0071 */
[----:B------:R-:W-:Y:S01]  /*3740*/  IMAD.MOV.U32 R13, RZ, RZ, R110 ;  /* 0x000000ffff0d7224 */ /* 0x000fe200078e006e */
[----:B------:R-:W-:Y:S01]  /*3750*/  STL.64 [R1+0x28], R34 ;  /* 0x0000282201007387 */ /* 0x000fe20000100a00 */
[----:B------:R-:W-:-:S02]  /*3760*/  IMAD.MOV.U32 R12, RZ, RZ, R111 ;  /* 0x000000ffff0c7224 */ /* 0x000fc400078e006f */
        /* <DEDUP_REMOVED lines=49> */
[----:B------:R0:W-:Y:S04]  /*3a80*/  STL [R1+0xf0], R84 ;  /* 0x0000f05401007387 */ /* 0x0001e80000100800 */
        /* <DEDUP_REMOVED lines=48> */
[----:B------:R-:W-:-:S03]  /*3d90*/  WARPGROUP.DEPBAR.LE gsb0, 0x0 ;  /* 0x00008000000079c5 */ /* 0x000fc60000010000 */
        /* <DEDUP_REMOVED lines=38> */
[----:B0-----:R-:W3:Y:S04]  /*4000*/  LDL.LU R140, [R1] ;  /* 0x00000000018c7983 */ /* 0x001ee80000300800 */
[----:B------:R-:W3:Y:S04]  /*4010*/  LDL.LU R141, [R1+0x4] ;  /* 0x00000400018d7983 */ /* 0x000ee80000300800 */
        /* <DEDUP_REMOVED lines=58> */
[----:B------:R-:W3:Y:S01]  /*43c0*/  LDL.LU R200, [R1+0xf0] ;  /* 0x0000f00001c87983 */ /* 0x000ee20000300800 */
[----:B------:R-:W-:Y:S01]  /*43d0*/  UIADD3 UR8, UR12, 0x400, URZ ;  /* 0x000004000c087890 */ /* 0x000fe2000fffe03f */
[----:B--2---:R-:W-:Y:S01]  /*43e0*/  WARPGROUP.ARRIVE ;  /* 0x00000000000079c5 */ /* 0x004fe20000000000 */
[----:B------:R-:W-:Y:S01]  /*43f0*/  UMOV UR9, 0x80000020 ;  /* 0x8000002000097882 */ /* 0x000fe20000000000 */
[----:B------:R-:W-:-:S02]  /*4400*/  IMAD.MOV.U32 R201, RZ, RZ, R235 ;  /* 0x000000ffffc97224 */ /* 0x000fc400078e00eb */
[----:B------:R-:W-:Y:S02]  /*4410*/  IMAD.MOV.U32 R202, RZ, RZ, R234 ;  /* 0x000000ffffca7224 */ /* 0x000fe400078e00ea */
[----:B------:R-:W-:Y:S02]  /*4420*/  IMAD.MOV.U32 R203, RZ, RZ, R233 ;  /* 0x000000ffffcb7224 */ /* 0x000fe400078e00e9 */
[----:B------:R-:W-:Y:S01]  /*4430*/  IGMMA.64x192x32.S8.S8 R24, gdesc[UR8], R24, gsb0 ;  /* 0x04e00000081879f1 */ /* 0x000fe20008041018 */
[----:B------:R-:W-:Y:S01]  /*4440*/  IMAD.MOV.U32 R204, RZ, RZ, R232 ;  /* 0x000000ffffcc7224 */ /* 0x000fe200078e00e8 */
[----:B------:R-:W-:Y:S01]  /*4450*/  UIADD3 UR8, UR12, 0x2, URZ ;  /* 0x000000020c087890 */ /* 0x000fe2000fffe03f */
[----:B------:R-:W-:Y:S01]  /*4460*/  IMAD.MOV.U32 R205, RZ, RZ, R231 ;  /* 0x000000ffffcd7224 */ /* 0x000fe200078e00e7 */
[----:B------:R-:W-:Y:S01]  /*4470*/  UIADD3 UR10, UR13, 0x2, URZ ;  /* 0x000000020d0a7890 */ /* 0x000fe2000fffe03f */
[----:B------:R-:W-:Y:S01]  /*4480*/  IMAD.MOV.U32 R206, RZ, RZ, R230 ;  /* 0x000000ffffce7224 */ /* 0x000fe200078e00e6 */
[----:B------:R-:W-:Y:S01]  /*4490*/  UMOV UR9, 0x80000020 ;  /* 0x8000002000097882 */ /* 0x000fe20000000000 */
        /* <DEDUP_REMOVED lines=24> */
[----:B------:R-:W-:Y:S01]  /*4620*/  IMAD.MOV.U32 R235, RZ, RZ, R4 ;  /* 0x000000ffffeb7224 */ /* 0x000fe200078e0004 */
[----:B------:R-:W-:-:S05]  /*4630*/  WARPGROUP.DEPBAR.LE gsb0, 0x0 ;  /* 0x00008000000079c5 */ /* 0x000fca0000010000 */
[----:B---3--:R-:W-:-:S06]  /*4640*/  WARPGROUP.ARRIVE ;  /* 0x00000000000079c5 */ /* 0x008fcc0000000000 */
        /* <DEDUP_REMOVED lines=99> */
[----:B------:R-:W-:Y:S01]  /*4c80*/  BPT.TRAP 0x1 ;  /* 0x000000040000795c */ /* 0x000fe20000300000 */
.L_x_27:
[----:B------:R-:W-:Y:S01]  /*4c90*/  ISETP.NE.AND P1, PT, R19, RZ, PT ;  /* 0x000000ff1300720c */ /* 0x000fe20003f25270 */
[----:B------:R-:W-:Y:S01]  /*4ca0*/  IMAD.U32 R4, RZ, RZ, UR7 ;  /* 0x00000007ff047e24 */ /* 0x000fe2000f8e00ff */
[----:B------:R-:W-:-:S11]  /*4cb0*/  UISETP.GT.U32.AND UP0, UPT, UR40, 0x1, UPT ;  /* 0x000000012800788c */ /* 0x000fd6000bf04070 */
[----:B------:R-:W-:-:S04]  /*4cc0*/  @P1 IMAD R4, R4, 0x8, R0 ;  /* 0x0000000804041824 */ /* 0x000fc800078e0200 */
[----:B------:R-:W-:-:S05]  /*4cd0*/  @P1 VIADD R4, R4, 0x30 ;  /* 0x0000003004041836 */ /* 0x000fca0000000000 */
[----:B------:R-:W-:-:S04]  /*4ce0*/  @P1 PRMT R4, R22, 0x654, R4 ;  /* 0x0000065416041816 */ /* 0x000fc80000000004 */
[----:B------:R0:W-:Y:S01]  /*4cf0*/  @P1 SYNCS.ARRIVE.TRANS64.RED.A1T0 RZ, [R4+URZ], RZ ;  /* 0x000000ff04ff19a7 */ /* 0x0001e2000810043f */
[----:B------:R-:W-:-:S13]  /*4d00*/  PLOP3.LUT P1, PT, PT, PT, UP0, 0x80, 0x0 ;  /* 0x000000000000781c */ /* 0x000fda0003f2f008 */
[----:B0-----:R-:W-:Y:S05]  /*4d10*/  @P1 BRA `(.L_x_28) ;  /* 0x0000000000041947 */ /* 0x001fea0003800000 */
[----:B------:R-:W-:Y:S01]  /*4d20*/  BPT.TRAP 0x1 ;  /* 0x000000040000795c */ /* 0x000fe20000300000 */
.L_x_28:
[----:B------:R-:W-:Y:S01]  /*4d30*/  UIADD3 UR6, UR6, 0x1, URZ ;  /* 0x0000000106067890 */ /* 0x000fe2000fffe03f */
[C---:B------:R-:W-:Y:S01]  /*4d40*/  ISETP.GT.AND P1, PT, R3.reuse, 0x1, PT ;  /* 0x000000010300780c */ /* 0x040fe20003f24270 */
[----:B------:R-:W-:Y:S01]  /*4d50*/  UIADD3 UR7, UR7, 0x1, URZ ;  /* 0x0000000107077890 */ /* 0x000fe2000fffe03f */
[----:B------:R-:W-:Y:S01]  /*4d60*/  VIADD R3, R3, 0xffffffff ;  /* 0xffffffff03037836 */ /* 0x000fe20000000000 */
[----:B------:R-:W-:Y:S02]  /*4d70*/  UISETP.NE.AND UP0, UPT, UR6, 0x6, UPT ;  /* 0x000000060600788c */ /* 0x000fe4000bf05270 */
[----:B------:R-:W-:Y:S02]  /*4d80*/  UISETP.NE.AND UP1, UPT, UR7, 0x6, UPT ;  /* 0x000000060700788c */ /* 0x000fe4000bf25270 */
[----:B------:R-:W-:Y:S02]  /*4d90*/  USEL UR8, URZ, 0x1, UP0 ;  /* 0x000000013f087887 */ /* 0x000fe40008000000 */
[----:B------:R-:W-:-:S02]  /*4da0*/  USEL UR6, UR6, URZ, UP0 ;  /* 0x0000003f06067287 */ /* 0x000fc40008000000 */
[----:B------:R-:W-:Y:S02]  /*4db0*/  USEL UR7, UR7, URZ, UP1 ;  /* 0x0000003f07077287 */ /* 0x000fe40008800000 */
[----:B------:R-:W-:Y:S01]  /*4dc0*/  LOP3.LUT R2, R2, UR8, RZ, 0x3c, !PT ;  /* 0x0000000802027c12 */ /* 0x000fe2000f8e3cff */
[----:B------:R-:W-:Y:S09]  /*4dd0*/  @P1 BRA `(.L_x_29) ;  /* 0xffffffe000341947 */ /* 0x000ff2000383ffff */
.L_x_22:
[----:B------:R-:W0:Y:S02]  /*4de0*/  LDC R2, c[0x0][0x28c] ;  /* 0x0000a300ff027b82 */ /* 0x000e240000000800 */
[----:B0-----:R-:W-:-:S13]  /*4df0*/  ISETP.GE.AND P1, PT, R2, 0x1, PT ;  /* 0x000000010200780c */ /* 0x001fda0003f26270 */
[----:B------:R-:W-:Y:S05]  /*4e00*/  @!P1 BRA `(.L_x_30) ;  /* 0x0000000000549947 */ /* 0x000fea0003800000 */
[----:B------:R-:W-:Y:S05]  /*4e10*/  @!P0 BRA `(.L_x_31) ;  /* 0x0000000000048947 */ /* 0x000fea0003800000 */
[----:B------:R-:W-:Y:S01]  /*4e20*/  BPT.TRAP 0x1 ;  /* 0x000000040000795c */ /* 0x000fe20000300000 */
.L_x_31:
[----:B------:R-:W-:Y:S01]  /*4e30*/  ISETP.NE.AND P0, PT, R19, RZ, PT ;  /* 0x000000ff1300720c */ /* 0x000fe20003f05270 */
[----:B------:R-:W-:-:S12]  /*4e40*/  BSSY B0, `(.L_x_32) ;  /* 0x000000d000007945 */ /* 0x000fd80003800000 */
[----:B------:R-:W-:Y:S05]  /*4e50*/  @!P0 BRA `(.L_x_33) ;  /* 0x00000000002c8947 */ /* 0x000fea0003800000 */
[----:B------:R-:W-:-:S04]  /*4e60*/  UISETP.LT.AND UP0, UPT, UR46, 0x1, UPT ;  /* 0x000000012e00788c */ /* 0x000fc8000bf01270 */
[----:B------:R-:W-:-:S04]  /*4e70*/  USEL UR6, UR46, 0x1, UP0 ;  /* 0x000000012e067887 */ /* 0x000fc80008000000 */
[----:B------:R-:W-:-:S04]  /*4e80*/  UIADD3 UR6, UR39, UR46, -UR6 ;  /* 0x0000002e27067290 */ /* 0x000fc8000fffe806 */
[----:B------:R-:W-:-:S04]  /*4e90*/  UIMAD.WIDE.U32 UR4, UR6, -0x55555555, URZ ;  /* 0xaaaaaaab060478a5 */ /* 0x000fc8000f8e003f */
[----:B------:R-:W-:-:S04]  /*4ea0*/  USHF.R.U32.HI UR4, URZ, 0x2, UR5 ;  /* 0x000000023f047899 */ /* 0x000fc80008011605 */
[----:B------:R-:W-:-:S06]  /*4eb0*/  UIMAD UR6, UR4, -0x6, UR6 ;  /* 0xfffffffa040678a4 */ /* 0x000fcc000f8e0206 */
[----:B------:R-:W-:-:S04]  /*4ec0*/  IMAD.U32 R2, RZ, RZ, UR6 ;  /* 0x00000006ff027e24 */ /* 0x000fc8000f8e00ff */
[----:B------:R-:W-:-:S04]  /*4ed0*/  IMAD R0, R2, 0x8, R0 ;  /* 0x0000000802007824 */ /* 0x000fc800078e0200 */
[----:B------:R-:W-:-:S05]  /*4ee0*/  VIADD R0, R0, 0x30 ;  /* 0x0000003000007836 */ /* 0x000fca0000000000 */
[----:B------:R-:W-:-:S04]  /*4ef0*/  PRMT R0, R22, 0x654, R0 ;  /* 0x0000065416007816 */ /* 0x000fc80000000000 */
[----:B------:R0:W-:Y:S03]  /*4f00*/  SYNCS.ARRIVE.TRANS64.RED.A1T0 RZ, [R0+URZ], RZ ;  /* 0x000000ff00ff79a7 */ /* 0x0001e6000810043f */
.L_x_33:
[----:B------:R-:W-:Y:S05]  /*4f10*/  BSYNC B0 ;  /* 0x0000000000007941 */ /* 0x000fea0003800000 */
.L_x_32:
[----:B------:R-:W-:-:S06]  /*4f20*/  UISETP.GT.U32.AND UP0, UPT, UR40, 0x1, UPT ;  /* 0x000000012800788c */ /* 0x000fcc000bf04070 */
[----:B------:R-:W-:-:S13]  /*4f30*/  PLOP3.LUT P0, PT, PT, PT, UP0, 0x80, 0x0 ;  /* 0x000000000000781c */ /* 0x000fda0003f0f008 */
[----:B------:R-:W-:Y:S05]  /*4f40*/  @P0 BRA `(.L_x_30) ;  /* 0x0000000000040947 */ /* 0x000fea0003800000 */
[----:B------:R-:W-:Y:S01]  /*4f50*/  BPT.TRAP 0x1 ;  /* 0x000000040000795c */ /* 0x000fe20000300000 */
.L_x_30:
[----:B------:R-:W1:Y:S01]  /*4f60*/  S2R R4, SR_TID.X ;  /* 0x0000000000047919 */ /* 0x000e620000002100 */
[----:B------:R-:W-:Y:S01]  /*4f70*/  UIMAD UR42, UR42, 0xc0, URZ ;  /* 0x000000c02a2a78a4 */ /* 0x000fe2000f8e023f */
[----:B------:R-:W-:Y:S01]  /*4f80*/  IMAD.MOV.U32 R5, RZ, RZ, -0x2 ;  /* 0xfffffffeff057424 */ /* 0x000fe200078e00ff */
[----:B------:R-:W-:Y:S01]  /*4f90*/  USHF.R.S32.HI UR10, URZ, 0x1f, UR43 ;  /* 0x0000001f3f0a7899 */ /* 0x000fe2000801142b */
[----:B------:R-:W-:Y:S01]  /*4fa0*/  ULDC.64 UR8, c[0x0][0x5d0] ;  /* 0x0001740000087ab9 */ /* 0x000fe20000000a00 */
[----:B------:R-:W-:Y:S02]  /*4fb0*/  UIMAD.WIDE UR6, UR41, 0x180, URZ ;  /* 0x00000180290678a5 */ /* 0x000fe4000f8e023f */
[----:B------:R-:W-:Y:S01]  /*4fc0*/  IMAD.U32 R216, RZ, RZ, UR42 ;  /* 0x0000002affd87e24 */ /* 0x000fe2000f8e00ff */
[----:B------:R-:W-:Y:S02]  /*4fd0*/  UIMAD UR4, UR10, UR8, URZ ;  /* 0x000000080a0472a4 */ /* 0x000fe4000f8e023f */
[----:B------:R-:W-:-:S02]  /*4fe0*/  UIMAD UR41, UR41, 0x180, URZ ;  /* 0x00000180292978a4 */ /* 0x000fc4000f8e023f */
[----:B------:R-:W-:Y:S02]  /*4ff0*/  UIMAD UR4, UR43, UR9, UR4 ;  /* 0x000000092b0472a4 */ /* 0x000fe4000f8e0204 */
[----:B------:R-:W-:Y:S02]  /*5000*/  UIADD3 UR39, UR46, UR39, URZ ;  /* 0x000000272e277290 */ /* 0x000fe4000fffe03f */
[----:B------:R-:W-:Y:S02]  /*5010*/  UISETP.GE.U32.AND UP2, UPT, UR46, 0x6, UPT ;  /* 0x000000062e00788c */ /* 0x000fe4000bf46070 */
[----:B------:R-:W-:-:S04]  /*5020*/  UISETP.GT.U32.AND UP1, UPT, UR39, 0x5, UPT ;  /* 0x000000052700788c */ /* 0x000fc8000bf24070 */
[----:B------:R-:W-:Y:S01]  /*5030*/  UISETP.LT.U32.AND UP1, UPT, UR46, 0x6, UP1 ;  /* 0x000000062e00788c */ /* 0x000fe20008f21070 */
[--C-:B-1----:R-:W-:Y:S01]  /*5040*/  SHF.R.U32.HI R2, RZ, 0x7, R4.reuse ;  /* 0x00000007ff027819 */ /* 0x102fe20000011604 */
[----:B------:R-:W-:Y:S01]  /*5050*/  IMAD.SHL.U32 R217, R4, 0x2, RZ ;  /* 0x0000000204d97824 */ /* 0x000fe200078e00ff */
[----:B0-----:R-:W-:Y:S02]  /*5060*/  SHF.R.U32.HI R0, RZ, 0x2, R4 ;  /* 0x00000002ff007819 */ /* 0x001fe40000011604 */
[----:B------:R-:W-:Y:S02]  /*5070*/  LOP3.LUT R2, R2, 0x1, RZ, 0xc0, !PT ;  /* 0x0000000102027812 */ /* 0x000fe400078ec0ff */
[----:B------:R-:W-:Y:S02]  /*5080*/  LOP3.LUT R3, R4, 0x60, RZ, 0xc0, !PT ;  /* 0x0000006004037812 */ /* 0x000fe400078ec0ff */
[----:B------:R-:W-:Y:S01]  /*5090*/  LOP3.LUT R0, R0, 0x7, RZ, 0xc0, !PT ;  /* 0x0000000700007812 */ /* 0x000fe200078ec0ff */
[----:B------:R-:W-:Y:S01]  /*50a0*/  IMAD.SHL.U32 R15, R2, 0x40, RZ ;  /* 0x00000040020f7824 */ /* 0x000fe200078e00ff */
[----:B------:R-:W-:-:S02]  /*50b0*/  SHF.R.U32.HI R3, RZ, 0x1, R3 ;  /* 0x00000001ff037819 */ /* 0x000fc40000011603 */
[----:B------:R-:W-:Y:S02]  /*50c0*/  LOP3.LUT R216, R216, 0x6, R217, 0xf8, !PT ;  /* 0x00000006d8d87812 */ /* 0x000fe400078ef8d9 */
[--C-:B------:R-:W-:Y:S02]  /*50d0*/  LOP3.LUT R15, R15, 0x40, R0.reuse, 0xe2, !PT ;  /* 0x000000400f0f7812 */ /* 0x100fe400078ee200 */
[----:B------:R-:W-:Y:S02]  /*50e0*/  IADD3 R0, RZ, -R3, -R0 ;  /* 0x80000003ff007210 */ /* 0x000fe40007ffe800 */
[----:B------:R-:W-:Y:S02]  /*50f0*/  SHF.R.S32.HI R217, RZ, 0x1f, R216 ;  /* 0x0000001fffd97819 */ /* 0x000fe400000114d8 */
[----:B------:R-:W-:Y:S01]  /*5100*/  LOP3.LUT R15, R15, UR6, R3, 0xfe, !PT ;  /* 0x000000060f0f7c12 */ /* 0x000fe2000f8efe03 */
[----:B------:R-:W-:Y:S02]  /*5110*/  IMAD R0, R2, -0x40, R0 ;  /* 0xffffffc002007824 */ /* 0x000fe400078e0200 */
[----:B------:R-:W-:Y:S01]  /*5120*/  IMAD.U32 R2, RZ, RZ, UR8 ;  /* 0x00000008ff027e24 */ /* 0x000fe2000f8e00ff */
[----:B------:R-:W-:-:S02]  /*5130*/  ULDC UR8, c[0x0][0x284] ;  /* 0x0000a10000087ab9 */ /* 0x000fc40000000800 */
[----:B------:R-:W-:Y:S02]  /*5140*/  IMAD.U32 R14, RZ, RZ, UR8 ;  /* 0x00000008ff0e7e24 */ /* 0x000fe4000f8e00ff */
[----:B------:R-:W-:-:S03]  /*5150*/  IMAD.WIDE.U32 R2, R2, UR43, R216 ;  /* 0x0000002b02027c25 */ /* 0x000fc6000f8e00d8 */
[----:B------:R-:W-:Y:S01]  /*5160*/  IADD3 R14, R14, -UR41, R0 ;  /* 0x800000290e0e7c10 */ /* 0x000fe2000fffe000 */
[----:B------:R-:W-:Y:S01]  /*5170*/  VIADD R3, R3, UR4 ;  /* 0x0000000403037c36 */ /* 0x000fe20008000000 */
[----:B------:R-:W-:Y:S01]  /*5180*/  ULDC UR4, c[0x0][0x288] ;  /* 0x0000a20000047ab9 */ /* 0x000fe20000000800 */
[----:B------:R-:W-:Y:S01]  /*5190*/  LOP3.LUT R0, R4, 0x3, RZ, 0xc0, !PT ;  /* 0x0000000304007812 */ /* 0x000fe200078ec0ff */
[----:B------:R-:W-:-:S04]  /*51a0*/  UISETP.GE.AND UP0, UPT, UR42, UR4, UPT ;  /* 0x000000042a00728c */ /* 0x000fc8000bf06270 */
[----:B------:R-:W-:Y:S01]  /*51b0*/  UISETP.GE.OR UP0, UPT, UR41, UR8, UP0 ;  /* 0x000000082900728c */ /* 0x000fe20008706670 */
[----:B------:R-:W-:Y:S01]  /*51c0*/  IMAD R0, R0, R5, UR4 ;  /* 0x0000000400007e24 */ /* 0x000fe2000f8e0205 */
[----:B------:R-:W-:Y:S02]  /*51d0*/  UIMAD.WIDE.U32 UR4, UR39, -0x55555555, URZ ;  /* 0xaaaaaaab270478a5 */ /* 0x000fe4000f8e003f */
[----:B------:R-:W-:Y:S01]  /*51e0*/  USEL UR8, URZ, 0x1, !UP1 ;  /* 0x000000013f087887 */ /* 0x000fe2000c800000 */
[----:B------:R-:W-:Y:S01]  /*51f0*/  VIADD R0, R0, -UR42 ;  /* 0x8000002a00007c36 */ /* 0x000fe20008000000 */
[----:B------:R-:W-:Y:S01]  /*5200*/  PLOP3.LUT P0, PT, PT, PT, UP0, 0x80, 0x0 ;  /* 0x000000000000781c */ /* 0x000fe20003f0f008 */
[----:B------:R-:W-:Y:S02]  /*5210*/  USHF.R.U32.HI UR4, URZ, 0x2, UR5 ;  /* 0x000000023f047899 */ /* 0x000fe40008011605 */
[----:B------:R-:W-:Y:S02]  /*5220*/  ULOP3.LUT UR38, UR38, UR8, URZ, 0x3c, !UPT ;  /* 0x0000000826267292 */ /* 0x000fe4000f8e3c3f */
[----:B------:R-:W-:-:S02]  /*5230*/  UIMAD UR39, UR4, -0x6, UR39 ;  /* 0xfffffffa042778a4 */ /* 0x000fc4000f8e0227 */
[----:B------:R-:W-:Y:S01]  /*5240*/  @UP2 ULOP3.LUT UR38, UR38, 0x1, UR4, 0x78, !UPT ;  /* 0x0000000126262892 */ /* 0x000fe2000f8e7804 */
[----:B------:R-:W-:-:S05]  /*5250*/  UMOV UR41, 0xffffffff ;  /* 0xffffffff00297882 */ /* 0x000fca0000000000 */
[----:B------:R-:W-:Y:S06]  /*5260*/  @P0 BRA `(.L_x_34) ;  /* 0x0000011000e80947 */ /* 0x000fec0003800000 */
[----:B-----5:R-:W-:Y:S01]  /*5270*/  ISETP.NE.AND P0, PT, R18, RZ, PT ;  /* 0x000000ff1200720c */ /* 0x020fe20003f05270 */
[----:B------:R-:W-:Y:S01]  /*5280*/  ULDC.64 UR12, c[0x0][0x5c8] ;  /* 0x00017200000c7ab9 */ /* 0x000fe20000000a00 */
[----:B------:R-:W-:Y:S01]  /*5290*/  BSSY B0, `(.L_x_34) ;  /* 0x0001137000007945 */ /* 0x000fe20003800000 */
[----:B------:R-:W-:Y:S01]  /*52a0*/  UIMAD UR4, UR7, UR12, URZ ;  /* 0x0000000c070472a4 */ /* 0x000fe2000f8e023f */
[----:B------:R-:W-:Y:S02]  /*52b0*/  IMAD.U32 R6, RZ, RZ, UR13 ;  /* 0x0000000dff067e24 */ /* 0x000fe4000f8e00ff */
[----:B------:R-:W-:-:S04]  /*52c0*/  IMAD.WIDE.U32 R2, R15, UR12, R2 ;  /* 0x0000000c0f027c25 */ /* 0x000fc8000f8e0002 */
[----:B------:R-:W-:-:S04]  /*52d0*/  IMAD R6, R15, R6, UR4 ;  /* 0x000000040f067e24 */ /* 0x000fc8000f8e0206 */
[----:B------:R-:W-:Y:S01]  /*52e0*/  IMAD.IADD R6, R3, 0x1, R6 ;  /* 0x0000000103067824 */ /* 0x000fe200078e0206 */
[----:B------:R-:W-:Y:S06]  /*52f0*/  @!P0 BRA `(.L_x_35) ;  /* 0x000000c000f88947 */ /* 0x000fec0003800000 */
[----:B------:R-:W0:Y:S01]  /*5300*/  LDC.64 R10, c[0x0][0x5b0] ;  /* 0x00016c00ff0a7b82 */ /* 0x000e220000000a00 */
[----:B------:R-:W-:Y:S01]  /*5310*/  ULDC.64 UR8, c[0x0][0x5b8] ;  /* 0x00016e0000087ab9 */ /* 0x000fe20000000a00 */
[----:B------:R-:W-:Y:S01]  /*5320*/  ISETP.GE.AND P2, PT, R14, 0x1, PT ;  /* 0x000000010e00780c */ /* 0x000fe20003f46270 */
[----:B------:R-:W-:Y:S02]  /*5330*/  UIMAD UR4, UR10, UR8, URZ ;  /* 0x000000080a0472a4 */ /* 0x000fe4000f8e023f */
[----:B------:R-:W-:Y:S01]  /*5340*/  IMAD.U32 R4, RZ, RZ, UR8 ;  /* 0x00000008ff047e24 */ /* 0x000fe2000f8e00ff */
[----:B------:R-:W-:Y:S01]  /*5350*/  BSSY B1, `(.L_x_36) ;  /* 0x000000e000017945 */ /* 0x000fe20003800000 */
[----:B------:R-:W-:Y:S01]  /*5360*/  ISETP.LT.OR P1, PT, R0, 0x1, !P2 ;  /* 0x000000010000780c */ /* 0x000fe20005721670 */
[----:B------:R-:W-:Y:S01]  /*5370*/  UIMAD UR4, UR43, UR9, UR4 ;  /* 0x000000092b0472a4 */ /* 0x000fe2000f8e0204 */
[----:B------:R-:W1:Y:S01]  /*5380*/  LDC.64 R12, c[0x0][0x5a8] ;  /* 0x00016a00ff0c7b82 */ /* 0x000e620000000a00 */
[----:B------:R-:W-:-:S04]  /*5390*/  IMAD.WIDE.U32 R216, R4, UR43, R216 ;  /* 0x0000002b04d87c25 */ /* 0x000fc8000f8e00d8 */
[----:B------:R-:W-:Y:S02]  /*53a0*/  VIADD R21, R217, UR4 ;  /* 0x00000004d9157c36 */ /* 0x000fe40008000000 */
[----:B------:R-:W-:Y:S02]  /*53b0*/  IMAD.MOV.U32 R20, RZ, RZ, R216 ;  /* 0x000000ffff147224 */ /* 0x000fe400078e00d8 */
[----:B0-----:R-:W-:Y:S02]  /*53c0*/  IMAD R23, R10, UR7, RZ ;  /* 0x000000070a177c24 */ /* 0x001fe4000f8e02ff */
[----:B------:R-:W-:-:S04]  /*53d0*/  IMAD.WIDE.U32 R4, R15, R10, R20 ;  /* 0x0000000a0f047225 */ /* 0x000fc800078e0014 */
[----:B------:R-:W-:Y:S01]  /*53e0*/  IMAD R23, R15, R11, R23 ;  /* 0x0000000b0f177224 */ /* 0x000fe200078e0217 */
[----:B-1----:R-:W-:-:S04]  /*53f0*/  IADD3 R8, P0, R4, R12, RZ ;  /* 0x0000000c04087210 */ /* 0x002fc80007f1e0ff */
[----:B------:R-:W-:Y:S01]  /*5400*/  IADD3.X R9, R13, R5, R23, P0, !PT ;  /* 0x000000050d097210 */ /* 0x000fe200007fe417 */
[----:B------:R-:W-:Y:S08]  /*5410*/  @P1 BRA `(.L_x_37) ;  /* 0x0000000000041947 */ /* 0x000ff00003800000 */
[----:B------:R0:W5:Y:S02]  /*5420*/  LDG.E.U8 R16, desc[UR36][R8.64] ;  /* 0x0000002408107981 */ /* 0x000164000c1e1100 */
.L_x_37:
[----:B------:R-:W-:Y:S05]  /*5430*/  BSYNC B1 ;  /* 0x0000000000017941 */ /* 0x000fea0003800000 */
.L_x_36:
[----:B------:R-:W2:Y:S01]  /*5440*/  LDL.LU R7, [R1] ;  /* 0x0000000001077983 */ /* 0x000ea20000300800 */
[----:B-----5:R-:W-:Y:S01]  /*5450*/  LOP3.LUT R3, R16, 0xffff, RZ, 0xc0, !PT ;  /* 0x0000ffff10037812 */ /* 0x020fe200078ec0ff */
[----:B------:R-:W-:Y:S01]  /*5460*/  ULDC.64 UR4, c[0x0][0x5c0] ;  /* 0x0001700000047ab9 */ /* 0x000fe20000000a00 */
[----:B------:R-:W-:Y:S01]  /*5470*/  BSSY B1, `(.L_x_38) ;  /* 0x000000c000017945 */ /* 0x000fe20003800000 */
[----:B------:R-:W-:Y:S02]  /*5480*/  IADD3 R4, P0, R2, UR4, RZ ;  /* 0x0000000402047c10 */ /* 0x000fe4000ff1e0ff */
[----:B------:R-:W-:Y:S02]  /*5490*/  PRMT R3, R3, 0x8880, RZ ;  /* 0x0000888003037816 */ /* 0x000fe400000000ff */
[----:B------:R-:W-:Y:S02]  /*54a0*/  IADD3.X R5, R6, UR5, RZ, P0, !PT ;  /* 0x0000000506057c10 */ /* 0x000fe400087fe4ff */
[----:B------:R-:W-:Y:S01]  /*54b0*/  ISETP.LT.OR P0, PT, R0, 0x2, !P2 ;  /* 0x000000020000780c */ /* 0x000fe20005701670 */
[----:B------:R-:W-:-:S04]  /*54c0*/  IMAD R2, R3, R18, RZ ;  /* 0x0000001203027224 */ /* 0x000fc800078e02ff */
[----:B--2---:R-:W-:-:S05]  /*54d0*/  @!P1 IMAD R3, R7, R17, R2 ;  /* 0x0000001107039224 */ /* 0x004fca00078e0202 */
[----:B------:R1:W-:Y:S03]  /*54e0*/  @!P1 STG.E.U8 desc[UR36][R4.64], R3 ;  /* 0x0000000304009986 */ /* 0x0003e6000c101124 */
[----:B------:R-:W-:Y:S05]  /*54f0*/  @P0 BRA `(.L_x_39) ;  /* 0x00000000000c0947 */ /* 0x000fea0003800000 */
[----:B------:R-:W2:Y:S02]  /*5500*/  LDG.E.U8 R16, desc[UR36][R8.64+0x1] ;  /* 0x0000012408107981 */ /* 0x000ea4000c1e1100 */
[----:B--2---:R-:W-:-:S05]  /*5510*/  PRMT R2, R16, 0x8880, RZ ;  /* 0x0000888010027816 */ /* 0x004fca00000000ff */
[----:B------:R-:W-:-:S07]  /*5520*/  IMAD R2, R2, R18, RZ ;  /* 0x0000001202027224 */ /* 0x000fce00078e02ff */
.L_x_39:
[----:B------:R-:W-:Y:S05]  /*5530*/  BSYNC B1 ;  /* 0x0000000000017941 */ /* 0x000fea0003800000 */
.L_x_38:
[----:B-1----:R-:W2:Y:S01]  /*5540*/  LDL.LU R3, [R1+0x4] ;  /* 0x0000040001037983 */ /* 0x002ea20000300800 */
[----:B------:R-:W-:Y:S01]  /*5550*/  ISETP.GE.AND P1, PT, R14, 0x9, PT ;  /* 0x000000090e00780c */ /* 0x000fe20003f26270 */
[C---:B------:R-:W-:Y:S01]  /*5560*/  IMAD.SHL.U32 R218, R10.reuse, 0x8, RZ ;  /* 0x000000080ada7824 */ /* 0x040fe200078e00ff */
[----:B------:R-:W-:Y:S01]  /*5570*/  SHF.L.U64.HI R219, R10, 0x3, R11 ;  /* 0x000000030adb7819 */ /* 0x000fe2000001020b */
[----:B------:R-:W-:Y:S01]  /*5580*/  BSSY B1, `(.L_x_40) ;  /* 0x000000c000017945 */ /* 0x000fe20003800000 */
[----:B------:R-:W-:Y:S01]  /*5590*/  ISETP.LT.OR P4, PT, R0, 0x1, !P1 ;  /* 0x000000010000780c */ /* 0x000fe20004f81670 */
[----:B------:R-:W-:-:S04]  /*55a0*/  IMAD.WIDE.U32 R6, R15, R10, R218 ;  /* 0x0000000a0f067225 */ /* 0x000fc800078e00da */
[----:B------:R-:W-:Y:S02]  /*55b0*/  IMAD.IADD R23, R23, 0x1, R7 ;  /* 0x0000000117177824 */ /* 0x000fe400078e0207 */
[----:B--2---:R-:W-:-:S05]  /*55c0*/  @!P0 IMAD R3, R3, R17, R2 ;  /* 0x0000001103038224 */ /* 0x004fca00078e0202 */
[----:B------:R1:W-:Y:S01]  /*55d0*/  @!P0 STG.E.U8 desc[UR36][R4.64+0x1], R3 ;  /* 0x0000010304008986 */ /* 0x0003e2000c101124 */
[----:B------:R-:W-:-:S04]  /*55e0*/  IADD3 R6, P0, P3, R216, R12, R6 ;  /* 0x0000000cd8067210 */ /* 0x000fc80007b1e006 */
[----:B------:R-:W-:Y:S01]  /*55f0*/  IADD3.X R7, R21, R13, R23, P0, P3 ;  /* 0x0000000d15077210 */ /* 0x000fe200007e6417 */
[----:B------:R-:W-:Y:S08]  /*5600*/  @P4 BRA `(.L_x_41) ;  /* 0x00000000000c4947 */ /* 0x000ff00003800000 */
[----:B------:R-:W2:Y:S02]  /*5610*/  LDG.E.U8 R16, desc[UR36][R6.64] ;  /* 0x0000002406107981 */ /* 0x000ea4000c1e1100 */
[----:B--2---:R-:W-:-:S05]  /*5620*/  PRMT R2, R16, 0x8880, RZ ;  /* 0x0000888010027816 */ /* 0x004fca00000000ff */
[----:B------:R-:W-:-:S07]  /*5630*/  IMAD R2, R2, R18, RZ ;  /* 0x0000001202027224 */ /* 0x000fce00078e02ff */
.L_x_41:
[----:B------:R-:W-:Y:S05]  /*5640*/  BSYNC B1 ;  /* 0x0000000000017941 */ /* 0x000fea0003800000 */
.L_x_40:
[----:B-1----:R-:W2:Y:S01]  /*5650*/  LDL.LU R3, [R1+0x8] ;  /* 0x0000080001037983 */ /* 0x002ea20000300800 */
[----:B------:R-:W-:Y:S01]  /*5660*/  @!P4 IADD3 R220, P0, R4, UR45, RZ ;  /* 0x0000002d04dccc10 */ /* 0x000fe2000ff1e0ff */
[----:B------:R-:W-:Y:S03]  /*5670*/  BSSY B1, `(.L_x_42) ;  /* 0x0000009000017945 */ /* 0x000fe60003800000 */
[----:B------:R-:W-:Y:S02]  /*5680*/  @!P4 IADD3.X R221, R5, UR44, RZ, P0, !PT ;  /* 0x0000002c05ddcc10 */ /* 0x000fe400087fe4ff */
[----:B------:R-:W-:Y:S01]  /*5690*/  ISETP.LT.OR P0, PT, R0, 0x2, !P1 ;  /* 0x000000020000780c */ /* 0x000fe20004f01670 */
[----:B--2---:R-:W-:-:S05]  /*56a0*/  @!P4 IMAD R3, R3, R17, R2 ;  /* 0x000000110303c224 */ /* 0x004fca00078e0202 */
[----:B------:R1:W-:Y:S07]  /*56b0*/  @!P4 STG.E.U8 desc[UR36][R220.64], R3 ;  /* 0x00000003dc00c986 */ /* 0x0003ee000c101124 */
[----:B------:R-:W-:Y:S05]  /*56c0*/  @P0 BRA `(.L_x_43) ;  /* 0x00000000000c0947 */ /* 0x000fea0003800000 */
[----:B------:R-:W2:Y:S02]  /*56d0*/  LDG.E.U8 R16, desc[UR36][R6.64+0x1] ;  /* 0x0000012406107981 */ /* 0x000ea4000c1e1100 */
[----:B--2---:R-:W-:-:S05]  /*56e0*/  PRMT R2, R16, 0x8880, RZ ;  /* 0x0000888010027816 */ /* 0x004fca00000000ff */
[----:B------:R-:W-:-:S07]  /*56f0*/  IMAD R2, R2, R18, RZ ;  /* 0x0000001202027224 */ /* 0x000fce00078e02ff */
.L_x_43:
[----:B------:R-:W-:Y:S05]  /*5700*/  BSYNC B1 ;  /* 0x0000000000017941 */ /* 0x000fea0003800000 */
.L_x_42:
[----:B-1----:R-:W2:Y:S01]  /*5710*/  LDL.LU R3, [R1+0xc] ;  /* 0x00000c0001037983 */ /* 0x002ea20000300800 */
[----:B------:R-:W-:Y:S01]  /*5720*/  @!P0 IADD3 R220, P3, R4, UR45, RZ ;  /* 0x0000002d04dc8c10 */ /* 0x000fe2000ff7e0ff */
[----:B------:R-:W-:Y:S01]  /*5730*/  BSSY B1, `(.L_x_44) ;  /* 0x000000b000017945 */ /* 0x000fe20003800000 */
[C---:B------:R-:W-:Y:S02]  /*5740*/  ISETP.LT.OR P4, PT, R0.reuse, 0x9, !P1 ;  /* 0x000000090000780c */ /* 0x040fe40004f81670 */
[----:B------:R-:W-:Y:S02]  /*5750*/  @!P0 IADD3.X R221, R5, UR44, RZ, P3, !PT ;  /* 0x0000002c05dd8c10 */ /* 0x000fe40009ffe4ff */
[----:B------:R-:W-:Y:S01]  /*5760*/  ISETP.LT.OR P3, PT, R0, 0xa, !P2 ;  /* 0x0000000a0000780c */ /* 0x000fe20005761670 */
[----:B--2---:R-:W-:-:S05]  /*5770*/  @!P0 IMAD R3, R3, R17, R2 ;  /* 0x0000001103038224 */ /* 0x004fca00078e0202 */
[----:B------:R1:W-:Y:S01]  /*5780*/  @!P0 STG.E.U8 desc[UR36][R220.64+0x1], R3 ;  /* 0x00000103dc008986 */ /* 0x0003e2000c101124 */
[----:B------:R-:W-:-:S13]  /*5790*/  ISETP.LT.OR P0, PT, R0, 0x9, !P2 ;  /* 0x000000090000780c */ /* 0x000fda0005701670 */
[----:B-1----:R-:W-:Y:S05]  /*57a0*/  @P0 BRA `(.L_x_45) ;  /* 0x00000000000c0947 */ /* 0x002fea0003800000 */
[----:B------:R-:W2:Y:S02]  /*57b0*/  LDG.E.U8 R16, desc[UR36][R8.64+0x8] ;  /* 0x0000082408107981 */ /* 0x000ea4000c1e1100 */
[----:B--2---:R-:W-:-:S05]  /*57c0*/  PRMT R2, R16, 0x8880, RZ ;  /* 0x0000888010027816 */ /* 0x004fca00000000ff */
[----:B------:R-:W-:-:S07]  /*57d0*/  IMAD R2, R2, R18, RZ ;  /* 0x0000001202027224 */ /* 0x000fce00078e02ff */
.L_x_45:
[----:B------:R-:W-:Y:S05]  /*57e0*/  BSYNC B1 ;  /* 0x0000000000017941 */ /* 0x000fea0003800000 */
.L_x_44:
[----:B------:R-:W2:Y:S01]  /*57f0*/  LDL.LU R3, [R1+0x10] ;  /* 0x0000100001037983 */ /* 0x000ea20000300800 */
[----:B------:R-:W-:Y:S01]  /*5800*/  BSSY B1, `(.L_x_46) ;  /* 0x0000007000017945 */ /* 0x000fe20003800000 */
[----:B--2---:R-:W-:-:S05]  /*5810*/  @!P0 IMAD R3, R3, R17, R2 ;  /* 0x0000001103038224 */ /* 0x004fca00078e0202 */
[----:B------:R1:W-:Y:S01]  /*5820*/  @!P0 STG.E.U8 desc[UR36][R4.64+0x8], R3 ;  /* 0x0000080304008986 */ /* 0x0003e2000c101124 */
[----:B------:R-:W-:Y:S05]  /*5830*/  @P3 BRA `(.L_x_47) ;  /* 0x00000000000c3947 */ /* 0x000fea0003800000 */
[----:B------:R-:W2:Y:S02]  /*5840*/  LDG.E.U8 R16, desc[UR36][R8.64+0x9] ;  /* 0x0000092408107981 */ /* 0x000ea4000c1e1100 */
[----:B--2---:R-:W-:-:S05]  /*5850*/  PRMT R2, R16, 0x8880, RZ ;  /* 0x0000888010027816 */ /* 0x004fca00000000ff */
[----:B------:R-:W-:-:S07]  /*5860*/  IMAD R2, R2, R18, RZ ;  /* 0x0000001202027224 */ /* 0x000fce00078e02ff */
.L_x_47:
[----:B------:R-:W-:Y:S05]  /*5870*/  BSYNC B1 ;  /* 0x0000000000017941 */ /* 0x000fea0003800000 */
.L_x_46:
[----:B-1----:R-:W2:Y:S01]  /*5880*/  LDL.LU R3, [R1+0x14] ;  /* 0x0000140001037983 */ /* 0x002ea20000300800 */
[----:B------:R-:W-:Y:S01]  /*5890*/  BSSY B1, `(.L_x_48) ;  /* 0x0000009000017945 */ /* 0x000fe20003800000 */
[----:B------:R-:W-:Y:S01]  /*58a0*/  ISETP.LT.OR P0, PT, R0, 0xa, !P1 ;  /* 0x0000000a0000780c */ /* 0x000fe20004f01670 */
[----:B--2---:R-:W-:-:S05]  /*58b0*/  @!P3 IMAD R3, R3, R17, R2 ;  /* 0x000000110303b224 */ /* 0x004fca00078e0202 */
[----:B------:R1:W-:Y:S01]  /*58c0*/  @!P3 STG.E.U8 desc[UR36][R4.64+0x9], R3 ;  /* 0x000009030400b986 */ /* 0x0003e2000c101124 */
[----:B------:R-:W-:Y:S01]  /*58d0*/  @!P4 IADD3 R220, P3, R4, UR45, RZ ;  /* 0x0000002d04dccc10 */ /* 0x000fe2000ff7e0ff */
[----:B------:R-:W-:-:S12]  /*58e0*/  @P4 BRA `(.L_x_49) ;  /* 0x00000000000c4947 */ /* 0x000fd80003800000 */
[----:B------:R-:W2:Y:S02]  /*58f0*/  LDG.E.U8 R16, desc[UR36][R6.64+0x8] ;  /* 0x0000082406107981 */ /* 0x000ea4000c1e1100 */
[----:B--2---:R-:W-:-:S05]  /*5900*/  PRMT R2, R16, 0x8880, RZ ;  /* 0x0000888010027816 */ /* 0x004fca00000000ff */
[----:B------:R-:W-:-:S07]  /*5910*/  IMAD R2, R2, R18, RZ ;  /* 0x0000001202027224 */ /* 0x000fce00078e02ff */
.L_x_49:
[----:B------:R-:W-:Y:S05]  /*5920*/  BSYNC B1 ;  /* 0x0000000000017941 */ /* 0x000fea0003800000 */
.L_x_48:
[----:B-1----:R-:W2:Y:S01]  /*5930*/  LDL.LU R3, [R1+0x18] ;  /* 0x0000180001037983 */ /* 0x002ea20000300800 */
[----:B------:R-:W-:Y:S01]  /*5940*/  @!P4 IADD3.X R221, R5, UR44, RZ, P3, !PT ;  /* 0x0000002c05ddcc10 */ /* 0x000fe20009ffe4ff */
[----:B------:R-:W-:Y:S01]  /*5950*/  BSSY B1, `(.L_x_50) ;  /* 0x000000b000017945 */ /* 0x000fe20003800000 */
[C---:B------:R-:W-:Y:S02]  /*5960*/  ISETP.LT.OR P5, PT, R0.reuse, 0x12, !P2 ;  /* 0x000000120000780c */ /* 0x040fe400057a1670 */
[----:B------:R-:W-:Y:S01]  /*5970*/  ISETP.LT.OR P3, PT, R0, 0x11, !P1 ;  /* 0x000000110000780c */ /* 0x000fe20004f61670 */
[----:B--2---:R-:W-:-:S05]  /*5980*/  @!P4 IMAD R3, R3, R17, R2 ;  /* 0x000000110303c224 */ /* 0x004fca00078e0202 */
[----:B------:R1:W-:Y:S01]  /*5990*/  @!P4 STG.E.U8 desc[UR36][R220.64+0x8], R3 ;  /* 0x00000803dc00c986 */ /* 0x0003e2000c101124 */
[----:B------:R-:W-:Y:S02]  /*59a0*/  ISETP.LT.OR P4, PT, R0, 0x11, !P2 ;  /* 0x000000110000780c */ /* 0x000fe40005781670 */
[----:B-1----:R-:W-:Y:S01]  /*59b0*/  @!P0 IADD3 R220, P6, R4, UR45, RZ ;  /* 0x0000002d04dc8c10 */ /* 0x002fe2000ffde0ff */
[----:B------:R-:W-:-:S12]  /*59c0*/  @P0 BRA `(.L_x_51) ;  /* 0x00000000000c0947 */ /* 0x000fd80003800000 */
[----:B------:R-:W2:Y:S02]  /*59d0*/  LDG.E.U8 R16, desc[UR36][R6.64+0x9] ;  /* 0x0000092406107981 */ /* 0x000ea4000c1e1100 */
[----:B--2---:R-:W-:-:S05]  /*59e0*/  PRMT R2, R16, 0x8880, RZ ;  /* 0x0000888010027816 */ /* 0x004fca00000000ff */
[----:B------:R-:W-:-:S07]  /*59f0*/  IMAD R2, R2, R18, RZ ;  /* 0x0000001202027224 */ /* 0x000fce00078e02ff */
.L_x_51:
[----:B------:R-:W-:Y:S05]  /*5a00*/  BSYNC B1 ;  /* 0x0000000000017941 */ /* 0x000fea0003800000 */
.L_x_50:
[----:B------:R-:W2:Y:S01]  /*5a10*/  LDL.LU R3, [R1+0x1c] ;  /* 0x00001c0001037983 */ /* 0x000ea20000300800 */
[----:B------:R-:W-:Y:S01]  /*5a20*/  @!P0 IADD3.X R221, R5, UR44, RZ, P6, !PT ;  /* 0x0000002c05dd8c10 */ /* 0x000fe2000b7fe4ff */
[----:B------:R-:W-:Y:S01]  /*5a30*/  BSSY B1, `(.L_x_52) ;  /* 0x0000007000017945 */ /* 0x000fe20003800000 */
[----:B--2---:R-:W-:-:S05]  /*5a40*/  @!P0 IMAD R3, R3, R17, R2 ;  /* 0x0000001103038224 */ /* 0x004fca00078e0202 */
[----:B------:R1:W-:Y:S01]  /*5a50*/  @!P0 STG.E.U8 desc[UR36][R220.64+0x9], R3 ;  /* 0x00000903dc008986 */ /* 0x0003e2000c101124 */
[----:B------:R-:W-:Y:S05]  /*5a60*/  @P4 BRA `(.L_x_53) ;  /* 0x00000000000c4947 */ /* 0x000fea0003800000 */
[----:B------:R-:W2:Y:S02]  /*5a70*/  LDG.E.U8 R16, desc[UR36][R8.64+0x10] ;  /* 0x0000102408107981 */ /* 0x000ea4000c1e1100 */
[----:B--2---:R-:W-:-:S05]  /*5a80*/  PRMT R2, R16, 0x8880, RZ ;  /* 0x0000888010027816 */ /* 0x004fca00000000ff */
[----:B------:R-:W-:-:S07]  /*5a90*/  IMAD R2, R2, R18, RZ ;  /* 0x0000001202027224 */ /* 0x000fce00078e02ff */
.L_x_53:
[----:B------:R-:W-:Y:S05]  /*5aa0*/  BSYNC B1 ;  /* 0x0000000000017941 */ /* 0x000fea0003800000 */
.L_x_52:
[----:B-1----:R-:W2:Y:S01]  /*5ab0*/  LDL.LU R3, [R1+0x20] ;  /* 0x0000200001037983 */ /* 0x002ea20000300800 */
[----:B------:R-:W-:Y:S01]  /*5ac0*/  BSSY B1, `(.L_x_54) ;  /* 0x0000007000017945 */ /* 0x000fe20003800000 */
[----:B--2---:R-:W-:-:S05]  /*5ad0*/  @!P4 IMAD R3, R3, R17, R2 ;  /* 0x000000110303c224 */ /* 0x004fca00078e0202 */
[----:B------:R1:W-:Y:S01]  /*5ae0*/  @!P4 STG.E.U8 desc[UR36][R4.64+0x10], R3 ;  /* 0x000010030400c986 */ /* 0x0003e2000c101124 */
[----:B------:R-:W-:Y:S05]  /*5af0*/  @P5 BRA `(.L_x_55) ;  /* 0x00000000000c5947 */ /* 0x000fea0003800000 */
[----:B------:R-:W2:Y:S02]  /*5b00*/  LDG.E.U8 R16, desc[UR36][R8.64+0x11] ;  /* 0x0000112408107981 */ /* 0x000ea4000c1e1100 */
[----:B--2---:R-:W-:-:S05]  /*5b10*/  PRMT R2, R16, 0x8880, RZ ;  /* 0x0000888010027816 */ /* 0x004fca00000000ff */
[----:B------:R-:W-:-:S07]  /*5b20*/  IMAD R2, R2, R18, RZ ;  /* 0x0000001202027224 */ /* 0x000fce00078e02ff */
.L_x_55:
[----:B------:R-:W-:Y:S05]  /*5b30*/  BSYNC B1 ;  /* 0x0000000000017941 */ /* 0x000fea0003800000 */
.L_x_54:
[----:B-1----:R-:W2:Y:S01]  /*5b40*/  LDL.LU R3, [R1+0x24] ;  /* 0x0000240001037983 */ /* 0x002ea20000300800 */
[----:B------:R-:W-:Y:S01]  /*5b50*/  BSSY B1, `(.L_x_56) ;  /* 0x0000009000017945 */ /* 0x000fe20003800000 */
[----:B------:R-:W-:Y:S02]  /*5b60*/  ISETP.LT.OR P0, PT, R0, 0x12, !P1 ;  /* 0x000000120000780c */ /* 0x000fe40004f01670 */
[----:B------:R-:W-:Y:S01]  /*5b70*/  @!P3 IADD3 R220, P4, R4, UR45, RZ ;  /* 0x0000002d04dcbc10 */ /* 0x000fe2000ff9e0ff */
[----:B--2---:R-:W-:-:S05]  /*5b80*/  @!P5 IMAD R3, R3, R17, R2 ;  /* 0x000000110303d224 */ /* 0x004fca00078e0202 */
[----:B------:R1:W-:Y:S01]  /*5b90*/  @!P5 STG.E.U8 desc[UR36][R4.64+0x11], R3 ;  /* 0x000011030400d986 */ /* 0x0003e2000c101124 */
[----:B------:R-:W-:Y:S06]  /*5ba0*/  @P3 BRA `(.L_x_57) ;  /* 0x00000000000c3947 */ /* 0x000fec0003800000 */
[----:B------:R-:W2:Y:S02]  /*5bb0*/  LDG.E.U8 R16, desc[UR36][R6.64+0x10] ;  /* 0x0000102406107981 */ /* 0x000ea4000c1e1100 */
[----:B--2---:R-:W-:-:S05]  /*5bc0*/  PRMT R2, R16, 0x8880, RZ ;  /* 0x0000888010027816 */ /* 0x004fca00000000ff */
[----:B------:R-:W-:-:S07]  /*5bd0*/  IMAD R2, R2, R18, RZ ;  /* 0x0000001202027224 */ /* 0x000fce00078e02ff */
.L_x_57:
[----:B------:R-:W-:Y:S05]  /*5be0*/  BSYNC B1 ;  /* 0x0000000000017941 */ /* 0x000fea0003800000 */
.L_x_56:
        /* <DEDUP_REMOVED lines=13> */
.L_x_59:
[----:B------:R-:W-:Y:S05]  /*5cc0*/  BSYNC B1 ;  /* 0x0000000000017941 */ /* 0x000fea0003800000 */
.L_x_58:
        /* <DEDUP_REMOVED lines=9> */
.L_x_61:
[----:B------:R-:W-:Y:S05]  /*5d60*/  BSYNC B1 ;  /* 0x0000000000017941 */ /* 0x000fea0003800000 */
.L_x_60:
        /* <DEDUP_REMOVED lines=8> */
.L_x_63:
[----:B------:R-:W-:Y:S05]  /*5df0*/  BSYNC B1 ;  /* 0x0000000000017941 */ /* 0x000fea0003800000 */
.L_x_62:
        /* <DEDUP_REMOVED lines=10> */
.L_x_65:
[----:B------:R-:W-:Y:S05]  /*5ea0*/  BSYNC B1 ;  /* 0x0000000000017941 */ /* 0x000fea0003800000 */
.L_x_64:
        /* <DEDUP_REMOVED lines=13> */
.L_x_67:
[----:B------:R-:W-:Y:S05]  /*5f80*/  BSYNC B1 ;  /* 0x0000000000017941 */ /* 0x000fea0003800000 */
.L_x_66:
        /* <DEDUP_REMOVED lines=9> */
.L_x_69:
[----:B------:R-:W-:Y:S05]  /*6020*/  BSYNC B1 ;  /* 0x0000000000017941 */ /* 0x000fea0003800000 */
.L_x_68:
        /* <DEDUP_REMOVED lines=8> */
.L_x_71:
[----:B------:R-:W-:Y:S05]  /*60b0*/  BSYNC B1 ;  /* 0x0000000000017941 */ /* 0x000fea0003800000 */
.L_x_70:
        /* <DEDUP_REMOVED lines=10> */
.L_x_73:
[----:B------:R-:W-:Y:S05]  /*6160*/  BSYNC B1 ;  /* 0x0000000000017941 */ /* 0x000fea0003800000 */
.L_x_72:
        /* <DEDUP_REMOVED lines=13> */
.L_x_75:
[----:B------:R-:W-:Y:S05]  /*6240*/  BSYNC B1 ;  /* 0x0000000000017941 */ /* 0x000fea0003800000 */
.L_x_74:
        /* <DEDUP_REMOVED lines=9> */
.L_x_77:
[----:B------:R-:W-:Y:S05]  /*62e0*/  BSYNC B1 ;  /* 0x0000000000017941 */ /* 0x000fea0003800000 */
.L_x_76:
        /* <DEDUP_REMOVED lines=8> */
.L_x_79:
[----:B------:R-:W-:Y:S05]  /*6370*/  BSYNC B1 ;  /* 0x0000000000017941 */ /* 0x000fea0003800000 */
.L_x_78:
        /* <DEDUP_REMOVED lines=10> */
.L_x_81:
[----:B------:R-:W-:Y:S05]  /*6420*/  BSYNC B1 ;  /* 0x0000000000017941 */ /* 0x000fea0003800000 */
.L_x_80:
        /* <DEDUP_REMOVED lines=8> */
[----:B-1----:R-:W-:-:S04]  /*64b0*/  @!P4 IADD3 R220, P0, R4, UR45, RZ ;  /* 0x0000002d04dccc10 */ /* 0x002fc8000ff1e0ff */
[----:B------:R-:W-:Y:S02]  /*64c0*/  @!P4 IADD3.X R221, R5, UR44, RZ, P0, !PT ;  /* 0x0000002c05ddcc10 */ /* 0x000fe400087fe4ff */
[----:B------:R-:W-:Y:S01]  /*64d0*/  ISETP.LT.OR P0, PT, R0, 0x32, !P1 ;  /* 0x000000320000780c */ /* 0x000fe20004f01670 */
[----:B------:R-:W-:-:S12]  /*64e0*/  @P4 BRA `(.L_x_83) ;  /* 0x00000000000c4947 */ /* 0x000fd80003800000 */
[----:B------:R-:W2:Y:S02]  /*64f0*/  LDG.E.U8 R16, desc[UR36][R6.64+0x29] ;  /* 0x0000292406107981 */ /* 0x000ea4000c1e1100 */
[----:B--2---:R-:W-:-:S05]  /*6500*/  PRMT R2, R16, 0x8880, RZ ;  /* 0x0000888010027816 */ /* 0x004fca00000000ff */
[----:B------:R-:W-:-:S07]  /*6510*/  IMAD R2, R2, R18, RZ ;  /* 0x0000001202027224 */ /* 0x000fce00078e02ff */
.L_x_83:
[----:B------:R-:W-:Y:S05]  /*6520*/  BSYNC B1 ;  /* 0x0000000000017941 */ /* 0x000fea0003800000 */
.L_x_82:
        /* <DEDUP_REMOVED lines=8> */
.L_x_85:
[----:B------:R-:W-:Y:S05]  /*65b0*/  BSYNC B1 ;  /* 0x0000000000017941 */ /* 0x000fea0003800000 */
.L_x_84:
        /* <DEDUP_REMOVED lines=8> */
.L_x_87:
[----:B------:R-:W-:Y:S05]  /*6640*/  BSYNC B1 ;  /* 0x0000000000017941 */ /* 0x000fea0003800000 */
.L_x_86:
[----:B-1----:R-:W2:Y:S01]  /*6650*/  LDL.LU R3, [R1+0x64] ;  /* 0x0000640001037983 */ /* 0x002ea20000300800 */
[----:B------:R-:W-:Y:S01]  /*6660*/  @!P3 IADD3 R222, P4, R4, UR45, RZ ;  /* 0x0000002d04debc10 */ /* 0x000fe2000ff9e0ff */
[----:B------:R-:W-:Y:S03]  /*6670*/  BSSY B1, `(.L_x_88) ;  /* 0x0000008000017945 */ /* 0x000fe60003800000 */
[----:B------:R-:W-:Y:S01]  /*6680*/  @!P3 IADD3.X R223, R5, UR44, RZ, P4, !PT ;  /* 0x0000002c05dfbc10 */ /* 0x000fe2000a7fe4ff */
[----:B--2---:R-:W-:-:S05]  /*6690*/  @!P5 IMAD R3, R3, R17, R2 ;  /* 0x000000110303d224 */ /* 0x004fca00078e0202 */
[----:B------:R1:W-:Y:S01]  /*66a0*/  @!P5 STG.E.U8 desc[UR36][R4.64+0x31], R3 ;  /* 0x000031030400d986 */ /* 0x0003e2000c101124 */
[----:B------:R-:W-:Y:S05]  /*66b0*/  @P3 BRA `(.L_x_89) ;  /* 0x00000000000c3947 */ /* 0x000fea0003800000 */
[----:B------:R-:W2:Y:S02]  /*66c0*/  LDG.E.U8 R16, desc[UR36][R6.64+0x30] ;  /* 0x0000302406107981 */ /* 0x000ea4000c1e1100 */
[----:B--2---:R-:W-:-:S05]  /*66d0*/  PRMT R2, R16, 0x8880, RZ ;  /* 0x0000888010027816 */ /* 0x004fca00000000ff */
[----:B------:R-:W-:-:S07]  /*66e0*/  IMAD R2, R2, R18, RZ ;  /* 0x0000001202027224 */ /* 0x000fce00078e02ff */
.L_x_89:
[----:B------:R-:W-:Y:S05]  /*66f0*/  BSYNC B1 ;  /* 0x0000000000017941 */ /* 0x000fea0003800000 */
.L_x_88:
[----:B-1----:R-:W2:Y:S01]  /*6700*/  LDL.LU R3, [R1+0x68] ;  /* 0x0000680001037983 */ /* 0x002ea20000300800 */
[----:B------:R-:W-:Y:S01]  /*6710*/  @!P0 IADD3 R220, P5, R4, UR45, RZ ;  /* 0x0000002d04dc8c10 */ /* 0x000fe2000ffbe0ff */
[----:B------:R-:W-:Y:S01]  /*6720*/  BSSY B1, `(.L_x_90) ;  /* 0x000000c000017945 */ /* 0x000fe20003800000 */
[C---:B------:R-:W-:Y:S02]  /*6730*/  ISETP.LT.OR P6, PT, R0.reuse, 0x39, !P2 ;  /* 0x000000390000780c */ /* 0x040fe400057c1670 */
[----:B------:R-:W-:Y:S02]  /*6740*/  @!P0 IADD3.X R221, R5, UR44, RZ, P5, !PT ;  /* 0x0000002c05dd8c10 */ /* 0x000fe4000affe4ff */
[C---:B------:R-:W-:Y:S02]  /*6750*/  ISETP.LT.OR P4, PT, R0.reuse, 0x39, !P1 ;  /* 0x000000390000780c */ /* 0x040fe40004f81670 */
[----:B------:R-:W-:Y:S01]  /*6760*/  ISETP.LT.OR P5, PT, R0, 0x3a, !P1 ;  /* 0x0000003a0000780c */ /* 0x000fe20004fa1670 */
[----:B--2---:R-:W-:-:S05]  /*6770*/  @!P3 IMAD R3, R3, R17, R2 ;  /* 0x000000110303b224 */ /* 0x004fca00078e0202 */
[----:B------:R1:W-:Y:S01]  /*6780*/  @!P3 STG.E.U8 desc[UR36][R222.64+0x30], R3 ;  /* 0x00003003de00b986 */ /* 0x0003e2000c101124 */
[----:B------:R-:W-:Y:S01]  /*6790*/  ISETP.LT.OR P3, PT, R0, 0x3a, !P2 ;  /* 0x0000003a0000780c */ /* 0x000fe20005761670 */
[----:B------:R-:W-:-:S12]  /*67a0*/  @P0 BRA `(.L_x_91) ;  /* 0x00000000000c0947 */ /* 0x000fd80003800000 */
[----:B------:R-:W2:Y:S02]  /*67b0*/  LDG.E.U8 R16, desc[UR36][R6.64+0x31] ;  /* 0x0000312406107981 */ /* 0x000ea4000c1e1100 */
[----:B--2---:R-:W-:-:S05]  /*67c0*/  PRMT R2, R16, 0x8880, RZ ;  /* 0x0000888010027816 */ /* 0x004fca00000000ff */
[----:B------:R-:W-:-:S07]  /*67d0*/  IMAD R2, R2, R18, RZ ;  /* 0x0000001202027224 */ /* 0x000fce00078e02ff */
.L_x_91:
[----:B------:R-:W-:Y:S05]  /*67e0*/  BSYNC B1 ;  /* 0x0000000000017941 */ /* 0x000fea0003800000 */
.L_x_90:
        /* <DEDUP_REMOVED lines=8> */
.L_x_93:
[----:B------:R-:W-:Y:S05]  /*6870*/  BSYNC B1 ;  /* 0x0000000000017941 */ /* 0x000fea0003800000 */
.L_x_92:
        /* <DEDUP_REMOVED lines=8> */
.L_x_95:
[----:B------:R-:W-:Y:S05]  /*6900*/  BSYNC B1 ;  /* 0x0000000000017941 */ /* 0x000fea0003800000 */
.L_x_94:
[----:B-1----:R-:W2:Y:S01]  /*6910*/  LDL.LU R3, [R1+0x74] ;  /* 0x0000740001037983 */ /* 0x002ea20000300800 */
[----:B------:R-:W-:Y:S01]  /*6920*/  BSSY B1, `(.L_x_96) ;  /* 0x000000b000017945 */ /* 0x000fe20003800000 */
[----:B------:R-:W-:Y:S02]  /*6930*/  ISETP.LT.OR P0, PT, R0, 0x41, !P1 ;  /* 0x000000410000780c */ /* 0x000fe40004f01670 */
[----:B------:R-:W-:Y:S01]  /*6940*/  @!P5 IADD3 R220, P6, R4, UR45, RZ ;  /* 0x0000002d04dcdc10 */ /* 0x000fe2000ffde0ff */
[----:B--2---:R-:W-:-:S05]  /*6950*/  @!P3 IMAD R3, R3, R17, R2 ;  /* 0x000000110303b224 */ /* 0x004fca00078e0202 */
[----:B------:R1:W-:Y:S01]  /*6960*/  @!P3 STG.E.U8 desc[UR36][R4.64+0x39], R3 ;  /* 0x000039030400b986 */ /* 0x0003e2000c101124 */
[----:B------:R-:W-:-:S04]  /*6970*/  @!P4 IADD3 R222, P3, R4, UR45, RZ ;  /* 0x0000002d04decc10 */ /* 0x000fc8000ff7e0ff */
[----:B------:R-:W-:Y:S01]  /*6980*/  @!P4 IADD3.X R223, R5, UR44, RZ, P3, !PT ;  /* 0x0000002c05dfcc10 */ /* 0x000fe20009ffe4ff */
[----:B------:R-:W-:Y:S08]  /*6990*/  @P4 BRA `(.L_x_97) ;  /* 0x00000000000c4947 */ /* 0x000ff00003800000 */
[----:B------:R-:W2:Y:S02]  /*69a0*/  LDG.E.U8 R16, desc[UR36][R6.64+0x38] ;  /* 0x0000382406107981 */ /* 0x000ea4000c1e1100 */
[----:B--2---:R-:W-:-:S05]  /*69b0*/  PRMT R2, R16, 0x8880, RZ ;  /* 0x0000888010027816 */ /* 0x004fca00000000ff */
[----:B------:R-:W-:-:S07]  /*69c0*/  IMAD R2, R2, R18, RZ ;  /* 0x0000001202027224 */ /* 0x000fce00078e02ff */
.L_x_97:
[----:B------:R-:W-:Y:S05]  /*69d0*/  BSYNC B1 ;  /* 0x0000000000017941 */ /* 0x000fea0003800000 */
.L_x_96:
[----:B-1----:R-:W2:Y:S01]  /*69e0*/  LDL.LU R3, [R1+0x78] ;  /* 0x0000780001037983 */ /* 0x002ea20000300800 */
[----:B------:R-:W-:Y:S01]  /*69f0*/  BSSY B1, `(.L_x_98) ;  /* 0x0000008000017945 */ /* 0x000fe20003800000 */
[----:B------:R-:W-:Y:S01]  /*6a00*/  @!P5 IADD3.X R221, R5, UR44, RZ, P6, !PT ;  /* 0x0000002c05dddc10 */ /* 0x000fe2000b7fe4ff */
[----:B--2---:R-:W-:-:S05]  /*6a10*/  @!P4 IMAD R3, R3, R17, R2 ;  /* 0x000000110303c224 */ /* 0x004fca00078e0202 */
[----:B------:R1:W-:Y:S01]  /*6a20*/  @!P4 STG.E.U8 desc[UR36][R222.64+0x38], R3 ;  /* 0x00003803de00c986 */ /* 0x0003e2000c101124 */
[----:B------:R-:W-:Y:S05]  /*6a30*/  @P5 BRA `(.L_x_99) ;  /* 0x00000000000c5947 */ /* 0x000fea0003800000 */
[----:B------:R-:W2:Y:S02]  /*6a40*/  LDG.E.U8 R16, desc[UR36][R6.64+0x39] ;  /* 0x0000392406107981 */ /* 0x000ea4000c1e1100 */
[----:B--2---:R-:W-:-:S05]  /*6a50*/  PRMT R2, R16, 0x8880, RZ ;  /* 0x0000888010027816 */ /* 0x004fca00000000ff */
[----:B------:R-:W-:-:S07]  /*6a60*/  IMAD R2, R2, R18, RZ ;  /* 0x0000001202027224 */ /* 0x000fce00078e02ff */
.L_x_99:
[----:B------:R-:W-:Y:S05]  /*6a70*/  BSYNC B1 ;  /* 0x0000000000017941 */ /* 0x000fea0003800000 */
.L_x_98:
[----:B-1----:R-:W2:Y:S01]  /*6a80*/  LDL.LU R3, [R1+0x7c] ;  /* 0x00007c0001037983 */ /* 0x002ea20000300800 */
[C---:B------:R-:W-:Y:S01]  /*6a90*/  ISETP.LT.OR P4, PT, R0.reuse, 0x41, !P2 ;  /* 0x000000410000780c */ /* 0x040fe20005781670 */
[----:B------:R-:W-:Y:S01]  /*6aa0*/  BSSY B1, `(.L_x_100) ;  /* 0x000000a000017945 */ /* 0x000fe20003800000 */
[----:B------:R-:W-:Y:S02]  /*6ab0*/  ISETP.LT.OR P3, PT, R0, 0x42, !P1 ;  /* 0x000000420000780c */ /* 0x000fe40004f61670 */
[----:B------:R-:W-:Y:S01]  /*6ac0*/  @!P0 IADD3 R222, P6, R4, UR45, RZ ;  /* 0x0000002d04de8c10 */ /* 0x000fe2000ffde0ff */
[----:B--2---:R-:W-:-:S05]  /*6ad0*/  @!P5 IMAD R3, R3, R17, R2 ;  /* 0x000000110303d224 */ /* 0x004fca00078e0202 */
[----:B------:R1:W-:Y:S01]  /*6ae0*/  @!P5 STG.E.U8 desc[UR36][R220.64+0x39], R3 ;  /* 0x00003903dc00d986 */ /* 0x0003e2000c101124 */
[----:B------:R-:W-:Y:S02]  /*6af0*/  ISETP.LT.OR P5, PT, R0, 0x42, !P2 ;  /* 0x000000420000780c */ /* 0x000fe400057a1670 */
[----:B------:R-:W-:Y:S11]  /*6b00*/  @P4 BRA `(.L_x_101) ;  /* 0x00000000000c4947 */ /* 0x000ff60003800000 */
[----:B------:R-:W2:Y:S02]  /*6b10*/  LDG.E.U8 R16, desc[UR36][R8.64+0x40] ;  /* 0x0000402408107981 */ /* 0x000ea4000c1e1100 */
[----:B--2---:R-:W-:-:S05]  /*6b20*/  PRMT R2, R16, 0x8880, RZ ;  /* 0x0000888010027816 */ /* 0x004fca00000000ff */
[----:B------:R-:W-:-:S07]  /*6b30*/  IMAD R2, R2, R18, RZ ;  /* 0x0000001202027224 */ /* 0x000fce00078e02ff */
.L_x_101:
[----:B------:R-:W-:Y:S05]  /*6b40*/  BSYNC B1 ;  /* 0x0000000000017941 */ /* 0x000fea0003800000 */
.L_x_100:
        /* <DEDUP_REMOVED lines=8> */
.L_x_103:
[----:B------:R-:W-:Y:S05]  /*6bd0*/  BSYNC B1 ;  /* 0x0000000000017941 */ /* 0x000fea0003800000 */
.L_x_102:
        /* <DEDUP_REMOVED lines=9> */
.L_x_105:
[----:B------:R-:W-:Y:S05]  /*6c70*/  BSYNC B1 ;  /* 0x0000000000017941 */ /* 0x000fea0003800000 */
.L_x_104:
        /* <DEDUP_REMOVED lines=14> */
.L_x_107:
[----:B------:R-:W-:Y:S05]  /*6d60*/  BSYNC B1 ;  /* 0x0000000000017941 */ /* 0x000fea0003800000 */
.L_x_106:
        /* <DEDUP_REMOVED lines=8> */
.L_x_109:
[----:B------:R-:W-:Y:S05]  /*6df0*/  BSYNC B1 ;  /* 0x0000000000017941 */ /* 0x000fea0003800000 */
.L_x_108:
        /* <DEDUP_REMOVED lines=8> */
.L_x_111:
[----:B------:R-:W-:Y:S05]  /*6e80*/  BSYNC B1 ;  /* 0x0000000000017941 */ /* 0x000fea0003800000 */
.L_x_110:
        /* <DEDUP_REMOVED lines=12> */
.L_x_113:
[----:B------:R-:W-:Y:S05]  /*6f50*/  BSYNC B1 ;  /* 0x0000000000017941 */ /* 0x000fea0003800000 */
.L_x_112:
        /* <DEDUP_REMOVED lines=9> */
.L_x_115:
[----:B------:R-:W-:Y:S05]  /*6ff0*/  BSYNC B1 ;  /* 0x0000000000017941 */ /* 0x000fea0003800000 */
.L_x_114:
        /* <DEDUP_REMOVED lines=12> */
.L_x_117:
[----:B------:R-:W-:Y:S05]  /*70c0*/  BSYNC B1 ;  /* 0x0000000000017941 */ /* 0x000fea0003800000 */
.L_x_116:
        /* <DEDUP_REMOVED lines=8> */
.L_x_119:
[----:B------:R-:W-:Y:S05]  /*7150*/  BSYNC B1 ;  /* 0x0000000000017941 */ /* 0x000fea0003800000 */
.L_x_118:
        /* <DEDUP_REMOVED lines=9> */
.L_x_121:
[----:B------:R-:W-:Y:S05]  /*71f0*/  BSYNC B1 ;  /* 0x0000000000017941 */ /* 0x000fea0003800000 */
.L_x_120:
        /* <DEDUP_REMOVED lines=14> */
.L_x_123:
[----:B------:R-:W-:Y:S05]  /*72e0*/  BSYNC B1 ;  /* 0x0000000000017941 */ /* 0x000fea0003800000 */
.L_x_122:
        /* <DEDUP_REMOVED lines=8> */
.L_x_125:
[----:B------:R-:W-:Y:S05]  /*7370*/  BSYNC B1 ;  /* 0x0000000000017941 */ /* 0x000fea0003800000 */
.L_x_124:
        /* <DEDUP_REMOVED lines=8> */
.L_x_127:
[----:B------:R-:W-:Y:S05]  /*7400*/  BSYNC B1 ;  /* 0x0000000000017941 */ /* 0x000fea0003800000 */
.L_x_126:
        /* <DEDUP_REMOVED lines=12> */
.L_x_129:
[----:B------:R-:W-:Y:S05]  /*74d0*/  BSYNC B1 ;  /* 0x0000000000017941 */ /* 0x000fea0003800000 */
.L_x_128:
        /* <DEDUP_REMOVED lines=9> */
.L_x_131:
[----:B------:R-:W-:Y:S05]  /*7570*/  BSYNC B1 ;  /* 0x0000000000017941 */ /* 0x000fea0003800000 */
.L_x_130:
        /* <DEDUP_REMOVED lines=12> */
.L_x_133:
[----:B------:R-:W-:Y:S05]  /*7640*/  BSYNC B1 ;  /* 0x0000000000017941 */ /* 0x000fea0003800000 */
.L_x_132:
        /* <DEDUP_REMOVED lines=8> */
.L_x_135:
[----:B------:R-:W-:Y:S05]  /*76d0*/  BSYNC B1 ;  /* 0x0000000000017941 */ /* 0x000fea0003800000 */
.L_x_134:
        /* <DEDUP_REMOVED lines=9> */
.L_x_137:
[----:B------:R-:W-:Y:S05]  /*7770*/  BSYNC B1 ;  /* 0x0000000000017941 */ /* 0x000fea0003800000 */
.L_x_136:
        /* <DEDUP_REMOVED lines=14> */
.L_x_139:
[----:B------:R-:W-:Y:S05]  /*7860*/  BSYNC B1 ;  /* 0x0000000000017941 */ /* 0x000fea0003800000 */
.L_x_138:
        /* <DEDUP_REMOVED lines=8> */
.L_x_141:
[----:B------:R-:W-:Y:S05]  /*78f0*/  BSYNC B1 ;  /* 0x0000000000017941 */ /* 0x000fea0003800000 */
.L_x_140:
        /* <DEDUP_REMOVED lines=8> */
.L_x_143:
[----:B------:R-:W-:Y:S05]  /*7980*/  BSYNC B1 ;  /* 0x0000000000017941 */ /* 0x000fea0003800000 */
.L_x_142:
        /* <DEDUP_REMOVED lines=12> */
.L_x_145:
[----:B------:R-:W-:Y:S05]  /*7a50*/  BSYNC B1 ;  /* 0x0000000000017941 */ /* 0x000fea0003800000 */
.L_x_144:
        /* <DEDUP_REMOVED lines=9> */
.L_x_147:
[----:B------:R-:W-:Y:S05]  /*7af0*/  BSYNC B1 ;  /* 0x0000000000017941 */ /* 0x000fea0003800000 */
.L_x_146:
        /* <DEDUP_REMOVED lines=12> */
.L_x_149:
[----:B------:R-:W-:Y:S05]  /*7bc0*/  BSYNC B1 ;  /* 0x0000000000017941 */ /* 0x000fea0003800000 */
.L_x_148:
        /* <DEDUP_REMOVED lines=8> */
.L_x_151:
[----:B------:R-:W-:Y:S05]  /*7c50*/  BSYNC B1 ;  /* 0x0000000000017941 */ /* 0x000fea0003800000 */
.L_x_150:
        /* <DEDUP_REMOVED lines=9> */
.L_x_153:
[----:B------:R-:W-:Y:S05]  /*7cf0*/  BSYNC B1 ;  /* 0x0000000000017941 */ /* 0x000fea0003800000 */
.L_x_152:
        /* <DEDUP_REMOVED lines=14> */
.L_x_155:
[----:B------:R-:W-:Y:S05]  /*7de0*/  BSYNC B1 ;  /* 0x0000000000017941 */ /* 0x000fea0003800000 */
.L_x_154:
        /* <DEDUP_REMOVED lines=8> */
.L_x_157:
[----:B------:R-:W-:Y:S05]  /*7e70*/  BSYNC B1 ;  /* 0x0000000000017941 */ /* 0x000fea0003800000 */
.L_x_156:
        /* <DEDUP_REMOVED lines=8> */
.L_x_159:
[----:B------:R-:W-:Y:S05]  /*7f00*/  BSYNC B1 ;  /* 0x0000000000017941 */ /* 0x000fea0003800000 */
.L_x_158:
        /* <DEDUP_REMOVED lines=12> */
.L_x_161:
[----:B------:R-:W-:Y:S05]  /*7fd0*/  BSYNC B1 ;  /* 0x0000000000017941 */ /* 0x000fea0003800000 */
.L_x_160:
        /* <DEDUP_REMOVED lines=9> */
.L_x_163:
[----:B------:R-:W-:Y:S05]  /*8070*/  BSYNC B1 ;  /* 0x0000000000017941 */ /* 0x000fea0003800000 */
.L_x_162:
        /* <DEDUP_REMOVED lines=12> */
.L_x_165:
[----:B------:R-:W-:Y:S05]  /*8140*/  BSYNC B1 ;  /* 0x0000000000017941 */ /* 0x000fea0003800000 */
.L_x_164:
        /* <DEDUP_REMOVED lines=8> */
.L_x_167:
[----:B------:R-:W-:Y:S05]  /*81d0*/  BSYNC B1 ;  /* 0x0000000000017941 */ /* 0x000fea0003800000 */
.L_x_166:
        /* <DEDUP_REMOVED lines=9> */
.L_x_169:
[----:B------:R-:W-:Y:S05]  /*8270*/  BSYNC B1 ;  /* 0x0000000000017941 */ /* 0x000fea0003800000 */
.L_x_168:
        /* <DEDUP_REMOVED lines=14> */
.L_x_171:
[----:B------:R-:W-:Y:S05]  /*8360*/  BSYNC B1 ;  /* 0x0000000000017941 */ /* 0x000fea0003800000 */
.L_x_170:
        /* <DEDUP_REMOVED lines=8> */
.L_x_173:
[----:B------:R-:W-:Y:S05]  /*83f0*/  BSYNC B1 ;  /* 0x0000000000017941 */ /* 0x000fea0003800000 */
.L_x_172:
        /* <DEDUP_REMOVED lines=8> */
.L_x_175:
[----:B------:R-:W-:Y:S05]  /*8480*/  BSYNC B1 ;  /* 0x0000000000017941 */ /* 0x000fea0003800000 */
.L_x_174:
        /* <DEDUP_REMOVED lines=12> */
.L_x_177:
[----:B------:R-:W-:Y:S05]  /*8550*/  BSYNC B1 ;  /* 0x0000000000017941 */ /* 0x000fea0003800000 */
.L_x_176:
        /* <DEDUP_REMOVED lines=9> */
.L_x_179:
[----:B------:R-:W-:Y:S05]  /*85f0*/  BSYNC B1 ;  /* 0x0000000000017941 */ /* 0x000fea0003800000 */
.L_x_178:
        /* <DEDUP_REMOVED lines=12> */
.L_x_181:
[----:B------:R-:W-:Y:S05]  /*86c0*/  BSYNC B1 ;  /* 0x0000000000017941 */ /* 0x000fea0003800000 */
.L_x_180:
        /* <DEDUP_REMOVED lines=8> */
.L_x_183:
[----:B------:R-:W-:Y:S05]  /*8750*/  BSYNC B1 ;  /* 0x0000000000017941 */ /* 0x000fea0003800000 */
.L_x_182:
        /* <DEDUP_REMOVED lines=9> */
.L_x_185:
[----:B------:R-:W-:Y:S05]  /*87f0*/  BSYNC B1 ;  /* 0x0000000000017941 */ /* 0x000fea0003800000 */
.L_x_184:
        /* <DEDUP_REMOVED lines=14> */
.L_x_187:
[----:B------:R-:W-:Y:S05]  /*88e0*/  BSYNC B1 ;  /* 0x0000000000017941 */ /* 0x000fea0003800000 */
.L_x_186:
        /* <DEDUP_REMOVED lines=8> */
.L_x_189:
[----:B------:R-:W-:Y:S05]  /*8970*/  BSYNC B1 ;  /* 0x0000000000017941 */ /* 0x000fea0003800000 */
.L_x_188:
        /* <DEDUP_REMOVED lines=8> */
.L_x_191:
[----:B------:R-:W-:Y:S05]  /*8a00*/  BSYNC B1 ;  /* 0x0000000000017941 */ /* 0x000fea0003800000 */
.L_x_190:
        /* <DEDUP_REMOVED lines=12> */
.L_x_193:
[----:B------:R-:W-:Y:S05]  /*8ad0*/  BSYNC B1 ;  /* 0x0000000000017941 */ /* 0x000fea0003800000 */
.L_x_192:
        /* <DEDUP_REMOVED lines=9> */
.L_x_195:
[----:B------:R-:W-:Y:S05]  /*8b70*/  BSYNC B1 ;  /* 0x0000000000017941 */ /* 0x000fea0003800000 */
.L_x_194:
        /* <DEDUP_REMOVED lines=12> */
.L_x_197:
[----:B------:R-:W-:Y:S05]  /*8c40*/  BSYNC B1 ;  /* 0x0000000000017941 */ /* 0x000fea0003800000 */
.L_x_196:
[----:B-1----:R-:W2:Y:S01]  /*8c50*/  LDL.LU R3, [R1+0x140] ;  /* 0x0001400001037983 */ /* 0x002ea20000300800 */
[----:B------:R-:W-:Y:S01]  /*8c60*/  BSSY B1, `(.L_x_198) ;  /* 0x0000007000017945 */ /* 0x000fe20003800000 */
[----:B--2---:R-:W-:-:S05]  /*8c70*/  @!P3 IMAD R3, R3, R17, R2 ;  /* 0x000000110303b224 */ /* 0x004fca00078e0202 */
[----:B------:R1:W-:Y:S01]  /*8c80*/  @!P3 STG.E.U8 desc[UR36][R4.64+0xa0], R3 ;  /* 0x0000a0030400b986 */ /* 0x0003e2000c101124 */
[----:B------:R-:W-:Y:S05]  /*8c90*/  @P4 BRA `(.L_x_199) ;  /* 0x00000000000c4947 */ /* 0x000fea0003800000 */
[----:B------:R-:W1:Y:S02]  /*8ca0*/  LDG.E.U8 R16, desc[UR36][R8.64+0xa1] ;  /* 0x0000a12408107981 */ /* 0x000e64000c1e1100 */
[----:B-1----:R-:W-:-:S05]  /*8cb0*/  PRMT R3, R16, 0x8880, RZ ;  /* 0x0000888010037816 */ /* 0x002fca00000000ff */
[----:B------:R-:W-:-:S07]  /*8cc0*/  IMAD R2, R3, R18, RZ ;  /* 0x0000001203027224 */ /* 0x000fce00078e02ff */
.L_x_199:
[----:B------:R-:W-:Y:S05]  /*8cd0*/  BSYNC B1 ;  /* 0x0000000000017941 */ /* 0x000fea0003800000 */
.L_x_198:
[----:B-1----:R-:W2:Y:S01]  /*8ce0*/  LDL.LU R3, [R1+0x144] ;  /* 0x0001440001037983 */ /* 0x002ea20000300800 */
[----:B------:R-:W-:Y:S01]  /*8cf0*/  BSSY B1, `(.L_x_200) ;  /* 0x0000008000017945 */ /* 0x000fe20003800000 */
[----:B------:R-:W-:Y:S01]  /*8d00*/  @!P0 IADD3.X R223, R5, UR44, RZ, P6, !PT ;  /* 0x0000002c05df8c10 */ /* 0x000fe2000b7fe4ff */
[----:B--2---:R-:W-:-:S05]  /*8d10*/  @!P4 IMAD R3, R3, R17, R2 ;  /* 0x000000110303c224 */ /* 0x004fca00078e0202 */
[----:B------:R1:W-:Y:S01]  /*8d20*/  @!P4 STG.E.U8 desc[UR36][R4.64+0xa1], R3 ;  /* 0x0000a1030400c986 */ /* 0x0003e2000c101124 */
[----:B------:R-:W-:Y:S05]  /*8d30*/  @P0 BRA `(.L_x_201) ;  /* 0x00000000000c0947 */ /* 0x000fea0003800000 */
[----:B------:R-:W1:Y:S02]  /*8d40*/  LDG.E.U8 R16, desc[UR36][R6.64+0xa0] ;  /* 0x0000a02406107981 */ /* 0x000e64000c1e1100 */
[----:B-1----:R-:W-:-:S05]  /*8d50*/  PRMT R3, R16, 0x8880, RZ ;  /* 0x0000888010037816 */ /* 0x002fca00000000ff */
[----:B------:R-:W-:-:S07]  /*8d60*/  IMAD R2, R3, R18, RZ ;  /* 0x0000001203027224 */ /* 0x000fce00078e02ff */
.L_x_201:
[----:B------:R-:W-:Y:S05]  /*8d70*/  BSYNC B1 ;  /* 0x0000000000017941 */ /* 0x000fea0003800000 */
.L_x_200:
        /* <DEDUP_REMOVED lines=11> */
[----:B------:R-:W1:Y:S02]  /*8e30*/  LDG.E.U8 R16, desc[UR36][R6.64+0xa1] ;  /* 0x0000a12406107981 */ /* 0x000e64000c1e1100 */
[----:B-1----:R-:W-:-:S05]  /*8e40*/  PRMT R3, R16, 0x8880, RZ ;  /* 0x0000888010037816 */ /* 0x002fca00000000ff */
[----:B------:R-:W-:-:S07]  /*8e50*/  IMAD R2, R3, R18, RZ ;  /* 0x0000001203027224 */ /* 0x000fce00078e02ff */
.L_x_203:
[----:B------:R-:W-:Y:S05]  /*8e60*/  BSYNC B1 ;  /* 0x0000000000017941 */ /* 0x000fea0003800000 */
.L_x_202:
        /* <DEDUP_REMOVED lines=8> */
.L_x_205:
[----:B------:R-:W-:Y:S05]  /*8ef0*/  BSYNC B1 ;  /* 0x0000000000017941 */ /* 0x000fea0003800000 */
.L_x_204:
        /* <DEDUP_REMOVED lines=8> */
.L_x_207:
[----:B------:R-:W-:Y:S05]  /*8f80*/  BSYNC B1 ;  /* 0x0000000000017941 */ /* 0x000fea0003800000 */
.L_x_206:
[----:B-1----:R-:W2:Y:S01]  /*8f90*/  LDL.LU R3, [R1+0x154] ;  /* 0x0001540001037983 */ /* 0x002ea20000300800 */
[----:B------:R-:W-:Y:S01]  /*8fa0*/  @!P0 IADD3 R222, P6, R4, UR45, RZ ;  /* 0x0000002d04de8c10 */ /* 0x000fe2000ffde0ff */
[----:B------:R-:W-:Y:S01]  /*8fb0*/  BSSY B1, `(.L_x_208) ;  /* 0x000000b000017945 */ /* 0x000fe20003800000 */
[----:B------:R-:W-:Y:S02]  /*8fc0*/  ISETP.LT.OR P5, PT, R0, 0xb1, !P1 ;  /* 0x000000b10000780c */ /* 0x000fe40004fa1670 */
[----:B------:R-:W-:Y:S02]  /*8fd0*/  @!P0 IADD3.X R223, R5, UR44, RZ, P6, !PT ;  /* 0x0000002c05df8c10 */ /* 0x000fe4000b7fe4ff */
[----:B------:R-:W-:Y:S01]  /*8fe0*/  @!P4 IADD3 R220, P6, R4, UR45, RZ ;  /* 0x0000002d04dccc10 */ /* 0x000fe2000ffde0ff */
[----:B--2---:R-:W-:-:S05]  /*8ff0*/  @!P3 IMAD R3, R3, R17, R2 ;  /* 0x000000110303b224 */ /* 0x004fca00078e0202 */
[----:B------:R1:W-:Y:S01]  /*9000*/  @!P3 STG.E.U8 desc[UR36][R4.64+0xa9], R3 ;  /* 0x0000a9030400b986 */ /* 0x0003e2000c101124 */
[----:B------:R-:W-:Y:S01]  /*9010*/  ISETP.LT.OR P3, PT, R0, 0xb1, !P2 ;  /* 0x000000b10000780c */ /* 0x000fe20005761670 */
[----:B------:R-:W-:-:S12]  /*9020*/  @P0 BRA `(.L_x_209) ;  /* 0x00000000000c0947 */ /* 0x000fd80003800000 */
[----:B------:R-:W1:Y:S02]  /*9030*/  LDG.E.U8 R16, desc[UR36][R6.64+0xa8] ;  /* 0x0000a82406107981 */ /* 0x000e64000c1e1100 */
[----:B-1----:R-:W-:-:S05]  /*9040*/  PRMT R3, R16, 0x8880, RZ ;  /* 0x0000888010037816 */ /* 0x002fca00000000ff */
[----:B------:R-:W-:-:S07]  /*9050*/  IMAD R2, R3, R18, RZ ;  /* 0x0000001203027224 */ /* 0x000fce00078e02ff */
.L_x_209:
[----:B------:R-:W-:Y:S05]  /*9060*/  BSYNC B1 ;  /* 0x0000000000017941 */ /* 0x000fea0003800000 */
.L_x_208:
        /* <DEDUP_REMOVED lines=9> */
.L_x_211:
[----:B------:R-:W-:Y:S05]  /*9100*/  BSYNC B1 ;  /* 0x0000000000017941 */ /* 0x000fea0003800000 */
.L_x_210:
        /* <DEDUP_REMOVED lines=8> */
.L_x_213:
[----:B------:R-:W-:Y:S05]  /*9190*/  BSYNC B1 ;  /* 0x0000000000017941 */ /* 0x000fea0003800000 */
.L_x_212:
[----:B-1----:R-:W2:Y:S01]  /*91a0*/  LDL.LU R3, [R1+0x160] ;  /* 0x0001600001037983 */ /* 0x002ea20000300800 */
[----:B------:R-:W-:Y:S01]  /*91b0*/  BSSY B1, `(.L_x_214) ;  /* 0x000000b000017945 */ /* 0x000fe20003800000 */
[----:B------:R-:W-:Y:S02]  /*91c0*/  ISETP.GE.AND P0, PT, R14, 0x81, PT ;  /* 0x000000810e00780c */ /* 0x000fe40003f06270 */
[----:B------:R-:W-:Y:S02]  /*91d0*/  ISETP.LT.OR P4, PT, R0, 0xb2, !P1 ;  /* 0x000000b20000780c */ /* 0x000fe40004f81670 */
[----:B------:R-:W-:Y:S01]  /*91e0*/  @!P5 IADD3 R220, P6, R4, UR45, RZ ;  /* 0x0000002d04dcdc10 */ /* 0x000fe2000ffde0ff */
[----:B--2---:R-:W-:-:S05]  /*91f0*/  @!P3 IMAD R3, R3, R17, R2 ;  /* 0x000000110303b224 */ /* 0x004fca00078e0202 */
[----:B------:R1:W-:Y:S01]  /*9200*/  @!P3 STG.E.U8 desc[UR36][R4.64+0xb0], R3 ;  /* 0x0000b0030400b986 */ /* 0x0003e2000c101124 */
[----:B------:R-:W-:-:S13]  /*9210*/  ISETP.LT.OR P3, PT, R0, 0xb2, !P2 ;  /* 0x000000b20000780c */ /* 0x000fda0005761670 */
[----:B-1----:R-:W-:Y:S05]  /*9220*/  @P3 BRA `(.L_x_215) ;  /* 0x00000000000c3947 */ /* 0x002fea0003800000 */
[----:B------:R-:W2:Y:S02]  /*9230*/  LDG.E.U8 R16, desc[UR36][R8.64+0xb1] ;  /* 0x0000b12408107981 */ /* 0x000ea4000c1e1100 */
[----:B--2---:R-:W-:-:S05]  /*9240*/  PRMT R3, R16, 0x8880, RZ ;  /* 0x0000888010037816 */ /* 0x004fca00000000ff */
[----:B------:R-:W-:-:S07]  /*9250*/  IMAD R2, R3, R18, RZ ;  /* 0x0000001203027224 */ /* 0x000fce00078e02ff */
.L_x_215:
[----:B------:R-:W-:Y:S05]  /*9260*/  BSYNC B1 ;  /* 0x0000000000017941 */ /* 0x000fea0003800000 */
.L_x_214:
[----:B------:R-:W2:Y:S01]  /*9270*/  LDL.LU R3, [R1+0x164] ;  /* 0x0001640001037983 */ /* 0x000ea20000300800 */
        /* <DEDUP_REMOVED lines=8> */
.L_x_217:
[----:B------:R-:W-:Y:S05]  /*9300*/  BSYNC B1 ;  /* 0x0000000000017941 */ /* 0x000fea0003800000 */
.L_x_216:
[----:B-1----:R-:W2:Y:S01]  /*9310*/  LDL.LU R3, [R1+0x168] ;  /* 0x0001680001037983 */ /* 0x002ea20000300800 */
[----:B------:R-:W-:Y:S01]  /*9320*/  BSSY B1, `(.L_x_218) ;  /* 0x000000c000017945 */ /* 0x000fe20003800000 */
[C---:B------:R-:W-:Y:S02]  /*9330*/  ISETP.LT.OR P3, PT, R0.reuse, 0xb9, !P2 ;  /* 0x000000b90000780c */ /* 0x040fe40005761670 */
[C---:B------:R-:W-:Y:S02]  /*9340*/  ISETP.LT.OR P2, PT, R0.reuse, 0xba, !P2 ;  /* 0x000000ba0000780c */ /* 0x040fe40005741670 */
[----:B------:R-:W-:Y:S01]  /*9350*/  ISETP.LT.OR P6, PT, R0, 0xb9, !P1 ;  /* 0x000000b90000780c */ /* 0x000fe20004fc1670 */
[----:B--2---:R-:W-:-:S05]  /*9360*/  @!P5 IMAD R3, R3, R17, R2 ;  /* 0x000000110303d224 */ /* 0x004fca00078e0202 */
[----:B------:R1:W-:Y:S02]  /*9370*/  @!P5 STG.E.U8 desc[UR36][R220.64+0xb0], R3 ;  /* 0x0000b003dc00d986 */ /* 0x0003e4000c101124 */
[----:B-1----:R-:W-:-:S04]  /*9380*/  @!P4 IADD3 R220, P5, R4, UR45, RZ ;  /* 0x0000002d04dccc10 */ /* 0x002fc8000ffbe0ff */
[----:B------:R-:W-:Y:S01]  /*9390*/  @!P4 IADD3.X R221, R5, UR44, RZ, P5, !PT ;  /* 0x0000002c05ddcc10 */ /* 0x000fe2000affe4ff */
[----:B------:R-:W-:Y:S08]  /*93a0*/  @P4 BRA `(.L_x_219) ;  /* 0x00000000000c4947 */ /* 0x000ff00003800000 */
[----:B------:R-:W2:Y:S02]  /*93b0*/  LDG.E.U8 R16, desc[UR36][R6.64+0xb1] ;  /* 0x0000b12406107981 */ /* 0x000ea4000c1e1100 */
[----:B--2---:R-:W-:-:S05]  /*93c0*/  PRMT R3, R16, 0x8880, RZ ;  /* 0x0000888010037816 */ /* 0x004fca00000000ff */
[----:B------:R-:W-:-:S07]  /*93d0*/  IMAD R2, R3, R18, RZ ;  /* 0x0000001203027224 */ /* 0x000fce00078e02ff */
.L_x_219:
[----:B------:R-:W-:Y:S05]  /*93e0*/  BSYNC B1 ;  /* 0x0000000000017941 */ /* 0x000fea0003800000 */
.L_x_218:
[----:B------:R-:W2:Y:S01]  /*93f0*/  LDL.LU R3, [R1+0x16c] ;  /* 0x00016c0001037983 */ /* 0x000ea20000300800 */
[----:B------:R-:W-:Y:S01]  /*9400*/  BSSY B1, `(.L_x_220) ;  /* 0x0000007000017945 */ /* 0x000fe20003800000 */
[----:B--2---:R-:W-:-:S05]  /*9410*/  @!P4 IMAD R3, R3, R17, R2 ;  /* 0x000000110303c224 */ /* 0x004fca00078e0202 */
[----:B------:R1:W-:Y:S01]  /*9420*/  @!P4 STG.E.U8 desc[UR36][R220.64+0xb1], R3 ;  /* 0x0000b103dc00c986 */ /* 0x0003e2000c101124 */
[----:B------:R-:W-:Y:S05]  /*9430*/  @P3 BRA `(.L_x_221) ;  /* 0x00000000000c3947 */ /* 0x000fea0003800000 */
[----:B------:R-:W1:Y:S02]  /*9440*/  LDG.E.U8 R16, desc[UR36][R8.64+0xb8] ;  /* 0x0000b82408107981 */ /* 0x000e64000c1e1100 */
[----:B-1----:R-:W-:-:S05]  /*9450*/  PRMT R3, R16, 0x8880, RZ ;  /* 0x0000888010037816 */ /* 0x002fca00000000ff */
[----:B------:R-:W-:-:S07]  /*9460*/  IMAD R2, R3, R18, RZ ;  /* 0x0000001203027224 */ /* 0x000fce00078e02ff */
.L_x_221:
[----:B------:R-:W-:Y:S05]  /*9470*/  BSYNC B1 ;  /* 0x0000000000017941 */ /* 0x000fea0003800000 */
.L_x_220:
        /* <DEDUP_REMOVED lines=8> */
.L_x_223:
[----:B------:R-:W-:Y:S05]  /*9500*/  BSYNC B1 ;  /* 0x0000000000017941 */ /* 0x000fea0003800000 */
.L_x_222:
[----:B------:R-:W2:Y:S01]  /*9510*/  LDL.LU R23, [R1+0x174] ;  /* 0x0001740001177983 */ /* 0x000ea20000300800 */
[----:B0-----:R-:W-:Y:S01]  /*9520*/  @!P6 IADD3 R8, P4, R4, UR45, RZ ;  /* 0x0000002d0408ec10 */ /* 0x001fe2000ff9e0ff */
[----:B------:R-:W-:Y:S01]  /*9530*/  BSSY B1, `(.L_x_224) ;  /* 0x000000a000017945 */ /* 0x000fe20003800000 */
[----:B-1----:R-:W-:Y:S02]  /*9540*/  IADD3 R3, P3, R15, 0x80, RZ ;  /* 0x000000800f037810 */ /* 0x002fe40007f7e0ff */
[----:B------:R-:W-:Y:S02]  /*9550*/  ISETP.LT.OR P1, PT, R0, 0xba, !P1 ;  /* 0x000000ba0000780c */ /* 0x000fe40004f21670 */
[----:B------:R-:W-:Y:S01]  /*9560*/  @!P6 IADD3.X R9, R5, UR44, RZ, P4, !PT ;  /* 0x0000002c0509ec10 */ /* 0x000fe2000a7fe4ff */
[----:B--2---:R-:W-:-:S05]  /*9570*/  @!P2 IMAD R23, R23, R17, R2 ;  /* 0x000000111717a224 */ /* 0x004fca00078e0202 */
[----:B------:R0:W-:Y:S01]  /*9580*/  @!P2 STG.E.U8 desc[UR36][R4.64+0xb9], R23 ;  /* 0x0000b9170400a986 */ /* 0x0001e2000c101124 */
[----:B------:R-:W-:Y:S05]  /*9590*/  @P6 BRA `(.L_x_225) ;  /* 0x00000000000c6947 */ /* 0x000fea0003800000 */
[----:B------:R-:W0:Y:S02]  /*95a0*/  LDG.E.U8 R16, desc[UR36][R6.64+0xb8] ;  /* 0x0000b82406107981 */ /* 0x000e24000c1e1100 */
[----:B0-----:R-:W-:-:S05]  /*95b0*/  PRMT R23, R16, 0x8880, RZ ;  /* 0x0000888010177816 */ /* 0x001fca00000000ff */
[----:B------:R-:W-:-:S07]  /*95c0*/  IMAD R2, R23, R18, RZ ;  /* 0x0000001217027224 */ /* 0x000fce00078e02ff */
.L_x_225:
[----:B------:R-:W-:Y:S05]  /*95d0*/  BSYNC B1 ;  /* 0x0000000000017941 */ /* 0x000fea0003800000 */
.L_x_224:
[----:B0-----:R-:W2:Y:S01]  /*95e0*/  LDL.LU R23, [R1+0x178] ;  /* 0x0001780001177983 */ /* 0x001ea20000300800 */
[----:B------:R-:W-:Y:S01]  /*95f0*/  BSSY B1, `(.L_x_226) ;  /* 0x0000008000017945 */ /* 0x000fe20003800000 */
[----:B------:R-:W-:Y:S02]  /*9600*/  IMAD.X R221, RZ, RZ, UR7, P3 ;  /* 0x00000007ffdd7e24 */ /* 0x000fe400098e06ff */
[----:B--2---:R-:W-:-:S05]  /*9610*/  @!P6 IMAD R23, R23, R17, R2 ;  /* 0x000000111717e224 */ /* 0x004fca00078e0202 */
[----:B------:R0:W-:Y:S01]  /*9620*/  @!P6 STG.E.U8 desc[UR36][R8.64+0xb8], R23 ;  /* 0x0000b8170800e986 */ /* 0x0001e2000c101124 */
[----:B------:R-:W-:Y:S05]  /*9630*/  @P1 BRA `(.L_x_227) ;  /* 0x00000000000c1947 */ /* 0x000fea0003800000 */
[----:B------:R-:W0:Y:S02]  /*9640*/  LDG.E.U8 R16, desc[UR36][R6.64+0xb9] ;  /* 0x0000b92406107981 */ /* 0x000e24000c1e1100 */
[----:B0-----:R-:W-:-:S05]  /*9650*/  PRMT R9, R16, 0x8880, RZ ;  /* 0x0000888010097816 */ /* 0x001fca00000000ff */
[----:B------:R-:W-:-:S07]  /*9660*/  IMAD R2, R9, R18, RZ ;  /* 0x0000001209027224 */ /* 0x000fce00078e02ff */
.L_x_227:
[----:B------:R-:W-:Y:S05]  /*9670*/  BSYNC B1 ;  /* 0x0000000000017941 */ /* 0x000fea0003800000 */
.L_x_226:
[----:B------:R-:W2:Y:S01]  /*9680*/  LDL.LU R223, [R1+0x17c] ;  /* 0x00017c0001df7983 */ /* 0x000ea20000300800 */
[----:B------:R-:W-:Y:S01]  /*9690*/  @!P1 IADD3 R220, P5, R4, UR45, RZ ;  /* 0x0000002d04dc9c10 */ /* 0x000fe2000ffbe0ff */
[-C--:B0-----:R-:W-:Y:S01]  /*96a0*/  IMAD R8, R221, R10.reuse, RZ ;  /* 0x0000000add087224 */ /* 0x081fe200078e02ff */
[----:B------:R-:W-:Y:S01]  /*96b0*/  ISETP.LT.OR P4, PT, R0, 0x1, !P0 ;  /* 0x000000010000780c */ /* 0x000fe20004781670 */
[----:B------:R-:W-:Y:S01]  /*96c0*/  IMAD.WIDE.U32 R6, R3, R10, R20 ;  /* 0x0000000a03067225 */ /* 0x000fe200078e0014 */
[----:B------:R-:W-:Y:S01]  /*96d0*/  @!P1 IADD3.X R221, R5, UR44, RZ, P5, !PT ;  /* 0x0000002c05dd9c10 */ /* 0x000fe2000affe4ff */
[----:B------:R-:W-:Y:S02]  /*96e0*/  BSSY B1, `(.L_x_228) ;  /* 0x000000f000017945 */ /* 0x000fe40003800000 */
[----:B------:R-:W-:Y:S02]  /*96f0*/  IMAD.U32 R9, RZ, RZ, UR12 ;  /* 0x0000000cff097e24 */ /* 0x000fe4000f8e00ff */
[----:B------:R-:W-:Y:S01]  /*9700*/  IMAD R23, R3, R11, R8 ;  /* 0x0000000b03177224 */ /* 0x000fe200078e0208 */
[----:B------:R-:W-:Y:S01]  /*9710*/  IADD3 R8, P2, R6, R12, RZ ;  /* 0x0000000c06087210 */ /* 0x000fe20007f5e0ff */
[----:B------:R-:W-:Y:S01]  /*9720*/  IMAD.U32 R225, RZ, RZ, UR12 ;  /* 0x0000000cffe17e24 */ /* 0x000fe2000f8e00ff */
[----:B------:R-:W-:Y:S01]  /*9730*/  LEA R6, P3, R9, R4, 0x7 ;  /* 0x0000000409067211 */ /* 0x000fe200078638ff */
[----:B------:R-:W-:Y:S01]  /*9740*/  IMAD.U32 R222, RZ, RZ, UR13 ;  /* 0x0000000dffde7e24 */ /* 0x000fe2000f8e00ff */
[----:B------:R-:W-:-:S04]  /*9750*/  IADD3.X R9, R13, R7, R23, P2, !PT ;  /* 0x000000070d097210 */ /* 0x000fc800017fe417 */
[----:B------:R-:W-:Y:S01]  /*9760*/  LEA.HI.X R7, R225, R5, R222, 0x7, P3 ;  /* 0x00000005e1077211 */ /* 0x000fe200018f3cde */
[----:B--2---:R-:W-:-:S05]  /*9770*/  @!P1 IMAD R223, R223, R17, R2 ;  /* 0x00000011dfdf9224 */ /* 0x004fca00078e0202 */
[----:B------:R0:W-:Y:S01]  /*9780*/  @!P1 STG.E.U8 desc[UR36][R220.64+0xb9], R223 ;  /* 0x0000b9dfdc009986 */ /* 0x0001e2000c101124 */
[----:B------:R-:W-:Y:S05]  /*9790*/  @P4 BRA `(.L_x_229) ;  /* 0x00000000000c4947 */ /* 0x000fea0003800000 */
[----:B------:R-:W0:Y:S02]  /*97a0*/  LDG.E.U8 R16, desc[UR36][R8.64] ;  /* 0x0000002408107981 */ /* 0x000e24000c1e1100 */
[----:B0-----:R-:W-:-:S05]  /*97b0*/  PRMT R221, R16, 0x8880, RZ ;  /* 0x0000888010dd7816 */ /* 0x001fca00000000ff */
[----:B------:R-:W-:-:S07]  /*97c0*/  IMAD R2, R221, R18, RZ ;  /* 0x00000012dd027224 */ /* 0x000fce00078e02ff */
.L_x_229:
[----:B------:R-:W-:Y:S05]  /*97d0*/  BSYNC B1 ;  /* 0x0000000000017941 */ /* 0x000fea0003800000 */
.L_x_228:
[----:B0-----:R-:W-:Y:S01]  /*97e0*/  @!P4 IMAD R223, R120, R17, R2 ;  /* 0x0000001178dfc224 */ /* 0x001fe200078e0202 */
[----:B------:R-:W-:Y:S01]  /*97f0*/  ISETP.GE.AND P1, PT, R14, 0x89, PT ;  /* 0x000000890e00780c */ /* 0x000fe20003f26270 */
[----:B------:R-:W-:Y:S01]  /*9800*/  IMAD.WIDE.U32 R220, R3, R10, R218 ;  /* 0x0000000a03dc7225 */ /* 0x000fe200078e00da */
[----:B------:R-:W-:Y:S02]  /*9810*/  BSSY B1, `(.L_x_230) ;  /* 0x000000b000017945 */ /* 0x000fe40003800000 */
[----:B------:R0:W-:Y:S01]  /*9820*/  @!P4 STG.E.U8 desc[UR36][R6.64], R223 ;  /* 0x000000df0600c986 */ /* 0x0001e2000c101124 */
[C---:B------:R-:W-:Y:S01]  /*9830*/  ISETP.LT.OR P4, PT, R0.reuse, 0x2, !P0 ;  /* 0x000000020000780c */ /* 0x040fe20004781670 */
[----:B------:R-:W-:Y:S01]  /*9840*/  IMAD.IADD R23, R23, 0x1, R221 ;  /* 0x0000000117177824 */ /* 0x000fe200078e02dd */
[C---:B------:R-:W-:Y:S02]  /*9850*/  ISETP.LT.OR P3, PT, R0.reuse, 0x1, !P1 ;  /* 0x000000010000780c */ /* 0x040fe40004f61670 */
[----:B------:R-:W-:-:S02]  /*9860*/  ISETP.LT.OR P2, PT, R0, 0x2, !P1 ;  /* 0x000000020000780c */ /* 0x000fc40004f41670 */
[----:B------:R-:W-:-:S07]  /*9870*/  IADD3 R120, P5, P6, R216, R12, R220 ;  /* 0x0000000cd8787210 */ /* 0x000fce0007ebe0dc */
[----:B0-----:R-:W-:Y:S06]  /*9880*/  @P4 BRA `(.L_x_231) ;  /* 0x00000000000c4947 */ /* 0x001fec0003800000 */
[----:B------:R-:W2:Y:S02]  /*9890*/  LDG.E.U8 R16, desc[UR36][R8.64+0x1] ;  /* 0x0000012408107981 */ /* 0x000ea4000c1e1100 */
[----:B--2---:R-:W-:-:S05]  /*98a0*/  PRMT R3, R16, 0x8880, RZ ;  /* 0x0000888010037816 */ /* 0x004fca00000000ff */
[----:B------:R-:W-:-:S07]  /*98b0*/  IMAD R2, R3, R18, RZ ;  /* 0x0000001203027224 */ /* 0x000fce00078e02ff */
.L_x_231:
[----:B------:R-:W-:Y:S05]  /*98c0*/  BSYNC B1 ;  /* 0x0000000000017941 */ /* 0x000fea0003800000 */
.L_x_230:
[----:B------:R-:W-:Y:S01]  /*98d0*/  @!P4 IMAD R3, R121, R17, R2 ;  /* 0x000000117903c224 */ /* 0x000fe200078e0202 */
[----:B------:R-:W-:Y:S01]  /*98e0*/  IADD3.X R121, R21, R13, R23, P5, P6 ;  /* 0x0000000d15797210 */ /* 0x000fe20002fec417 */
[----:B------:R-:W-:Y:S01]  /*98f0*/  BSSY B1, `(.L_x_232) ;  /* 0x0000008000017945 */ /* 0x000fe20003800000 */
[----:B------:R-:W-:Y:S02]  /*9900*/  @!P3 IADD3 R220, P5, R6, UR45, RZ ;  /* 0x0000002d06dcbc10 */ /* 0x000fe4000ffbe0ff */
[----:B------:R0:W-:Y:S02]  /*9910*/  @!P4 STG.E.U8 desc[UR36][R6.64+0x1], R3 ;  /* 0x000001030600c986 */ /* 0x0001e4000c101124 */
[----:B------:R-:W-:Y:S01]  /*9920*/  @!P3 IADD3.X R221, R7, UR44, RZ, P5, !PT ;  /* 0x0000002c07ddbc10 */ /* 0x000fe2000affe4ff */
[----:B------:R-:W-:Y:S08]  /*9930*/  @P3 BRA `(.L_x_233) ;  /* 0x00000000000c3947 */ /* 0x000ff00003800000 */
[----:B------:R-:W0:Y:S02]  /*9940*/  LDG.E.U8 R16, desc[UR36][R120.64] ;  /* 0x0000002478107981 */ /* 0x000e24000c1e1100 */
[----:B0-----:R-:W-:-:S05]  /*9950*/  PRMT R3, R16, 0x8880, RZ ;  /* 0x0000888010037816 */ /* 0x001fca00000000ff */
[----:B------:R-:W-:-:S07]  /*9960*/  IMAD R2, R3, R18, RZ ;  /* 0x0000001203027224 */ /* 0x000fce00078e02ff */
.L_x_233:
[----:B------:R-:W-:Y:S05]  /*9970*/  BSYNC B1 ;  /* 0x0000000000017941 */ /* 0x000fea0003800000 */
.L_x_232:
[----:B0-----:R-:W-:Y:S01]  /*9980*/  @!P3 IMAD R3, R122, R17, R2 ;  /* 0x000000117a03b224 */ /* 0x001fe200078e0202 */
[----:B------:R-:W-:Y:S01]  /*9990*/  @!P2 IADD3 R222, P5, R6, UR45, RZ ;  /* 0x0000002d06deac10 */ /* 0x000fe2000ffbe0ff */
[----:B------:R-:W-:Y:S01]  /*99a0*/  BSSY B1, `(.L_x_234) ;  /* 0x000000b000017945 */ /* 0x000fe20003800000 */
[C---:B------:R-:W-:Y:S02]  /*99b0*/  ISETP.LT.OR P6, PT, R0.reuse, 0x9, !P0 ;  /* 0x000000090000780c */ /* 0x040fe400047c1670 */
[----:B------:R0:W-:Y:S01]  /*99c0*/  @!P3 STG.E.U8 desc[UR36][R220.64], R3 ;  /* 0x00000003dc00b986 */ /* 0x0001e2000c101124 */
[----:B------:R-:W-:Y:S02]  /*99d0*/  @!P2 IADD3.X R223, R7, UR44, RZ, P5, !PT ;  /* 0x0000002c07dfac10 */ /* 0x000fe4000affe4ff */
[C---:B------:R-:W-:Y:S02]  /*99e0*/  ISETP.LT.OR P3, PT, R0.reuse, 0xa, !P0 ;  /* 0x0000000a0000780c */ /* 0x040fe40004761670 */
[----:B------:R-:W-:-:S02]  /*99f0*/  ISETP.LT.OR P4, PT, R0, 0x9, !P1 ;  /* 0x000000090000780c */ /* 0x000fc40004f81670 */
[----:B------:R-:W-:Y:S01]  /*9a00*/  ISETP.LT.OR P5, PT, R0, 0xa, !P1 ;  /* 0x0000000a0000780c */ /* 0x000fe20004fa1670 */
[----:B------:R-:W-:-:S12]  /*9a10*/  @P2 BRA `(.L_x_235) ;  /* 0x00000000000c2947 */ /* 0x000fd80003800000 */
[----:B------:R-:W0:Y:S02]  /*9a20*/  LDG.E.U8 R16, desc[UR36][R120.64+0x1] ;  /* 0x0000012478107981 */ /* 0x000e24000c1e1100 */
[----:B0-----:R-:W-:-:S05]  /*9a30*/  PRMT R3, R16, 0x8880, RZ ;  /* 0x0000888010037816 */ /* 0x001fca00000000ff */
[----:B------:R-:W-:-:S07]  /*9a40*/  IMAD R2, R3, R18, RZ ;  /* 0x0000001203027224 */ /* 0x000fce00078e02ff */
.L_x_235:
[----:B------:R-:W-:Y:S05]  /*9a50*/  BSYNC B1 ;  /* 0x0000000000017941 */ /* 0x000fea0003800000 */
.L_x_234:
[----:B------:R-:W-:Y:S01]  /*9a60*/  @!P2 IMAD R123, R123, R17, R2 ;  /* 0x000000117b7ba224 */ /* 0x000fe200078e0202 */
[----:B------:R-:W-:Y:S04]  /*9a70*/  BSSY B1, `(.L_x_236) ;  /* 0x0000006000017945 */ /* 0x000fe80003800000 */
[----:B------:R1:W-:Y:S01]  /*9a80*/  @!P2 STG.E.U8 desc[UR36][R222.64+0x1], R123 ;  /* 0x0000017bde00a986 */ /* 0x0003e2000c101124 */
[----:B------:R-:W-:Y:S05]  /*9a90*/  @P6 BRA `(.L_x_237) ;  /* 0x00000000000c6947 */ /* 0x000fea0003800000 */
[----:B------:R-:W0:Y:S02]  /*9aa0*/  LDG.E.U8 R16, desc[UR36][R8.64+0x8] ;  /* 0x0000082408107981 */ /* 0x000e24000c1e1100 */
[----:B0-----:R-:W-:-:S05]  /*9ab0*/  PRMT R3, R16, 0x8880, RZ ;  /* 0x0000888010037816 */ /* 0x001fca00000000ff */
[----:B------:R-:W-:-:S07]  /*9ac0*/  IMAD R2, R3, R18, RZ ;  /* 0x0000001203027224 */ /* 0x000fce00078e02ff */
.L_x_237:
[----:B------:R-:W-:Y:S05]  /*9ad0*/  BSYNC B1 ;  /* 0x0000000000017941 */ /* 0x000fea0003800000 */
.L_x_236:
[----:B0-----:R-:W-:Y:S01]  /*9ae0*/  @!P6 IMAD R3, R124, R17, R2 ;  /* 0x000000117c03e224 */ /* 0x001fe200078e0202 */
[----:B------:R-:W-:Y:S04]  /*9af0*/  BSSY B1, `(.L_x_238) ;  /* 0x0000006000017945 */ /* 0x000fe80003800000 */
[----:B------:R0:W-:Y:S01]  /*9b00*/  @!P6 STG.E.U8 desc[UR36][R6.64+0x8], R3 ;  /* 0x000008030600e986 */ /* 0x0001e2000c101124 */
[----:B------:R-:W-:Y:S05]  /*9b10*/  @P3 BRA `(.L_x_239) ;  /* 0x00000000000c3947 */ /* 0x000fea0003800000 */
[----:B------:R-:W0:Y:S02]  /*9b20*/  LDG.E.U8 R16, desc[UR36][R8.64+0x9] ;  /* 0x0000092408107981 */ /* 0x000e24000c1e1100 */
[----:B0-----:R-:W-:-:S05]  /*9b30*/  PRMT R3, R16, 0x8880, RZ ;  /* 0x0000888010037816 */ /* 0x001fca00000000ff */
[----:B------:R-:W-:-:S07]  /*9b40*/  IMAD R2, R3, R18, RZ ;  /* 0x0000001203027224 */ /* 0x000fce00078e02ff */
.L_x_239:
[----:B------:R-:W-:Y:S05]  /*9b50*/  BSYNC B1 ;  /* 0x0000000000017941 */ /* 0x000fea0003800000 */
.L_x_238:
[----:B0-----:R-:W-:Y:S01]  /*9b60*/  @!P3 IMAD R3, R125, R17, R2 ;  /* 0x000000117d03b224 */ /* 0x001fe200078e0202 */
[----:B------:R-:W-:Y:S01]  /*9b70*/  BSSY B1, `(.L_x_240) ;  /* 0x000000a000017945 */ /* 0x000fe20003800000 */
[----:B------:R-:W-:Y:S02]  /*9b80*/  ISETP.LT.OR P2, PT, R0, 0x11, !P1 ;  /* 0x000000110000780c */ /* 0x000fe40004f41670 */
[C---:B------:R-:W-:Y:S01]  /*9b90*/  @!P5 IADD3 R122, P6, R6.reuse, UR45, RZ ;  /* 0x0000002d067adc10 */ /* 0x040fe2000ffde0ff */
[----:B------:R0:W-:Y:S01]  /*9ba0*/  @!P3 STG.E.U8 desc[UR36][R6.64+0x9], R3 ;  /* 0x000009030600b986 */ /* 0x0001e2000c101124 */
[----:B------:R-:W-:-:S04]  /*9bb0*/  @!P4 IADD3 R124, P3, R6, UR45, RZ ;  /* 0x0000002d067ccc10 */ /* 0x000fc8000ff7e0ff */
[----:B------:R-:W-:Y:S01]  /*9bc0*/  @!P4 IADD3.X R125, R7, UR44, RZ, P3, !PT ;  /* 0x0000002c077dcc10 */ /* 0x000fe20009ffe4ff */
[----:B------:R-:W-:Y:S08]  /*9bd0*/  @P4 BRA `(.L_x_241) ;  /* 0x00000000000c4947 */ /* 0x000ff00003800000 */
[----:B------:R-:W0:Y:S02]  /*9be0*/  LDG.E.U8 R16, desc[UR36][R120.64+0x8] ;  /* 0x0000082478107981 */ /* 0x000e24000c1e1100 */
[----:B0-----:R-:W-:-:S05]  /*9bf0*/  PRMT R3, R16, 0x8880, RZ ;  /* 0x0000888010037816 */ /* 0x001fca00000000ff */
[----:B------:R-:W-:-:S07]  /*9c00*/  IMAD R2, R3, R18, RZ ;  /* 0x0000001203027224 */ /* 0x000fce00078e02ff */
.L_x_241:
[----:B------:R-:W-:Y:S05]  /*9c10*/  BSYNC B1 ;  /* 0x0000000000017941 */ /* 0x000fea0003800000 */
.L_x_240:
[----:B0-----:R-:W-:Y:S01]  /*9c20*/  @!P4 IMAD R3, R126, R17, R2 ;  /* 0x000000117e03c224 */ /* 0x001fe200078e0202 */
[----:B------:R-:W-:Y:S01]  /*9c30*/  BSSY B1, `(.L_x_242) ;  /* 0x0000007000017945 */ /* 0x000fe20003800000 */
[----:B-1----:R-:W-:-:S03]  /*9c40*/  @!P5 IADD3.X R123, R7, UR44, RZ, P6, !PT ;  /* 0x0000002c077bdc10 */ /* 0x002fc6000b7fe4ff */
[----:B------:R0:W-:Y:S01]  /*9c50*/  @!P4 STG.E.U8 desc[UR36][R124.64+0x8], R3 ;  /* 0x000008037c00c986 */ /* 0x0001e2000c101124 */
[----:B------:R-:W-:Y:S05]  /*9c60*/  @P5 BRA `(.L_x_243) ;  /* 0x00000000000c5947 */ /* 0x000fea0003800000 */
[----:B------:R-:W0:Y:S02]  /*9c70*/  LDG.E.U8 R16, desc[UR36][R120.64+0x9] ;  /* 0x0000092478107981 */ /* 0x000e24000c1e1100 */
[----:B0-----:R-:W-:-:S05]  /*9c80*/  PRMT R3, R16, 0x8880, RZ ;  /* 0x0000888010037816 */ /* 0x001fca00000000ff */
[----:B------:R-:W-:-:S07]  /*9c90*/  IMAD R2, R3, R18, RZ ;  /* 0x0000001203027224 */ /* 0x000fce00078e02ff */
.L_x_243:
[----:B------:R-:W-:Y:S05]  /*9ca0*/  BSYNC B1 ;  /* 0x0000000000017941 */ /* 0x000fea0003800000 */
.L_x_242:
[C---:B------:R-:W-:Y:S01]  /*9cb0*/  ISETP.LT.OR P4, PT, R0.reuse, 0x11, !P0 ;  /* 0x000000110000780c */ /* 0x040fe20004781670 */
[----:B------:R-:W-:Y:S01]  /*9cc0*/  @!P5 IMAD R127, R127, R17, R2 ;  /* 0x000000117f7fd224 */ /* 0x000fe200078e0202 */
[----:B------:R-:W-:Y:S01]  /*9cd0*/  BSSY B1, `(.L_x_244) ;  /* 0x0000009000017945 */ /* 0x000fe20003800000 */
[----:B------:R-:W-:Y:S02]  /*9ce0*/  ISETP.LT.OR P3, PT, R0, 0x12, !P1 ;  /* 0x000000120000780c */ /* 0x000fe40004f61670 */
[----:B0-----:R-:W-:Y:S01]  /*9cf0*/  @!P2 IADD3 R124, P6, R6, UR45, RZ ;  /* 0x0000002d067cac10 */ /* 0x001fe2000ffde0ff */
[----:B------:R0:W-:Y:S01]  /*9d00*/  @!P5 STG.E.U8 desc[UR36][R122.64+0x9], R127 ;  /* 0x0000097f7a00d986 */ /* 0x0001e2000c101124 */
[----:B------:R-:W-:-:S06]  /*9d10*/  ISETP.LT.OR P5, PT, R0, 0x12, !P0 ;  /* 0x000000120000780c */ /* 0x000fcc00047a1670 */
[----:B------:R-:W-:Y:S07]  /*9d20*/  @P4 BRA `(.L_x_245) ;  /* 0x00000000000c4947 */ /* 0x000fee0003800000 */
[----:B------:R-:W2:Y:S02]  /*9d30*/  LDG.E.U8 R16, desc[UR36][R8.64+0x10] ;  /* 0x0000102408107981 */ /* 0x000ea4000c1e1100 */
[----:B--2---:R-:W-:-:S05]  /*9d40*/  PRMT R3, R16, 0x8880, RZ ;  /* 0x0000888010037816 */ /* 0x004fca00000000ff */
[----:B------:R-:W-:-:S07]  /*9d50*/  IMAD R2, R3, R18, RZ ;  /* 0x0000001203027224 */ /* 0x000fce00078e02ff */
.L_x_245:
[----:B------:R-:W-:Y:S05]  /*9d60*/  BSYNC B1 ;  /* 0x0000000000017941 */ /* 0x000fea0003800000 */
.L_x_244:
[----:B------:R-:W-:Y:S01]  /*9d70*/  @!P4 IMAD R3, R128, R17, R2 ;  /* 0x000000118003c224 */ /* 0x000fe200078e0202 */
[----:B------:R-:W-:Y:S04]  /*9d80*/  BSSY B1, `(.L_x_246) ;  /* 0x0000006000017945 */ /* 0x000fe80003800000 */
[----:B------:R1:W-:Y:S01]  /*9d90*/  @!P4 STG.E.U8 desc[UR36][R6.64+0x10], R3 ;  /* 0x000010030600c986 */ /* 0x0003e2000c101124 */
[----:B------:R-:W-:Y:S05]  /*9da0*/  @P5 BRA `(.L_x_247) ;  /* 0x00000000000c5947 */ /* 0x000fea0003800000 */
[----:B------:R-:W1:Y:S02]  /*9db0*/  LDG.E.U8 R16, desc[UR36][R8.64+0x11] ;  /* 0x0000112408107981 */ /* 0x000e64000c1e1100 */
[----:B-1----:R-:W-:-:S05]  /*9dc0*/  PRMT R3, R16, 0x8880, RZ ;  /* 0x0000888010037816 */ /* 0x002fca00000000ff */
[----:B------:R-:W-:-:S07]  /*9dd0*/  IMAD R2, R3, R18, RZ ;  /* 0x0000001203027224 */ /* 0x000fce00078e02ff */
.L_x_247:
[----:B------:R-:W-:Y:S05]  /*9de0*/  BSYNC B1 ;  /* 0x0000000000017941 */ /* 0x000fea0003800000 */
.L_x_246:
[----:B------:R-:W-:Y:S01]  /*9df0*/  @!P5 IMAD R129, R129, R17, R2 ;  /* 0x000000118181d224 */ /* 0x000fe200078e0202 */
[----:B------:R-:W-:Y:S01]  /*9e00*/  BSSY B1, `(.L_x_248) ;  /* 0x0000007000017945 */ /* 0x000fe20003800000 */
[----:B------:R-:W-:-:S03]  /*9e10*/  @!P2 IADD3.X R125, R7, UR44, RZ, P6, !PT ;  /* 0x0000002c077dac10 */ /* 0x000fc6000b7fe4ff */
[----:B------:R2:W-:Y:S01]  /*9e20*/  @!P5 STG.E.U8 desc[UR36][R6.64+0x11], R129 ;  /* 0x000011810600d986 */ /* 0x0005e2000c101124 */
[----:B------:R-:W-:Y:S05]  /*9e30*/  @P2 BRA `(.L_x_249) ;  /* 0x00000000000c2947 */ /* 0x000fea0003800000 */
[----:B------:R-:W1:Y:S02]  /*9e40*/  LDG.E.U8 R16, desc[UR36][R120.64+0x10] ;  /* 0x0000102478107981 */ /* 0x000e64000c1e1100 */
[----:B-1----:R-:W-:-:S05]  /*9e50*/  PRMT R3, R16, 0x8880, RZ ;  /* 0x0000888010037816 */ /* 0x002fca00000000ff */
[----:B------:R-:W-:-:S07]  /*9e60*/  IMAD R2, R3, R18, RZ ;  /* 0x0000001203027224 */ /* 0x000fce00078e02ff */
.L_x_249:
[----:B------:R-:W-:Y:S05]  /*9e70*/  BSYNC B1 ;  /* 0x0000000000017941 */ /* 0x000fea0003800000 */
.L_x_248:
[----:B-1----:R-:W-:Y:S01]  /*9e80*/  @!P2 IMAD R3, R130, R17, R2 ;  /* 0x000000118203a224 */ /* 0x002fe200078e0202 */
[----:B0-----:R-:W-:Y:S01]  /*9e90*/  @!P3 IADD3 R122, P5, R6, UR45, RZ ;  /* 0x0000002d067abc10 */ /* 0x001fe2000ffbe0ff */
        /* <DEDUP_REMOVED lines=11> */
.L_x_251:
[----:B------:R-:W-:Y:S05]  /*9f50*/  BSYNC B1 ;  /* 0x0000000000017941 */ /* 0x000fea0003800000 */
.L_x_250:
[----:B------:R-:W-:Y:S01]  /*9f60*/  @!P3 IMAD R131, R131, R17, R2 ;  /* 0x000000118383b224 */ /* 0x000fe200078e0202 */
[----:B------:R-:W-:Y:S04]  /*9f70*/  BSSY B1, `(.L_x_252) ;  /* 0x0000006000017945 */ /* 0x000fe80003800000 */
[----:B------:R1:W-:Y:S01]  /*9f80*/  @!P3 STG.E.U8 desc[UR36][R122.64+0x11], R131 ;  /* 0x000011837a00b986 */ /* 0x0003e2000c101124 */
[----:B------:R-:W-:Y:S05]  /*9f90*/  @P6 BRA `(.L_x_253) ;  /* 0x00000000000c6947 */ /* 0x000fea0003800000 */
[----:B------:R-:W0:Y:S02]  /*9fa0*/  LDG.E.U8 R16, desc[UR36][R8.64+0x18] ;  /* 0x0000182408107981 */ /* 0x000e24000c1e1100 */
[----:B0-----:R-:W-:-:S05]  /*9fb0*/  PRMT R3, R16, 0x8880, RZ ;  /* 0x0000888010037816 */ /* 0x001fca00000000ff */
[----:B------:R-:W-:-:S07]  /*9fc0*/  IMAD R2, R3, R18, RZ ;  /* 0x0000001203027224 */ /* 0x000fce00078e02ff */
.L_x_253:
[----:B------:R-:W-:Y:S05]  /*9fd0*/  BSYNC B1 ;  /* 0x0000000000017941 */ /* 0x000fea0003800000 */
.L_x_252:
[----:B0-----:R-:W-:Y:S01]  /*9fe0*/  @!P6 IMAD R3, R132, R17, R2 ;  /* 0x000000118403e224 */ /* 0x001fe200078e0202 */
[----:B------:R-:W-:Y:S04]  /*9ff0*/  BSSY B1, `(.L_x_254) ;  /* 0x0000006000017945 */ /* 0x000fe80003800000 */
[----:B------:R0:W-:Y:S01]  /*a000*/  @!P6 STG.E.U8 desc[UR36][R6.64+0x18], R3 ;  /* 0x000018030600e986 */ /* 0x0001e2000c101124 */
[----:B------:R-:W-:Y:S05]  /*a010*/  @P2 BRA `(.L_x_255) ;  /* 0x00000000000c2947 */ /* 0x000fea0003800000 */
[----:B------:R-:W0:Y:S02]  /*a020*/  LDG.E.U8 R16, desc[UR36][R8.64+0x19] ;  /* 0x0000192408107981 */ /* 0x000e24000c1e1100 */
[----:B0-----:R-:W-:-:S05]  /*a030*/  PRMT R3, R16, 0x8880, RZ ;  /* 0x0000888010037816 */ /* 0x001fca00000000ff */
[----:B------:R-:W-:-:S07]  /*a040*/  IMAD R2, R3, R18, RZ ;  /* 0x0000001203027224 */ /* 0x000fce00078e02ff */
.L_x_255:
[----:B------:R-:W-:Y:S05]  /*a050*/  BSYNC B1 ;  /* 0x0000000000017941 */ /* 0x000fea0003800000 */
.L_x_254:
[----:B------:R-:W-:Y:S01]  /*a060*/  @!P2 IMAD R133, R133, R17, R2 ;  /* 0x000000118585a224 */ /* 0x000fe200078e0202 */
[----:B------:R-:W-:Y:S01]  /*a070*/  BSSY B1, `(.L_x_256) ;  /* 0x000000a000017945 */ /* 0x000fe20003800000 */
[----:B------:R-:W-:Y:S02]  /*a080*/  ISETP.LT.OR P3, PT, R0, 0x21, !P1 ;  /* 0x000000210000780c */ /* 0x000fe40004f61670 */
[C---:B------:R-:W-:Y:S01]  /*a090*/  @!P5 IADD3 R124, P6, R6.reuse, UR45, RZ ;  /* 0x0000002d067cdc10 */ /* 0x040fe2000ffde0ff */
[----:B------:R3:W-:Y:S01]  /*a0a0*/  @!P2 STG.E.U8 desc[UR36][R6.64+0x19], R133 ;  /* 0x000019850600a986 */ /* 0x0007e2000c101124 */
[----:B-1----:R-:W-:-:S04]  /*a0b0*/  @!P4 IADD3 R122, P2, R6, UR45, RZ ;  /* 0x0000002d067acc10 */ /* 0x002fc8000ff5e0ff */
[----:B------:R-:W-:Y:S01]  /*a0c0*/  @!P4 IADD3.X R123, R7, UR44, RZ, P2, !PT ;  /* 0x0000002c077bcc10 */ /* 0x000fe200097fe4ff */
[----:B------:R-:W-:Y:S08]  /*a0d0*/  @P4 BRA `(.L_x_257) ;  /* 0x00000000000c4947 */ /* 0x000ff00003800000 */
[----:B------:R-:W0:Y:S02]  /*a0e0*/  LDG.E.U8 R16, desc[UR36][R120.64+0x18] ;  /* 0x0000182478107981 */ /* 0x000e24000c1e1100 */
[----:B0-----:R-:W-:-:S05]  /*a0f0*/  PRMT R3, R16, 0x8880, RZ ;  /* 0x0000888010037816 */ /* 0x001fca00000000ff */
[----:B------:R-:W-:-:S07]  /*a100*/  IMAD R2, R3, R18, RZ ;  /* 0x0000001203027224 */ /* 0x000fce00078e02ff */
.L_x_257:
[----:B------:R-:W-:Y:S05]  /*a110*/  BSYNC B1 ;  /* 0x0000000000017941 */ /* 0x000fea0003800000 */
.L_x_256:
[----:B0-----:R-:W-:Y:S01]  /*a120*/  @!P4 IMAD R3, R134, R17, R2 ;  /* 0x000000118603c224 */ /* 0x001fe200078e0202 */
[----:B------:R-:W-:Y:S01]  /*a130*/  BSSY B1, `(.L_x_258) ;  /* 0x0000007000017945 */ /* 0x000fe20003800000 */
[----:B------:R-:W-:-:S03]  /*a140*/  @!P5 IADD3.X R125, R7, UR44, RZ, P6, !PT ;  /* 0x0000002c077ddc10 */ /* 0x000fc6000b7fe4ff */
[----:B------:R0:W-:Y:S01]  /*a150*/  @!P4 STG.E.U8 desc[UR36][R122.64+0x18], R3 ;  /* 0x000018037a00c986 */ /* 0x0001e2000c101124 */
[----:B------:R-:W-:Y:S05]  /*a160*/  @P5 BRA `(.L_x_259) ;  /* 0x00000000000c5947 */ /* 0x000fea0003800000 */
[----:B------:R-:W0:Y:S02]  /*a170*/  LDG.E.U8 R16, desc[UR36][R120.64+0x19] ;  /* 0x0000192478107981 */ /* 0x000e24000c1e1100 */
[----:B0-----:R-:W-:-:S05]  /*a180*/  PRMT R3, R16, 0x8880, RZ ;  /* 0x0000888010037816 */ /* 0x001fca00000000ff */
[----:B------:R-:W-:-:S07]  /*a190*/  IMAD R2, R3, R18, RZ ;  /* 0x0000001203027224 */ /* 0x000fce00078e02ff */
.L_x_259:
[----:B------:R-:W-:Y:S05]  /*a1a0*/  BSYNC B1 ;  /* 0x0000000000017941 */ /* 0x000fea0003800000 */
.L_x_258:
        /* <DEDUP_REMOVED lines=8> */
[----:B------:R-:W4:Y:S02]  /*a230*/  LDG.E.U8 R16, desc[UR36][R8.64+0x20] ;  /* 0x0000202408107981 */ /* 0x000f24000c1e1100 */
[----:B----4-:R-:W-:-:S05]  /*a240*/  PRMT R3, R16, 0x8880, RZ ;  /* 0x0000888010037816 */ /* 0x010fca00000000ff */
[----:B------:R-:W-:-:S07]  /*a250*/  IMAD R2, R3, R18, RZ ;  /* 0x0000001203027224 */ /* 0x000fce00078e02ff */
.L_x_261:
[----:B------:R-:W-:Y:S05]  /*a260*/  BSYNC B1 ;  /* 0x0000000000017941 */ /* 0x000fea0003800000 */
.L_x_260:
[----:B------:R-:W-:Y:S01]  /*a270*/  @!P4 IMAD R3, R136, R17, R2 ;  /* 0x000000118803c224 */ /* 0x000fe200078e0202 */
[----:B------:R-:W-:Y:S04]  /*a280*/  BSSY B1, `(.L_x_262) ;  /* 0x0000006000017945 */ /* 0x000fe80003800000 */
[----:B------:R1:W-:Y:S01]  /*a290*/  @!P4 STG.E.U8 desc[UR36][R6.64+0x20], R3 ;  /* 0x000020030600c986 */ /* 0x0003e2000c101124 */
[----:B------:R-:W-:Y:S05]  /*a2a0*/  @P5 BRA `(.L_x_263) ;  /* 0x00000000000c5947 */ /* 0x000fea0003800000 */
[----:B------:R-:W1:Y:S02]  /*a2b0*/  LDG.E.U8 R16, desc[UR36][R8.64+0x21] ;  /* 0x0000212408107981 */ /* 0x000e64000c1e1100 */
[----:B-1----:R-:W-:-:S05]  /*a2c0*/  PRMT R3, R16, 0x8880, RZ ;  /* 0x0000888010037816 */ /* 0x002fca00000000ff */
[----:B------:R-:W-:-:S07]  /*a2d0*/  IMAD R2, R3, R18, RZ ;  /* 0x0000001203027224 */ /* 0x000fce00078e02ff */
.L_x_263:
[----:B------:R-:W-:Y:S05]  /*a2e0*/  BSYNC B1 ;  /* 0x0000000000017941 */ /* 0x000fea0003800000 */
.L_x_262:
        /* <DEDUP_REMOVED lines=8> */
.L_x_265:
[----:B------:R-:W-:Y:S05]  /*a370*/  BSYNC B1 ;  /* 0x0000000000017941 */ /* 0x000fea0003800000 */
.L_x_264:
        /* <DEDUP_REMOVED lines=13> */
.L_x_267:
[----:B------:R-:W-:Y:S05]  /*a450*/  BSYNC B1 ;  /* 0x0000000000017941 */ /* 0x000fea0003800000 */
.L_x_266:
[----:B------:R-:W-:Y:S01]  /*a460*/  @!P2 IMAD R139, R139, R17, R2 ;  /* 0x000000118b8ba224 */ /* 0x000fe200078e0202 */
[----:B------:R-:W-:Y:S04]  /*a470*/  BSSY B1, `(.L_x_268) ;  /* 0x0000006000017945 */ /* 0x000fe80003800000 */
[----:B------:R1:W-:Y:S01]  /*a480*/  @!P2 STG.E.U8 desc[UR36][R124.64+0x21], R139 ;  /* 0x0000218b7c00a986 */ /* 0x0003e2000c101124 */
[----:B------:R-:W-:Y:S05]  /*a490*/  @P6 BRA `(.L_x_269) ;  /* 0x00000000000c6947 */ /* 0x000fea0003800000 */
[----:B------:R-:W0:Y:S02]  /*a4a0*/  LDG.E.U8 R16, desc[UR36][R8.64+0x28] ;  /* 0x0000282408107981 */ /* 0x000e24000c1e1100 */
[----:B0-----:R-:W-:-:S05]  /*a4b0*/  PRMT R3, R16, 0x8880, RZ ;  /* 0x0000888010037816 */ /* 0x001fca00000000ff */
[----:B------:R-:W-:-:S07]  /*a4c0*/  IMAD R2, R3, R18, RZ ;  /* 0x0000001203027224 */ /* 0x000fce00078e02ff */
.L_x_269:
[----:B------:R-:W-:Y:S05]  /*a4d0*/  BSYNC B1 ;  /* 0x0000000000017941 */ /* 0x000fea0003800000 */
.L_x_268:
[----:B0-----:R-:W-:Y:S01]  /*a4e0*/  @!P6 IMAD R3, R140, R17, R2 ;  /* 0x000000118c03e224 */ /* 0x001fe200078e0202 */
[----:B------:R-:W-:Y:S04]  /*a4f0*/  BSSY B1, `(.L_x_270) ;  /* 0x0000006000017945 */ /* 0x000fe80003800000 */
[----:B------:R0:W-:Y:S01]  /*a500*/  @!P6 STG.E.U8 desc[UR36][R6.64+0x28], R3 ;  /* 0x000028030600e986 */ /* 0x0001e2000c101124 */
[----:B------:R-:W-:Y:S05]  /*a510*/  @P3 BRA `(.L_x_271) ;  /* 0x00000000000c3947 */ /* 0x000fea0003800000 */
[----:B------:R-:W0:Y:S02]  /*a520*/  LDG.E.U8 R16, desc[UR36][R8.64+0x29] ;  /* 0x0000292408107981 */ /* 0x000e24000c1e1100 */
[----:B0-----:R-:W-:-:S05]  /*a530*/  PRMT R3, R16, 0x8880, RZ ;  /* 0x0000888010037816 */ /* 0x001fca00000000ff */
[----:B------:R-:W-:-:S07]  /*a540*/  IMAD R2, R3, R18, RZ ;  /* 0x0000001203027224 */ /* 0x000fce00078e02ff */
.L_x_271:
[----:B------:R-:W-:Y:S05]  /*a550*/  BSYNC B1 ;  /* 0x0000000000017941 */ /* 0x000fea0003800000 */
.L_x_270:
[----:B------:R-:W-:Y:S01]  /*a560*/  @!P3 IMAD R141, R141, R17, R2 ;  /* 0x000000118d8db224 */ /* 0x000fe200078e0202 */
[----:B------:R-:W-:Y:S01]  /*a570*/  BSSY B1, `(.L_x_272) ;  /* 0x000000a000017945 */ /* 0x000fe20003800000 */
[----:B------:R-:W-:Y:S02]  /*a580*/  ISETP.LT.OR P2, PT, R0, 0x31, !P1 ;  /* 0x000000310000780c */ /* 0x000fe40004f41670 */
[C---:B-1----:R-:W-:Y:S01]  /*a590*/  @!P5 IADD3 R124, P6, R6.reuse, UR45, RZ ;  /* 0x0000002d067cdc10 */ /* 0x042fe2000ffde0ff */
[----:B------:R1:W-:Y:S01]  /*a5a0*/  @!P3 STG.E.U8 desc[UR36][R6.64+0x29], R141 ;  /* 0x0000298d0600b986 */ /* 0x0003e2000c101124 */
[----:B------:R-:W-:-:S04]  /*a5b0*/  @!P4 IADD3 R122, P3, R6, UR45, RZ ;  /* 0x0000002d067acc10 */ /* 0x000fc8000ff7e0ff */
[----:B------:R-:W-:Y:S01]  /*a5c0*/  @!P4 IADD3.X R123, R7, UR44, RZ, P3, !PT ;  /* 0x0000002c077bcc10 */ /* 0x000fe20009ffe4ff */
[----:B------:R-:W-:Y:S08]  /*a5d0*/  @P4 BRA `(.L_x_273) ;  /* 0x00000000000c4947 */ /* 0x000ff00003800000 */
[----:B------:R-:W0:Y:S02]  /*a5e0*/  LDG.E.U8 R16, desc[UR36][R120.64+0x28] ;  /* 0x0000282478107981 */ /* 0x000e24000c1e1100 */
[----:B0-----:R-:W-:-:S05]  /*a5f0*/  PRMT R3, R16, 0x8880, RZ ;  /* 0x0000888010037816 */ /* 0x001fca00000000ff */
[----:B------:R-:W-:-:S07]  /*a600*/  IMAD R2, R3, R18, RZ ;  /* 0x0000001203027224 */ /* 0x000fce00078e02ff */
.L_x_273:
[----:B------:R-:W-:Y:S05]  /*a610*/  BSYNC B1 ;  /* 0x0000000000017941 */ /* 0x000fea0003800000 */
.L_x_272:
        /* <DEDUP_REMOVED lines=8> */
.L_x_275:
[----:B------:R-:W-:Y:S05]  /*a6a0*/  BSYNC B1 ;  /* 0x0000000000017941 */ /* 0x000fea0003800000 */
.L_x_274:
        /* <DEDUP_REMOVED lines=8> */
[----:B------:R-:W5:Y:S02]  /*a730*/  LDG.E.U8 R16, desc[UR36][R8.64+0x30] ;  /* 0x0000302408107981 */ /* 0x000f64000c1e1100 */
[----:B-----5:R-:W-:-:S05]  /*a740*/  PRMT R3, R16, 0x8880, RZ ;  /* 0x0000888010037816 */ /* 0x020fca00000000ff */
[----:B------:R-:W-:-:S07]  /*a750*/  IMAD R2, R3, R18, RZ ;  /* 0x0000001203027224 */ /* 0x000fce00078e02ff */
.L_x_277:
[----:B------:R-:W-:Y:S05]  /*a760*/  BSYNC B1 ;  /* 0x0000000000017941 */ /* 0x000fea0003800000 */
.L_x_276:
[----:B------:R-:W-:Y:S01]  /*a770*/  @!P4 IMAD R3, R144, R17, R2 ;  /* 0x000000119003c224 */ /* 0x000fe200078e0202 */
[----:B------:R-:W-:Y:S04]  /*a780*/  BSSY B1, `(.L_x_278) ;  /* 0x0000006000017945 */ /* 0x000fe80003800000 */
[----:B------:R0:W-:Y:S01]  /*a790*/  @!P4 STG.E.U8 desc[UR36][R6.64+0x30], R3 ;  /* 0x000030030600c986 */ /* 0x0001e2000c101124 */
[----:B------:R-:W-:Y:S05]  /*a7a0*/  @P5 BRA `(.L_x_279) ;  /* 0x00000000000c5947 */ /* 0x000fea0003800000 */
[----:B------:R-:W0:Y:S02]  /*a7b0*/  LDG.E.U8 R16, desc[UR36][R8.64+0x31] ;  /* 0x0000312408107981 */ /* 0x000e24000c1e1100 */
[----:B0-----:R-:W-:-:S05]  /*a7c0*/  PRMT R3, R16, 0x8880, RZ ;  /* 0x0000888010037816 */ /* 0x001fca00000000ff */
[----:B------:R-:W-:-:S07]  /*a7d0*/  IMAD R2, R3, R18, RZ ;  /* 0x0000001203027224 */ /* 0x000fce00078e02ff */
.L_x_279:
[----:B------:R-:W-:Y:S05]  /*a7e0*/  BSYNC B1 ;  /* 0x0000000000017941 */ /* 0x000fea0003800000 */
.L_x_278:
[----:B------:R-:W-:Y:S01]  /*a7f0*/  @!P5 IMAD R145, R145, R17, R2 ;  /* 0x000000119191d224 */ /* 0x000fe200078e0202 */
[----:B------:R-:W-:Y:S01]  /*a800*/  BSSY B1, `(.L_x_280) ;  /* 0x0000007000017945 */ /* 0x000fe20003800000 */
[----:B------:R-:W-:-:S03]  /*a810*/  @!P2 IADD3.X R123, R7, UR44, RZ, P6, !PT ;  /* 0x0000002c077bac10 */ /* 0x000fc6000b7fe4ff */
[----:B------:R0:W-:Y:S01]  /*a820*/  @!P5 STG.E.U8 desc[UR36][R6.64+0x31], R145 ;  /* 0x000031910600d986 */ /* 0x0001e2000c101124 */
[----:B------:R-:W-:Y:S05]  /*a830*/  @P2 BRA `(.L_x_281) ;  /* 0x00000000000c2947 */ /* 0x000fea0003800000 */
[----:B------:R-:W0:Y:S02]  /*a840*/  LDG.E.U8 R16, desc[UR36][R120.64+0x30] ;  /* 0x0000302478107981 */ /* 0x000e24000c1e1100 */
[----:B0-----:R-:W-:-:S05]  /*a850*/  PRMT R3, R16, 0x8880, RZ ;  /* 0x0000888010037816 */ /* 0x001fca00000000ff */
[----:B------:R-:W-:-:S07]  /*a860*/  IMAD R2, R3, R18, RZ ;  /* 0x0000001203027224 */ /* 0x000fce00078e02ff */
.L_x_281:
[----:B------:R-:W-:Y:S05]  /*a870*/  BSYNC B1 ;  /* 0x0000000000017941 */ /* 0x000fea0003800000 */
.L_x_280:
        /* <DEDUP_REMOVED lines=13> */
.L_x_283:
[----:B------:R-:W-:Y:S05]  /*a950*/  BSYNC B1 ;  /* 0x0000000000017941 */ /* 0x000fea0003800000 */
.L_x_282:
[----:B------:R-:W-:Y:S01]  /*a960*/  @!P3 IMAD R147, R147, R17, R2 ;  /* 0x000000119393b224 */ /* 0x000fe200078e0202 */
[----:B------:R-:W-:Y:S04]  /*a970*/  BSSY B1, `(.L_x_284) ;  /* 0x0000006000017945 */ /* 0x000fe80003800000 */
[----:B------:R0:W-:Y:S01]  /*a980*/  @!P3 STG.E.U8 desc[UR36][R124.64+0x31], R147 ;  /* 0x000031937c00b986 */ /* 0x0001e2000c101124 */
[----:B------:R-:W-:Y:S05]  /*a990*/  @P6 BRA `(.L_x_285) ;  /* 0x00000000000c6947 */ /* 0x000fea0003800000 */
[----:B------:R-:W0:Y:S02]  /*a9a0*/  LDG.E.U8 R16, desc[UR36][R8.64+0x38] ;  /* 0x0000382408107981 */ /* 0x000e24000c1e1100 */
[----:B0-----:R-:W-:-:S05]  /*a9b0*/  PRMT R3, R16, 0x8880, RZ ;  /* 0x0000888010037816 */ /* 0x001fca00000000ff */
[----:B------:R-:W-:-:S07]  /*a9c0*/  IMAD R2, R3, R18, RZ ;  /* 0x0000001203027224 */ /* 0x000fce00078e02ff */
.L_x_285:
[----:B------:R-:W-:Y:S05]  /*a9d0*/  BSYNC B1 ;  /* 0x0000000000017941 */ /* 0x000fea0003800000 */
.L_x_284:
[----:B0-----:R-:W-:Y:S01]  /*a9e0*/  @!P6 IMAD R3, R148, R17, R2 ;  /* 0x000000119403e224 */ /* 0x001fe200078e0202 */
[----:B------:R-:W-:Y:S04]  /*a9f0*/  BSSY B1, `(.L_x_286) ;  /* 0x0000006000017945 */ /* 0x000fe80003800000 */
[----:B------:R0:W-:Y:S01]  /*aa00*/  @!P6 STG.E.U8 desc[UR36][R6.64+0x38], R3 ;  /* 0x000038030600e986 */ /* 0x0001e2000c101124 */
[----:B------:R-:W-:Y:S05]  /*aa10*/  @P2 BRA `(.L_x_287) ;  /* 0x00000000000c2947 */ /* 0x000fea0003800000 */
[----:B------:R-:W0:Y:S02]  /*aa20*/  LDG.E.U8 R16, desc[UR36][R8.64+0x39] ;  /* 0x0000392408107981 */ /* 0x000e24000c1e1100 */
[----:B0-----:R-:W-:-:S05]  /*aa30*/  PRMT R3, R16, 0x8880, RZ ;  /* 0x0000888010037816 */ /* 0x001fca00000000ff */
[----:B------:R-:W-:-:S07]  /*aa40*/  IMAD R2, R3, R18, RZ ;  /* 0x0000001203027224 */ /* 0x000fce00078e02ff */
.L_x_287:
[----:B------:R-:W-:Y:S05]  /*aa50*/  BSYNC B1 ;  /* 0x0000000000017941 */ /* 0x000fea0003800000 */
.L_x_286:
[----:B------:R-:W-:Y:S01]  /*aa60*/  @!P2 IMAD R149, R149, R17, R2 ;  /* 0x000000119595a224 */ /* 0x000fe200078e0202 */
        /* <DEDUP_REMOVED lines=10> */
.L_x_289:
[----:B------:R-:W-:Y:S05]  /*ab10*/  BSYNC B1 ;  /* 0x0000000000017941 */ /* 0x000fea0003800000 */
.L_x_288:
        /* <DEDUP_REMOVED lines=8> */
.L_x_291:
[----:B------:R-:W-:Y:S05]  /*aba0*/  BSYNC B1 ;  /* 0x0000000000017941 */ /* 0x000fea0003800000 */
.L_x_290:
        /* <DEDUP_REMOVED lines=11> */
.L_x_293:
[----:B------:R-:W-:Y:S05]  /*ac60*/  BSYNC B1 ;  /* 0x0000000000017941 */ /* 0x000fea0003800000 */
.L_x_292:
[----:B------:R-:W-:Y:S01]  /*ac70*/  @!P4 IMAD R3, R152, R17, R2 ;  /* 0x000000119803c224 */ /* 0x000fe200078e0202 */
[----:B------:R-:W-:Y:S04]  /*ac80*/  BSSY B1, `(.L_x_294) ;  /* 0x0000006000017945 */ /* 0x000fe80003800000 */
[----:B------:R0:W-:Y:S01]  /*ac90*/  @!P4 STG.E.U8 desc[UR36][R6.64+0x40], R3 ;  /* 0x000040030600c986 */ /* 0x0001e2000c101124 */
[----:B------:R-:W-:Y:S05]  /*aca0*/  @P5 BRA `(.L_x_295) ;  /* 0x00000000000c5947 */ /* 0x000fea0003800000 */
[----:B------:R-:W0:Y:S02]  /*acb0*/  LDG.E.U8 R16, desc[UR36][R8.64+0x41] ;  /* 0x0000412408107981 */ /* 0x000e24000c1e1100 */
[----:B0-----:R-:W-:-:S05]  /*acc0*/  PRMT R3, R16, 0x8880, RZ ;  /* 0x0000888010037816 */ /* 0x001fca00000000ff */
[----:B------:R-:W-:-:S07]  /*acd0*/  IMAD R2, R3, R18, RZ ;  /* 0x0000001203027224 */ /* 0x000fce00078e02ff */
.L_x_295:
[----:B------:R-:W-:Y:S05]  /*ace0*/  BSYNC B1 ;  /* 0x0000000000017941 */ /* 0x000fea0003800000 */
.L_x_294:
        /* <DEDUP_REMOVED lines=8> */
.L_x_297:
[----:B------:R-:W-:Y:S05]  /*ad70*/  BSYNC B1 ;  /* 0x0000000000017941 */ /* 0x000fea0003800000 */
.L_x_296:
        /* <DEDUP_REMOVED lines=13> */
.L_x_299:
[----:B------:R-:W-:Y:S05]  /*ae50*/  BSYNC B1 ;  /* 0x0000000000017941 */ /* 0x000fea0003800000 */
.L_x_298:
[----:B------:R-:W-:Y:S01]  /*ae60*/  @!P2 IMAD R155, R155, R17, R2 ;  /* 0x000000119b9ba224 */ /* 0x000fe200078e0202 */
[----:B------:R-:W-:Y:S04]  /*ae70*/  BSSY B1, `(.L_x_300) ;  /* 0x0000006000017945 */ /* 0x000fe80003800000 */
[----:B------:R0:W-:Y:S01]  /*ae80*/  @!P2 STG.E.U8 desc[UR36][R124.64+0x41], R155 ;  /* 0x0000419b7c00a986 */ /* 0x0001e2000c101124 */
[----:B------:R-:W-:Y:S05]  /*ae90*/  @P6 BRA `(.L_x_301) ;  /* 0x00000000000c6947 */ /* 0x000fea0003800000 */
[----:B------:R-:W0:Y:S02]  /*aea0*/  LDG.E.U8 R16, desc[UR36][R8.64+0x48] ;  /* 0x0000482408107981 */ /* 0x000e24000c1e1100 */
[----:B0-----:R-:W-:-:S05]  /*aeb0*/  PRMT R3, R16, 0x8880, RZ ;  /* 0x0000888010037816 */ /* 0x001fca00000000ff */
[----:B------:R-:W-:-:S07]  /*aec0*/  IMAD R2, R3, R18, RZ ;  /* 0x0000001203027224 */ /* 0x000fce00078e02ff */
.L_x_301:
[----:B------:R-:W-:Y:S05]  /*aed0*/  BSYNC B1 ;  /* 0x0000000000017941 */ /* 0x000fea0003800000 */
.L_x_300:
[----:B0-----:R-:W-:Y:S01]  /*aee0*/  @!P6 IMAD R3, R156, R17, R2 ;  /* 0x000000119c03e224 */ /* 0x001fe200078e0202 */
[----:B------:R-:W-:Y:S04]  /*aef0*/  BSSY B1, `(.L_x_302) ;  /* 0x0000006000017945 */ /* 0x000fe80003800000 */
[----:B------:R0:W-:Y:S01]  /*af00*/  @!P6 STG.E.U8 desc[UR36][R6.64+0x48], R3 ;  /* 0x000048030600e986 */ /* 0x0001e2000c101124 */
[----:B------:R-:W-:Y:S05]  /*af10*/  @P3 BRA `(.L_x_303) ;  /* 0x00000000000c3947 */ /* 0x000fea0003800000 */
[----:B------:R-:W0:Y:S02]  /*af20*/  LDG.E.U8 R16, desc[UR36][R8.64+0x49] ;  /* 0x0000492408107981 */ /* 0x000e24000c1e1100 */
[----:B0-----:R-:W-:-:S05]  /*af30*/  PRMT R3, R16, 0x8880, RZ ;  /* 0x0000888010037816 */ /* 0x001fca00000000ff */
[----:B------:R-:W-:-:S07]  /*af40*/  IMAD R2, R3, R18, RZ ;  /* 0x0000001203027224 */ /* 0x000fce00078e02ff */
.L_x_303:
[----:B------:R-:W-:Y:S05]  /*af50*/  BSYNC B1 ;  /* 0x0000000000017941 */ /* 0x000fea0003800000 */
.L_x_302:
        /* <DEDUP_REMOVED lines=11> */
.L_x_305:
[----:B------:R-:W-:Y:S05]  /*b010*/  BSYNC B1 ;  /* 0x0000000000017941 */ /* 0x000fea0003800000 */
.L_x_304:
        /* <DEDUP_REMOVED lines=8> */
.L_x_307:
[----:B------:R-:W-:Y:S05]  /*b0a0*/  BSYNC B1 ;  /* 0x0000000000017941 */ /* 0x000fea0003800000 */
.L_x_306:
        /* <DEDUP_REMOVED lines=11> */
.L_x_309:
[----:B------:R-:W-:Y:S05]  /*b160*/  BSYNC B1 ;  /* 0x0000000000017941 */ /* 0x000fea0003800000 */
.L_x_308:
[----:B------:R-:W-:Y:S01]  /*b170*/  @!P4 IMAD R3, R160, R17, R2 ;  /* 0x00000011a003c224 */ /* 0x000fe200078e0202 */
[----:B------:R-:W-:Y:S04]  /*b180*/  BSSY B1, `(.L_x_310) ;  /* 0x0000006000017945 */ /* 0x000fe80003800000 */
[----:B------:R0:W-:Y:S01]  /*b190*/  @!P4 STG.E.U8 desc[UR36][R6.64+0x50], R3 ;  /* 0x000050030600c986 */ /* 0x0001e2000c101124 */
[----:B------:R-:W-:Y:S05]  /*b1a0*/  @P5 BRA `(.L_x_311) ;  /* 0x00000000000c5947 */ /* 0x000fea0003800000 */
[----:B------:R-:W0:Y:S02]  /*b1b0*/  LDG.E.U8 R16, desc[UR36][R8.64+0x51] ;  /* 0x0000512408107981 */ /* 0x000e24000c1e1100 */
[----:B0-----:R-:W-:-:S05]  /*b1c0*/  PRMT R3, R16, 0x8880, RZ ;  /* 0x0000888010037816 */ /* 0x001fca00000000ff */
[----:B------:R-:W-:-:S07]  /*b1d0*/  IMAD R2, R3, R18, RZ ;  /* 0x0000001203027224 */ /* 0x000fce00078e02ff */
.L_x_311:
[----:B------:R-:W-:Y:S05]  /*b1e0*/  BSYNC B1 ;  /* 0x0000000000017941 */ /* 0x000fea0003800000 */
.L_x_310:
        /* <DEDUP_REMOVED lines=8> */
.L_x_313:
[----:B------:R-:W-:Y:S05]  /*b270*/  BSYNC B1 ;  /* 0x0000000000017941 */ /* 0x000fea0003800000 */
.L_x_312:
        /* <DEDUP_REMOVED lines=13> */
.L_x_315:
[----:B------:R-:W-:Y:S05]  /*b350*/  BSYNC B1 ;  /* 0x0000000000017941 */ /* 0x000fea0003800000 */
.L_x_314:
[----:B------:R-:W-:Y:S01]  /*b360*/  @!P3 IMAD R163, R163, R17, R2 ;  /* 0x00000011a3a3b224 */ /* 0x000fe200078e0202 */
[----:B------:R-:W-:Y:S04]  /*b370*/  BSSY B1, `(.L_x_316) ;  /* 0x0000006000017945 */ /* 0x000fe80003800000 */
[----:B------:R0:W-:Y:S01]  /*b380*/  @!P3 STG.E.U8 desc[UR36][R124.64+0x51], R163 ;  /* 0x000051a37c00b986 */ /* 0x0001e2000c101124 */
[----:B------:R-:W-:Y:S05]  /*b390*/  @P6 BRA `(.L_x_317) ;  /* 0x00000000000c6947 */ /* 0x000fea0003800000 */
[----:B------:R-:W0:Y:S02]  /*b3a0*/  LDG.E.U8 R16, desc[UR36][R8.64+0x58] ;  /* 0x0000582408107981 */ /* 0x000e24000c1e1100 */
[----:B0-----:R-:W-:-:S05]  /*b3b0*/  PRMT R3, R16, 0x8880, RZ ;  /* 0x0000888010037816 */ /* 0x001fca00000000ff */
[----:B------:R-:W-:-:S07]  /*b3c0*/  IMAD R2, R3, R18, RZ ;  /* 0x0000001203027224 */ /* 0x000fce00078e02ff */
.L_x_317:
[----:B------:R-:W-:Y:S05]  /*b3d0*/  BSYNC B1 ;  /* 0x0000000000017941 */ /* 0x000fea0003800000 */
.L_x_316:
[----:B0-----:R-:W-:Y:S01]  /*b3e0*/  @!P6 IMAD R3, R164, R17, R2 ;  /* 0x00000011a403e224 */ /* 0x001fe200078e0202 */
[----:B------:R-:W-:Y:S04]  /*b3f0*/  BSSY B1, `(.L_x_318) ;  /* 0x0000006000017945 */ /* 0x000fe80003800000 */
[----:B------:R0:W-:Y:S01]  /*b400*/  @!P6 STG.E.U8 desc[UR36][R6.64+0x58], R3 ;  /* 0x000058030600e986 */ /* 0x0001e2000c101124 */
[----:B------:R-:W-:Y:S05]  /*b410*/  @P2 BRA `(.L_x_319) ;  /* 0x00000000000c2947 */ /* 0x000fea0003800000 */
[----:B------:R-:W0:Y:S02]  /*b420*/  LDG.E.U8 R16, desc[UR36][R8.64+0x59] ;  /* 0x0000592408107981 */ /* 0x000e24000c1e1100 */
[----:B0-----:R-:W-:-:S05]  /*b430*/  PRMT R3, R16, 0x8880, RZ ;  /* 0x0000888010037816 */ /* 0x001fca00000000ff */
[----:B------:R-:W-:-:S07]  /*b440*/  IMAD R2, R3, R18, RZ ;  /* 0x0000001203027224 */ /* 0x000fce00078e02ff */
.L_x_319:
[----:B------:R-:W-:Y:S05]  /*b450*/  BSYNC B1 ;  /* 0x0000000000017941 */ /* 0x000fea0003800000 */
.L_x_318:
        /* <DEDUP_REMOVED lines=11> */
.L_x_321:
[----:B------:R-:W-:Y:S05]  /*b510*/  BSYNC B1 ;  /* 0x0000000000017941 */ /* 0x000fea0003800000 */
.L_x_320:
        /* <DEDUP_REMOVED lines=8> */
.L_x_323:
[----:B------:R-:W-:Y:S05]  /*b5a0*/  BSYNC B1 ;  /* 0x0000000000017941 */ /* 0x000fea0003800000 */
.L_x_322:
        /* <DEDUP_REMOVED lines=11> */
.L_x_325:
[----:B------:R-:W-:Y:S05]  /*b660*/  BSYNC B1 ;  /* 0x0000000000017941 */ /* 0x000fea0003800000 */
.L_x_324:
[----:B------:R-:W-:Y:S01]  /*b670*/  @!P4 IMAD R3, R168, R17, R2 ;  /* 0x00000011a803c224 */ /* 0x000fe200078e0202 */
[----:B------:R-:W-:Y:S04]  /*b680*/  BSSY B1, `(.L_x_326) ;  /* 0x0000006000017945 */ /* 0x000fe80003800000 */
[----:B------:R0:W-:Y:S01]  /*b690*/  @!P4 STG.E.U8 desc[UR36][R6.64+0x60], R3 ;  /* 0x000060030600c986 */ /* 0x0001e2000c101124 */
[----:B------:R-:W-:Y:S05]  /*b6a0*/  @P5 BRA `(.L_x_327) ;  /* 0x00000000000c5947 */ /* 0x000fea0003800000 */
[----:B------:R-:W0:Y:S02]  /*b6b0*/  LDG.E.U8 R16, desc[UR36][R8.64+0x61] ;  /* 0x0000612408107981 */ /* 0x000e24000c1e1100 */
[----:B0-----:R-:W-:-:S05]  /*b6c0*/  PRMT R3, R16, 0x8880, RZ ;  /* 0x0000888010037816 */ /* 0x001fca00000000ff */
[----:B------:R-:W-:-:S07]  /*b6d0*/  IMAD R2, R3, R18, RZ ;  /* 0x0000001203027224 */ /* 0x000fce00078e02ff */
.L_x_327:
[----:B------:R-:W-:Y:S05]  /*b6e0*/  BSYNC B1 ;  /* 0x0000000000017941 */ /* 0x000fea0003800000 */
.L_x_326:
        /* <DEDUP_REMOVED lines=8> */
.L_x_329:
[----:B------:R-:W-:Y:S05]  /*b770*/  BSYNC B1 ;  /* 0x0000000000017941 */ /* 0x000fea0003800000 */
.L_x_328:
        /* <DEDUP_REMOVED lines=13> */
.L_x_331:
[----:B------:R-:W-:Y:S05]  /*b850*/  BSYNC B1 ;  /* 0x0000000000017941 */ /* 0x000fea0003800000 */
.L_x_330:
[----:B------:R-:W-:Y:S01]  /*b860*/  @!P2 IMAD R171, R171, R17, R2 ;  /* 0x00000011ababa224 */ /* 0x000fe200078e0202 */
[----:B------:R-:W-:Y:S04]  /*b870*/  BSSY B1, `(.L_x_332) ;  /* 0x0000006000017945 */ /* 0x000fe80003800000 */
[----:B------:R0:W-:Y:S01]  /*b880*/  @!P2 STG.E.U8 desc[UR36][R124.64+0x61], R171 ;  /* 0x000061ab7c00a986 */ /* 0x0001e2000c101124 */
[----:B------:R-:W-:Y:S05]  /*b890*/  @P6 BRA `(.L_x_333) ;  /* 0x00000000000c6947 */ /* 0x000fea0003800000 */
[----:B------:R-:W0:Y:S02]  /*b8a0*/  LDG.E.U8 R16, desc[UR36][R8.64+0x68] ;  /* 0x0000682408107981 */ /* 0x000e24000c1e1100 */
[----:B0-----:R-:W-:-:S05]  /*b8b0*/  PRMT R3, R16, 0x8880, RZ ;  /* 0x0000888010037816 */ /* 0x001fca00000000ff */
[----:B------:R-:W-:-:S07]  /*b8c0*/  IMAD R2, R3, R18, RZ ;  /* 0x0000001203027224 */ /* 0x000fce00078e02ff */
.L_x_333:
[----:B------:R-:W-:Y:S05]  /*b8d0*/  BSYNC B1 ;  /* 0x0000000000017941 */ /* 0x000fea0003800000 */
.L_x_332:
[----:B0-----:R-:W-:Y:S01]  /*b8e0*/  @!P6 IMAD R3, R172, R17, R2 ;  /* 0x00000011ac03e224 */ /* 0x001fe200078e0202 */
[----:B------:R-:W-:Y:S04]  /*b8f0*/  BSSY B1, `(.L_x_334) ;  /* 0x0000006000017945 */ /* 0x000fe80003800000 */
[----:B------:R0:W-:Y:S01]  /*b900*/  @!P6 STG.E.U8 desc[UR36][R6.64+0x68], R3 ;  /* 0x000068030600e986 */ /* 0x0001e2000c101124 */
[----:B------:R-:W-:Y:S05]  /*b910*/  @P3 BRA `(.L_x_335) ;  /* 0x00000000000c3947 */ /* 0x000fea0003800000 */
[----:B------:R-:W0:Y:S02]  /*b920*/  LDG.E.U8 R16, desc[UR36][R8.64+0x69] ;  /* 0x0000692408107981 */ /* 0x000e24000c1e1100 */
[----:B0-----:R-:W-:-:S05]  /*b930*/  PRMT R3, R16, 0x8880, RZ ;  /* 0x0000888010037816 */ /* 0x001fca00000000ff */
[----:B------:R-:W-:-:S07]  /*b940*/  IMAD R2, R3, R18, RZ ;  /* 0x0000001203027224 */ /* 0x000fce00078e02ff */
.L_x_335:
[----:B------:R-:W-:Y:S05]  /*b950*/  BSYNC B1 ;  /* 0x0000000000017941 */ /* 0x000fea0003800000 */
.L_x_334:
        /* <DEDUP_REMOVED lines=11> */
.L_x_337:
[----:B------:R-:W-:Y:S05]  /*ba10*/  BSYNC B1 ;  /* 0x0000000000017941 */ /* 0x000fea0003800000 */
.L_x_336:
        /* <DEDUP_REMOVED lines=8> */
.L_x_339:
[----:B------:R-:W-:Y:S05]  /*baa0*/  BSYNC B1 ;  /* 0x0000000000017941 */ /* 0x000fea0003800000 */
.L_x_338:
        /* <DEDUP_REMOVED lines=11> */
.L_x_341:
[----:B------:R-:W-:Y:S05]  /*bb60*/  BSYNC B1 ;  /* 0x0000000000017941 */ /* 0x000fea0003800000 */
.L_x_340:
[----:B------:R-:W-:Y:S01]  /*bb70*/  @!P4 IMAD R3, R176, R17, R2 ;  /* 0x00000011b003c224 */ /* 0x000fe200078e0202 */
[----:B------:R-:W-:Y:S04]  /*bb80*/  BSSY B1, `(.L_x_342) ;  /* 0x0000006000017945 */ /* 0x000fe80003800000 */
[----:B------:R0:W-:Y:S01]  /*bb90*/  @!P4 STG.E.U8 desc[UR36][R6.64+0x70], R3 ;  /* 0x000070030600c986 */ /* 0x0001e2000c101124 */
[----:B------:R-:W-:Y:S05]  /*bba0*/  @P5 BRA `(.L_x_343) ;  /* 0x00000000000c5947 */ /* 0x000fea0003800000 */
[----:B------:R-:W0:Y:S02]  /*bbb0*/  LDG.E.U8 R16, desc[UR36][R8.64+0x71] ;  /* 0x0000712408107981 */ /* 0x000e24000c1e1100 */
[----:B0-----:R-:W-:-:S05]  /*bbc0*/  PRMT R3, R16, 0x8880, RZ ;  /* 0x0000888010037816 */ /* 0x001fca00000000ff */
[----:B------:R-:W-:-:S07]  /*bbd0*/  IMAD R2, R3, R18, RZ ;  /* 0x0000001203027224 */ /* 0x000fce00078e02ff */
.L_x_343:
[----:B------:R-:W-:Y:S05]  /*bbe0*/  BSYNC B1 ;  /* 0x0000000000017941 */ /* 0x000fea0003800000 */
.L_x_342:
        /* <DEDUP_REMOVED lines=8> */
.L_x_345:
[----:B------:R-:W-:Y:S05]  /*bc70*/  BSYNC B1 ;  /* 0x0000000000017941 */ /* 0x000fea0003800000 */
.L_x_344:
        /* <DEDUP_REMOVED lines=13> */
.L_x_347:
[----:B------:R-:W-:Y:S05]  /*bd50*/  BSYNC B1 ;  /* 0x0000000000017941 */ /* 0x000fea0003800000 */
.L_x_346:
[----:B------:R-:W-:Y:S01]  /*bd60*/  @!P3 IMAD R179, R179, R17, R2 ;  /* 0x00000011b3b3b224 */ /* 0x000fe200078e0202 */
[----:B------:R-:W-:Y:S04]  /*bd70*/  BSSY B1, `(.L_x_348) ;  /* 0x0000006000017945 */ /* 0x000fe80003800000 */
[----:B------:R0:W-:Y:S01]  /*bd80*/  @!P3 STG.E.U8 desc[UR36][R124.64+0x71], R179 ;  /* 0x000071b37c00b986 */ /* 0x0001e2000c101124 */
[----:B------:R-:W-:Y:S05]  /*bd90*/  @P6 BRA `(.L_x_349) ;  /* 0x00000000000c6947 */ /* 0x000fea0003800000 */
[----:B------:R-:W0:Y:S02]  /*bda0*/  LDG.E.U8 R16, desc[UR36][R8.64+0x78] ;  /* 0x0000782408107981 */ /* 0x000e24000c1e1100 */
[----:B0-----:R-:W-:-:S05]  /*bdb0*/  PRMT R3, R16, 0x8880, RZ ;  /* 0x0000888010037816 */ /* 0x001fca00000000ff */
[----:B------:R-:W-:-:S07]  /*bdc0*/  IMAD R2, R3, R18, RZ ;  /* 0x0000001203027224 */ /* 0x000fce00078e02ff */
.L_x_349:
[----:B------:R-:W-:Y:S05]  /*bdd0*/  BSYNC B1 ;  /* 0x0000000000017941 */ /* 0x000fea0003800000 */
.L_x_348:
[----:B0-----:R-:W-:Y:S01]  /*bde0*/  @!P6 IMAD R3, R180, R17, R2 ;  /* 0x00000011b403e224 */ /* 0x001fe200078e0202 */
[----:B------:R-:W-:Y:S04]  /*bdf0*/  BSSY B1, `(.L_x_350) ;  /* 0x0000006000017945 */ /* 0x000fe80003800000 */
[----:B------:R0:W-:Y:S01]  /*be00*/  @!P6 STG.E.U8 desc[UR36][R6.64+0x78], R3 ;  /* 0x000078030600e986 */ /* 0x0001e2000c101124 */
[----:B------:R-:W-:Y:S05]  /*be10*/  @P2 BRA `(.L_x_351) ;  /* 0x00000000000c2947 */ /* 0x000fea0003800000 */
[----:B------:R-:W0:Y:S02]  /*be20*/  LDG.E.U8 R16, desc[UR36][R8.64+0x79] ;  /* 0x0000792408107981 */ /* 0x000e24000c1e1100 */
[----:B0-----:R-:W-:-:S05]  /*be30*/  PRMT R3, R16, 0x8880, RZ ;  /* 0x0000888010037816 */ /* 0x001fca00000000ff */
[----:B------:R-:W-:-:S07]  /*be40*/  IMAD R2, R3, R18, RZ ;  /* 0x0000001203027224 */ /* 0x000fce00078e02ff */
.L_x_351:
[----:B------:R-:W-:Y:S05]  /*be50*/  BSYNC B1 ;  /* 0x0000000000017941 */ /* 0x000fea0003800000 */
.L_x_350:
        /* <DEDUP_REMOVED lines=11> */
.L_x_353:
[----:B------:R-:W-:Y:S05]  /*bf10*/  BSYNC B1 ;  /* 0x0000000000017941 */ /* 0x000fea0003800000 */
.L_x_352:
        /* <DEDUP_REMOVED lines=8> */
.L_x_355:
[----:B------:R-:W-:Y:S05]  /*bfa0*/  BSYNC B1 ;  /* 0x0000000000017941 */ /* 0x000fea0003800000 */
.L_x_354:
        /* <DEDUP_REMOVED lines=11> */
.L_x_357:
[----:B------:R-:W-:Y:S05]  /*c060*/  BSYNC B1 ;  /* 0x0000000000017941 */ /* 0x000fea0003800000 */
.L_x_356:
[----:B------:R-:W-:Y:S01]  /*c070*/  @!P4 IMAD R3, R184, R17, R2 ;  /* 0x00000011b803c224 */ /* 0x000fe200078e0202 */
[----:B------:R-:W-:Y:S04]  /*c080*/  BSSY B1, `(.L_x_358) ;  /* 0x0000006000017945 */ /* 0x000fe80003800000 */
[----:B------:R0:W-:Y:S01]  /*c090*/  @!P4 STG.E.U8 desc[UR36][R6.64+0x80], R3 ;  /* 0x000080030600c986 */ /* 0x0001e2000c101124 */
[----:B------:R-:W-:Y:S05]  /*c0a0*/  @P5 BRA `(.L_x_359) ;  /* 0x00000000000c5947 */ /* 0x000fea0003800000 */
[----:B------:R-:W0:Y:S02]  /*c0b0*/  LDG.E.U8 R16, desc[UR36][R8.64+0x81] ;  /* 0x0000812408107981 */ /* 0x000e24000c1e1100 */
[----:B0-----:R-:W-:-:S05]  /*c0c0*/  PRMT R3, R16, 0x8880, RZ ;  /* 0x0000888010037816 */ /* 0x001fca00000000ff */
[----:B------:R-:W-:-:S07]  /*c0d0*/  IMAD R2, R3, R18, RZ ;  /* 0x0000001203027224 */ /* 0x000fce00078e02ff */
.L_x_359:
[----:B------:R-:W-:Y:S05]  /*c0e0*/  BSYNC B1 ;  /* 0x0000000000017941 */ /* 0x000fea0003800000 */
.L_x_358:
        /* <DEDUP_REMOVED lines=8> */
.L_x_361:
[----:B------:R-:W-:Y:S05]  /*c170*/  BSYNC B1 ;  /* 0x0000000000017941 */ /* 0x000fea0003800000 */
.L_x_360:
        /* <DEDUP_REMOVED lines=13> */
.L_x_363:
[----:B------:R-:W-:Y:S05]  /*c250*/  BSYNC B1 ;  /* 0x0000000000017941 */ /* 0x000fea0003800000 */
.L_x_362:
[----:B------:R-:W-:Y:S01]  /*c260*/  @!P2 IMAD R187, R187, R17, R2 ;  /* 0x00000011bbbba224 */ /* 0x000fe200078e0202 */
[----:B------:R-:W-:Y:S04]  /*c270*/  BSSY B1, `(.L_x_364) ;  /* 0x0000006000017945 */ /* 0x000fe80003800000 */
[----:B------:R0:W-:Y:S01]  /*c280*/  @!P2 STG.E.U8 desc[UR36][R124.64+0x81], R187 ;  /* 0x000081bb7c00a986 */ /* 0x0001e2000c101124 */
[----:B------:R-:W-:Y:S05]  /*c290*/  @P6 BRA `(.L_x_365) ;  /* 0x00000000000c6947 */ /* 0x000fea0003800000 */
[----:B------:R-:W0:Y:S02]  /*c2a0*/  LDG.E.U8 R16, desc[UR36][R8.64+0x88] ;  /* 0x0000882408107981 */ /* 0x000e24000c1e1100 */
[----:B0-----:R-:W-:-:S05]  /*c2b0*/  PRMT R3, R16, 0x8880, RZ ;  /* 0x0000888010037816 */ /* 0x001fca00000000ff */
[----:B------:R-:W-:-:S07]  /*c2c0*/  IMAD R2, R3, R18, RZ ;  /* 0x0000001203027224 */ /* 0x000fce00078e02ff */
.L_x_365:
[----:B------:R-:W-:Y:S05]  /*c2d0*/  BSYNC B1 ;  /* 0x0000000000017941 */ /* 0x000fea0003800000 */
.L_x_364:
[----:B0-----:R-:W-:Y:S01]  /*c2e0*/  @!P6 IMAD R3, R188, R17, R2 ;  /* 0x00000011bc03e224 */ /* 0x001fe200078e0202 */
[----:B------:R-:W-:Y:S04]  /*c2f0*/  BSSY B1, `(.L_x_366) ;  /* 0x0000006000017945 */ /* 0x000fe80003800000 */
[----:B------:R0:W-:Y:S01]  /*c300*/  @!P6 STG.E.U8 desc[UR36][R6.64+0x88], R3 ;  /* 0x000088030600e986 */ /* 0x0001e2000c101124 */
[----:B------:R-:W-:Y:S05]  /*c310*/  @P3 BRA `(.L_x_367) ;  /* 0x00000000000c3947 */ /* 0x000fea0003800000 */
[----:B------:R-:W0:Y:S02]  /*c320*/  LDG.E.U8 R16, desc[UR36][R8.64+0x89] ;  /* 0x0000892408107981 */ /* 0x000e24000c1e1100 */
[----:B0-----:R-:W-:-:S05]  /*c330*/  PRMT R3, R16, 0x8880, RZ ;  /* 0x0000888010037816 */ /* 0x001fca00000000ff */
[----:B------:R-:W-:-:S07]  /*c340*/  IMAD R2, R3, R18, RZ ;  /* 0x0000001203027224 */ /* 0x000fce00078e02ff */
.L_x_367:
[----:B------:R-:W-:Y:S05]  /*c350*/  BSYNC B1 ;  /* 0x0000000000017941 */ /* 0x000fea0003800000 */
.L_x_366:
        /* <DEDUP_REMOVED lines=11> */
.L_x_369:
[----:B------:R-:W-:Y:S05]  /*c410*/  BSYNC B1 ;  /* 0x0000000000017941 */ /* 0x000fea0003800000 */
.L_x_368:
        /* <DEDUP_REMOVED lines=8> */
.L_x_371:
[----:B------:R-:W-:Y:S05]  /*c4a0*/  BSYNC B1 ;  /* 0x0000000000017941 */ /* 0x000fea0003800000 */
.L_x_370:
        /* <DEDUP_REMOVED lines=11> */
.L_x_373:
[----:B------:R-:W-:Y:S05]  /*c560*/  BSYNC B1 ;  /* 0x0000000000017941 */ /* 0x000fea0003800000 */
.L_x_372:
[----:B------:R-:W-:Y:S01]  /*c570*/  @!P4 IMAD R3, R192, R17, R2 ;  /* 0x00000011c003c224 */ /* 0x000fe200078e0202 */
[----:B------:R-:W-:Y:S04]  /*c580*/  BSSY B1, `(.L_x_374) ;  /* 0x0000006000017945 */ /* 0x000fe80003800000 */
[----:B------:R0:W-:Y:S01]  /*c590*/  @!P4 STG.E.U8 desc[UR36][R6.64+0x90], R3 ;  /* 0x000090030600c986 */ /* 0x0001e2000c101124 */
[----:B------:R-:W-:Y:S05]  /*c5a0*/  @P5 BRA `(.L_x_375) ;  /* 0x00000000000c5947 */ /* 0x000fea0003800000 */
[----:B------:R-:W0:Y:S02]  /*c5b0*/  LDG.E.U8 R16, desc[UR36][R8.64+0x91] ;  /* 0x0000912408107981 */ /* 0x000e24000c1e1100 */
[----:B0-----:R-:W-:-:S05]  /*c5c0*/  PRMT R3, R16, 0x8880, RZ ;  /* 0x0000888010037816 */ /* 0x001fca00000000ff */
[----:B------:R-:W-:-:S07]  /*c5d0*/  IMAD R2, R3, R18, RZ ;  /* 0x0000001203027224 */ /* 0x000fce00078e02ff */
.L_x_375:
[----:B------:R-:W-:Y:S05]  /*c5e0*/  BSYNC B1 ;  /* 0x0000000000017941 */ /* 0x000fea0003800000 */
.L_x_374:
        /* <DEDUP_REMOVED lines=8> */
.L_x_377:
[----:B------:R-:W-:Y:S05]  /*c670*/  BSYNC B1 ;  /* 0x0000000000017941 */ /* 0x000fea0003800000 */
.L_x_376:
        /* <DEDUP_REMOVED lines=13> */
.L_x_379:
[----:B------:R-:W-:Y:S05]  /*c750*/  BSYNC B1 ;  /* 0x0000000000017941 */ /* 0x000fea0003800000 */
.L_x_378:
[----:B------:R-:W-:Y:S01]  /*c760*/  @!P3 IMAD R195, R195, R17, R2 ;  /* 0x00000011c3c3b224 */ /* 0x000fe200078e0202 */
[----:B------:R-:W-:Y:S04]  /*c770*/  BSSY B1, `(.L_x_380) ;  /* 0x0000006000017945 */ /* 0x000fe80003800000 */
[----:B------:R0:W-:Y:S01]  /*c780*/  @!P3 STG.E.U8 desc[UR36][R124.64+0x91], R195 ;  /* 0x000091c37c00b986 */ /* 0x0001e2000c101124 */
[----:B------:R-:W-:Y:S05]  /*c790*/  @P6 BRA `(.L_x_381) ;  /* 0x00000000000c6947 */ /* 0x000fea0003800000 */
[----:B------:R-:W0:Y:S02]  /*c7a0*/  LDG.E.U8 R16, desc[UR36][R8.64+0x98] ;  /* 0x0000982408107981 */ /* 0x000e24000c1e1100 */
[----:B0-----:R-:W-:-:S05]  /*c7b0*/  PRMT R3, R16, 0x8880, RZ ;  /* 0x0000888010037816 */ /* 0x001fca00000000ff */
[----:B------:R-:W-:-:S07]  /*c7c0*/  IMAD R2, R3, R18, RZ ;  /* 0x0000001203027224 */ /* 0x000fce00078e02ff */
.L_x_381:
[----:B------:R-:W-:Y:S05]  /*c7d0*/  BSYNC B1 ;  /* 0x0000000000017941 */ /* 0x000fea0003800000 */
.L_x_380:
[----:B0-----:R-:W-:Y:S01]  /*c7e0*/  @!P6 IMAD R3, R196, R17, R2 ;  /* 0x00000011c403e224 */ /* 0x001fe200078e0202 */
[----:B------:R-:W-:Y:S04]  /*c7f0*/  BSSY B1, `(.L_x_382) ;  /* 0x0000006000017945 */ /* 0x000fe80003800000 */
[----:B------:R0:W-:Y:S01]  /*c800*/  @!P6 STG.E.U8 desc[UR36][R6.64+0x98], R3 ;  /* 0x000098030600e986 */ /* 0x0001e2000c101124 */
[----:B------:R-:W-:Y:S05]  /*c810*/  @P2 BRA `(.L_x_383) ;  /* 0x00000000000c2947 */ /* 0x000fea0003800000 */
[----:B------:R-:W0:Y:S02]  /*c820*/  LDG.E.U8 R16, desc[UR36][R8.64+0x99] ;  /* 0x0000992408107981 */ /* 0x000e24000c1e1100 */
[----:B0-----:R-:W-:-:S05]  /*c830*/  PRMT R3, R16, 0x8880, RZ ;  /* 0x0000888010037816 */ /* 0x001fca00000000ff */
[----:B------:R-:W-:-:S07]  /*c840*/  IMAD R2, R3, R18, RZ ;  /* 0x0000001203027224 */ /* 0x000fce00078e02ff */
.L_x_383:
[----:B------:R-:W-:Y:S05]  /*c850*/  BSYNC B1 ;  /* 0x0000000000017941 */ /* 0x000fea0003800000 */
.L_x_382:
        /* <DEDUP_REMOVED lines=11> */
.L_x_385:
[----:B------:R-:W-:Y:S05]  /*c910*/  BSYNC B1 ;  /* 0x0000000000017941 */ /* 0x000fea0003800000 */
.L_x_384:
        /* <DEDUP_REMOVED lines=8> */
.L_x_387:
[----:B------:R-:W-:Y:S05]  /*c9a0*/  BSYNC B1 ;  /* 0x0000000000017941 */ /* 0x000fea0003800000 */
.L_x_386:
        /* <DEDUP_REMOVED lines=11> */
.L_x_389:
[----:B------:R-:W-:Y:S05]  /*ca60*/  BSYNC B1 ;  /* 0x0000000000017941 */ /* 0x000fea0003800000 */
.L_x_388:
[----:B------:R-:W-:Y:S01]  /*ca70*/  @!P4 IMAD R3, R200, R17, R2 ;  /* 0x00000011c803c224 */ /* 0x000fe200078e0202 */
[----:B------:R-:W-:Y:S04]  /*ca80*/  BSSY B1, `(.L_x_390) ;  /* 0x0000006000017945 */ /* 0x000fe80003800000 */
[----:B------:R0:W-:Y:S01]  /*ca90*/  @!P4 STG.E.U8 desc[UR36][R6.64+0xa0], R3 ;  /* 0x0000a0030600c986 */ /* 0x0001e2000c101124 */
[----:B------:R-:W-:Y:S05]  /*caa0*/  @P5 BRA `(.L_x_391) ;  /* 0x00000000000c5947 */ /* 0x000fea0003800000 */
[----:B------:R-:W0:Y:S02]  /*cab0*/  LDG.E.U8 R16, desc[UR36][R8.64+0xa1] ;  /* 0x0000a12408107981 */ /* 0x000e24000c1e1100 */
[----:B0-----:R-:W-:-:S05]  /*cac0*/  PRMT R3, R16, 0x8880, RZ ;  /* 0x0000888010037816 */ /* 0x001fca00000000ff */
[----:B------:R-:W-:-:S07]  /*cad0*/  IMAD R2, R3, R18, RZ ;  /* 0x0000001203027224 */ /* 0x000fce00078e02ff */
.L_x_391:
[----:B------:R-:W-:Y:S05]  /*cae0*/  BSYNC B1 ;  /* 0x0000000000017941 */ /* 0x000fea0003800000 */
.L_x_390:
        /* <DEDUP_REMOVED lines=8> */
.L_x_393:
[----:B------:R-:W-:Y:S05]  /*cb70*/  BSYNC B1 ;  /* 0x0000000000017941 */ /* 0x000fea0003800000 */
.L_x_392:
        /* <DEDUP_REMOVED lines=13> */
.L_x_395:
[----:B------:R-:W-:Y:S05]  /*cc50*/  BSYNC B1 ;  /* 0x0000000000017941 */ /* 0x000fea0003800000 */
.L_x_394:
[----:B------:R-:W-:Y:S01]  /*cc60*/  @!P2 IMAD R203, R203, R17, R2 ;  /* 0x00000011cbcba224 */ /* 0x000fe200078e0202 */
[----:B------:R-:W-:Y:S04]  /*cc70*/  BSSY B1, `(.L_x_396) ;  /* 0x0000006000017945 */ /* 0x000fe80003800000 */
[----:B------:R0:W-:Y:S01]  /*cc80*/  @!P2 STG.E.U8 desc[UR36][R124.64+0xa1], R203 ;  /* 0x0000a1cb7c00a986 */ /* 0x0001e2000c101124 */
[----:B------:R-:W-:Y:S05]  /*cc90*/  @P6 BRA `(.L_x_397) ;  /* 0x00000000000c6947 */ /* 0x000fea0003800000 */
[----:B------:R-:W0:Y:S02]  /*cca0*/  LDG.E.U8 R16, desc[UR36][R8.64+0xa8] ;  /* 0x0000a82408107981 */ /* 0x000e24000c1e1100 */
[----:B0-----:R-:W-:-:S05]  /*ccb0*/  PRMT R3, R16, 0x8880, RZ ;  /* 0x0000888010037816 */ /* 0x001fca00000000ff */
[----:B------:R-:W-:-:S07]  /*ccc0*/  IMAD R2, R3, R18, RZ ;  /* 0x0000001203027224 */ /* 0x000fce00078e02ff */
.L_x_397:
[----:B------:R-:W-:Y:S05]  /*ccd0*/  BSYNC B1 ;  /* 0x0000000000017941 */ /* 0x000fea0003800000 */
.L_x_396:
[----:B0-----:R-:W-:Y:S01]  /*cce0*/  @!P6 IMAD R3, R204, R17, R2 ;  /* 0x00000011cc03e224 */ /* 0x001fe200078e0202 */
[----:B------:R-:W-:Y:S04]  /*ccf0*/  BSSY B1, `(.L_x_398) ;  /* 0x0000006000017945 */ /* 0x000fe80003800000 */
[----:B------:R0:W-:Y:S01]  /*cd00*/  @!P6 STG.E.U8 desc[UR36][R6.64+0xa8], R3 ;  /* 0x0000a8030600e986 */ /* 0x0001e2000c101124 */
[----:B------:R-:W-:Y:S05]  /*cd10*/  @P3 BRA `(.L_x_399) ;  /* 0x00000000000c3947 */ /* 0x000fea0003800000 */
[----:B------:R-:W0:Y:S02]  /*cd20*/  LDG.E.U8 R16, desc[UR36][R8.64+0xa9] ;  /* 0x0000a92408107981 */ /* 0x000e24000c1e1100 */
[----:B0-----:R-:W-:-:S05]  /*cd30*/  PRMT R3, R16, 0x8880, RZ ;  /* 0x0000888010037816 */ /* 0x001fca00000000ff */
[----:B------:R-:W-:-:S07]  /*cd40*/  IMAD R2, R3, R18, RZ ;  /* 0x0000001203027224 */ /* 0x000fce00078e02ff */
.L_x_399:
[----:B------:R-:W-:Y:S05]  /*cd50*/  BSYNC B1 ;  /* 0x0000000000017941 */ /* 0x000fea0003800000 */
.L_x_398:
        /* <DEDUP_REMOVED lines=11> */
.L_x_401:
[----:B------:R-:W-:Y:S05]  /*ce10*/  BSYNC B1 ;  /* 0x0000000000017941 */ /* 0x000fea0003800000 */
.L_x_400:
        /* <DEDUP_REMOVED lines=8> */
.L_x_403:
[----:B------:R-:W-:Y:S05]  /*cea0*/  BSYNC B1 ;  /* 0x0000000000017941 */ /* 0x000fea0003800000 */
.L_x_402:
[C---:B------:R-:W-:Y:S01]  /*ceb0*/  ISETP.LT.OR P3, PT, R0.reuse, 0xb1, !P0 ;  /* 0x000000b10000780c */ /* 0x040fe20004761670 */
[----:B------:R-:W-:Y:S01]  /*cec0*/  @!P5 IMAD R207, R207, R17, R2 ;  /* 0x00000011cfcfd224 */ /* 0x000fe200078e0202 */
[----:B------:R-:W-:Y:S01]  /*ced0*/  BSSY B1, `(.L_x_404) ;  /* 0x0000009000017945 */ /* 0x000fe20003800000 */
[----:B------:R-:W-:Y:S02]  /*cee0*/  ISETP.LT.OR P4, PT, R0, 0xb2, !P0 ;  /* 0x000000b20000780c */ /* 0x000fe40004781670 */
[----:B------:R-:W-:Y:S01]  /*cef0*/  @!P2 IADD3 R126, P6, R6, UR45, RZ ;  /* 0x0000002d067eac10 */ /* 0x000fe2000ffde0ff */
[----:B------:R0:W-:Y:S01]  /*cf00*/  @!P5 STG.E.U8 desc[UR36][R124.64+0xa9], R207 ;  /* 0x0000a9cf7c00d986 */ /* 0x0001e2000c101124 */
[----:B------:R-:W-:-:S06]  /*cf10*/  ISETP.LT.OR P5, PT, R0, 0xb2, !P1 ;  /* 0x000000b20000780c */ /* 0x000fcc0004fa1670 */
[----:B------:R-:W-:Y:S07]  /*cf20*/  @P3 BRA `(.L_x_405) ;  /* 0x00000000000c3947 */ /* 0x000fee0003800000 */
[----:B------:R-:W0:Y:S02]  /*cf30*/  LDG.E.U8 R16, desc[UR36][R8.64+0xb0] ;  /* 0x0000b02408107981 */ /* 0x000e24000c1e1100 */
[----:B0-----:R-:W-:-:S05]  /*cf40*/  PRMT R3, R16, 0x8880, RZ ;  /* 0x0000888010037816 */ /* 0x001fca00000000ff */
[----:B------:R-:W-:-:S07]  /*cf50*/  IMAD R2, R3, R18, RZ ;  /* 0x0000001203027224 */ /* 0x000fce00078e02ff */
.L_x_405:
[----:B------:R-:W-:Y:S05]  /*cf60*/  BSYNC B1 ;  /* 0x0000000000017941 */ /* 0x000fea0003800000 */
.L_x_404:
[----:B0-----:R-:W-:Y:S01]  /*cf70*/  @!P3 IMAD R3, R208, R17, R2 ;  /* 0x00000011d003b224 */ /* 0x001fe200078e0202 */
[----:B------:R-:W-:Y:S04]  /*cf80*/  BSSY B1, `(.L_x_406) ;  /* 0x0000006000017945 */ /* 0x000fe80003800000 */
[----:B------:R0:W-:Y:S01]  /*cf90*/  @!P3 STG.E.U8 desc[UR36][R6.64+0xb0], R3 ;  /* 0x0000b0030600b986 */ /* 0x0001e2000c101124 */
[----:B------:R-:W-:Y:S05]  /*cfa0*/  @P4 BRA `(.L_x_407) ;  /* 0x00000000000c4947 */ /* 0x000fea0003800000 */
[----:B------:R-:W0:Y:S02]  /*cfb0*/  LDG.E.U8 R16, desc[UR36][R8.64+0xb1] ;  /* 0x0000b12408107981 */ /* 0x000e24000c1e1100 */
[----:B0-----:R-:W-:-:S05]  /*cfc0*/  PRMT R3, R16, 0x8880, RZ ;  /* 0x0000888010037816 */ /* 0x001fca00000000ff */
[----:B------:R-:W-:-:S07]  /*cfd0*/  IMAD R2, R3, R18, RZ ;  /* 0x0000001203027224 */ /* 0x000fce00078e02ff */
.L_x_407:
[----:B------:R-:W-:Y:S05]  /*cfe0*/  BSYNC B1 ;  /* 0x0000000000017941 */ /* 0x000fea0003800000 */
.L_x_406:
[----:B------:R-:W-:Y:S01]  /*cff0*/  @!P4 IMAD R209, R209, R17, R2 ;  /* 0x00000011d1d1c224 */ /* 0x000fe200078e0202 */
[----:B------:R-:W-:Y:S01]  /*d000*/  BSSY B1, `(.L_x_408) ;  /* 0x0000008000017945 */ /* 0x000fe20003800000 */
[----:B------:R-:W-:Y:S01]  /*d010*/  IMAD.U32 R123, RZ, RZ, UR12 ;  /* 0x0000000cff7b7e24 */ /* 0x000fe2000f8e00ff */
[----:B------:R-:W-:Y:S02]  /*d020*/  @!P2 IADD3.X R127, R7, UR44, RZ, P6, !PT ;  /* 0x0000002c077fac10 */ /* 0x000fe4000b7fe4ff */
[----:B------:R0:W-:Y:S01]  /*d030*/  @!P4 STG.E.U8 desc[UR36][R6.64+0xb1], R209 ;  /* 0x0000b1d10600c986 */ /* 0x0001e2000c101124 */
[----:B------:R-:W-:Y:S05]  /*d040*/  @P2 BRA `(.L_x_409) ;  /* 0x00000000000c2947 */ /* 0x000fea0003800000 */
[----:B------:R-:W0:Y:S02]  /*d050*/  LDG.E.U8 R16, desc[UR36][R120.64+0xb0] ;  /* 0x0000b02478107981 */ /* 0x000e24000c1e1100 */
[----:B0-----:R-:W-:-:S05]  /*d060*/  PRMT R3, R16, 0x8880, RZ ;  /* 0x0000888010037816 */ /* 0x001fca00000000ff */
[----:B------:R-:W-:-:S07]  /*d070*/  IMAD R2, R3, R18, RZ ;  /* 0x0000001203027224 */ /* 0x000fce00078e02ff */
.L_x_409:
[----:B------:R-:W-:Y:S05]  /*d080*/  BSYNC B1 ;  /* 0x0000000000017941 */ /* 0x000fea0003800000 */
.L_x_408:
[----:B0-----:R-:W-:Y:S01]  /*d090*/  @!P2 IMAD R3, R210, R17, R2 ;  /* 0x00000011d203a224 */ /* 0x001fe200078e0202 */
[----:B------:R-:W-:Y:S01]  /*d0a0*/  @!P5 IADD3 R124, P6, R6, UR45, RZ ;  /* 0x0000002d067cdc10 */ /* 0x000fe2000ffde0ff */
[----:B------:R-:W-:Y:S01]  /*d0b0*/  BSSY B1, `(.L_x_410) ;  /* 0x000000c000017945 */ /* 0x000fe20003800000 */
[----:B------:R-:W-:Y:S02]  /*d0c0*/  LEA R122, P4, R123, R4, 0x8 ;  /* 0x000000047b7a7211 */ /* 0x000fe400078840ff */
[----:B------:R0:W-:Y:S01]  /*d0d0*/  @!P2 STG.E.U8 desc[UR36][R126.64+0xb0], R3 ;  /* 0x0000b0037e00a986 */ /* 0x0001e2000c101124 */
[----:B------:R-:W-:Y:S02]  /*d0e0*/  ISETP.LT.OR P2, PT, R0, 0xb9, !P0 ;  /* 0x000000b90000780c */ /* 0x000fe40004741670 */
[----:B------:R-:W-:Y:S02]  /*d0f0*/  @!P5 IADD3.X R125, R7, UR44, RZ, P6, !PT ;  /* 0x0000002c077ddc10 */ /* 0x000fe4000b7fe4ff */
[----:B------:R-:W-:-:S02]  /*d100*/  IADD3 R23, P3, R15, 0x100, RZ ;  /* 0x000001000f177810 */ /* 0x000fc40007f7e0ff */
[C---:B------:R-:W-:Y:S02]  /*d110*/  ISETP.LT.OR P0, PT, R0.reuse, 0xba, !P0 ;  /* 0x000000ba0000780c */ /* 0x040fe40004701670 */
[----:B------:R-:W-:Y:S01]  /*d120*/  ISETP.LT.OR P6, PT, R0, 0xb9, !P1 ;  /* 0x000000b90000780c */ /* 0x000fe20004fc1670 */
[----:B------:R-:W-:-:S12]  /*d130*/  @P5 BRA `(.L_x_411) ;  /* 0x00000000000c5947 */ /* 0x000fd80003800000 */
[----:B------:R-:W0:Y:S02]  /*d140*/  LDG.E.U8 R16, desc[UR36][R120.64+0xb1] ;  /* 0x0000b12478107981 */ /* 0x000e24000c1e1100 */
[----:B0-----:R-:W-:-:S05]  /*d150*/  PRMT R3, R16, 0x8880, RZ ;  /* 0x0000888010037816 */ /* 0x001fca00000000ff */
[----:B------:R-:W-:-:S07]  /*d160*/  IMAD R2, R3, R18, RZ ;  /* 0x0000001203027224 */ /* 0x000fce00078e02ff */
.L_x_411:
[----:B------:R-:W-:Y:S05]  /*d170*/  BSYNC B1 ;  /* 0x0000000000017941 */ /* 0x000fea0003800000 */
.L_x_410:
[----:B------:R-:W-:Y:S01]  /*d180*/  @!P5 IMAD R211, R211, R17, R2 ;  /* 0x00000011d3d3d224 */ /* 0x000fe200078e0202 */
[----:B------:R-:W-:Y:S04]  /*d190*/  BSSY B1, `(.L_x_412) ;  /* 0x0000006000017945 */ /* 0x000fe80003800000 */
[----:B------:R0:W-:Y:S01]  /*d1a0*/  @!P5 STG.E.U8 desc[UR36][R124.64+0xb1], R211 ;  /* 0x0000b1d37c00d986 */ /* 0x0001e2000c101124 */
[----:B------:R-:W-:Y:S05]  /*d1b0*/  @P2 BRA `(.L_x_413) ;  /* 0x00000000000c2947 */ /* 0x000fea0003800000 */
[----:B------:R-:W0:Y:S02]  /*d1c0*/  LDG.E.U8 R16, desc[UR36][R8.64+0xb8] ;  /* 0x0000b82408107981 */ /* 0x000e24000c1e1100 */
[----:B0-----:R-:W-:-:S05]  /*d1d0*/  PRMT R3, R16, 0x8880, RZ ;  /* 0x0000888010037816 */ /* 0x001fca00000000ff */
[----:B------:R-:W-:-:S07]  /*d1e0*/  IMAD R2, R3, R18, RZ ;  /* 0x0000001203027224 */ /* 0x000fce00078e02ff */
.L_x_413:
[----:B------:R-:W-:Y:S05]  /*d1f0*/  BSYNC B1 ;  /* 0x0000000000017941 */ /* 0x000fea0003800000 */
.L_x_412:
[----:B0-----:R-:W-:Y:S01]  /*d200*/  @!P2 IMAD R3, R212, R17, R2 ;  /* 0x00000011d403a224 */ /* 0x001fe200078e0202 */
[----:B------:R-:W-:Y:S04]  /*d210*/  BSSY B1, `(.L_x_414) ;  /* 0x0000006000017945 */ /* 0x000fe80003800000 */
[----:B------:R0:W-:Y:S01]  /*d220*/  @!P2 STG.E.U8 desc[UR36][R6.64+0xb8], R3 ;  /* 0x0000b8030600a986 */ /* 0x0001e2000c101124 */
[----:B------:R-:W-:Y:S05]  /*d230*/  @P0 BRA `(.L_x_415) ;  /* 0x00000000000c0947 */ /* 0x000fea0003800000 */
[----:B------:R-:W0:Y:S02]  /*d240*/  LDG.E.U8 R16, desc[UR36][R8.64+0xb9] ;  /* 0x0000b92408107981 */ /* 0x000e24000c1e1100 */
[----:B0-----:R-:W-:-:S05]  /*d250*/  PRMT R3, R16, 0x8880, RZ ;  /* 0x0000888010037816 */ /* 0x001fca00000000ff */
[----:B------:R-:W-:-:S07]  /*d260*/  IMAD R2, R3, R18, RZ ;  /* 0x0000001203027224 */ /* 0x000fce00078e02ff */
.L_x_415:
[----:B------:R-:W-:Y:S05]  /*d270*/  BSYNC B1 ;  /* 0x0000000000017941 */ /* 0x000fea0003800000 */
.L_x_414:
[----:B------:R-:W-:Y:S01]  /*d280*/  @!P0 IMAD R213, R213, R17, R2 ;  /* 0x00000011d5d58224 */ /* 0x000fe200078e0202 */
[----:B------:R-:W-:Y:S01]  /*d290*/  @!P6 IADD3 R8, P2, R6, UR45, RZ ;  /* 0x0000002d0608ec10 */ /* 0x000fe2000ff5e0ff */
[----:B0-----:R-:W-:Y:S01]  /*d2a0*/  IMAD.X R3, RZ, RZ, UR7, P3 ;  /* 0x00000007ff037e24 */ /* 0x001fe200098e06ff */
[----:B------:R-:W-:Y:S01]  /*d2b0*/  BSSY B1, `(.L_x_416) ;  /* 0x0000009000017945 */ /* 0x000fe20003800000 */
[----:B------:R-:W-:Y:S01]  /*d2c0*/  ISETP.LT.OR P1, PT, R0, 0xba, !P1 ;  /* 0x000000ba0000780c */ /* 0x000fe20004f21670 */
[----:B------:R0:W-:Y:S01]  /*d2d0*/  @!P0 STG.E.U8 desc[UR36][R6.64+0xb9], R213 ;  /* 0x0000b9d506008986 */ /* 0x0001e2000c101124 */
[----:B------:R-:W-:Y:S01]  /*d2e0*/  IMAD R124, R3, R10, RZ ;  /* 0x0000000a037c7224 */ /* 0x000fe200078e02ff */
[----:B------:R-:W-:Y:S01]  /*d2f0*/  @!P6 IADD3.X R9, R7, UR44, RZ, P2, !PT ;  /* 0x0000002c0709ec10 */ /* 0x000fe200097fe4ff */
[----:B------:R-:W-:Y:S09]  /*d300*/  @P6 BRA `(.L_x_417) ;  /* 0x00000000000c6947 */ /* 0x000ff20003800000 */
[----:B------:R-:W5:Y:S02]  /*d310*/  LDG.E.U8 R16, desc[UR36][R120.64+0xb8] ;  /* 0x0000b82478107981 */ /* 0x000f64000c1e1100 */
[----:B-----5:R-:W-:-:S05]  /*d320*/  PRMT R3, R16, 0x8880, RZ ;  /* 0x0000888010037816 */ /* 0x020fca00000000ff */
[----:B------:R-:W-:-:S07]  /*d330*/  IMAD R2, R3, R18, RZ ;  /* 0x0000001203027224 */ /* 0x000fce00078e02ff */
.L_x_417:
[----:B------:R-:W-:Y:S05]  /*d340*/  BSYNC B1 ;  /* 0x0000000000017941 */ /* 0x000fea0003800000 */
.L_x_416:
[----:B------:R-:W-:Y:S01]  /*d350*/  @!P6 IMAD R3, R214, R17, R2 ;  /* 0x00000011d603e224 */ /* 0x000fe200078e0202 */
[----:B------:R-:W-:Y:S01]  /*d360*/  BSSY B1, `(.L_x_418) ;  /* 0x0000007000017945 */ /* 0x000fe20003800000 */
[----:B------:R-:W-:-:S03]  /*d370*/  IMAD R15, R23, R11, R124 ;  /* 0x0000000b170f7224 */ /* 0x000fc600078e027c */
[----:B------:R0:W-:Y:S01]  /*d380*/  @!P6 STG.E.U8 desc[UR36][R8.64+0xb8], R3 ;  /* 0x0000b8030800e986 */ /* 0x0001e2000c101124 */
[----:B------:R-:W-:Y:S05]  /*d390*/  @P1 BRA `(.L_x_419) ;  /* 0x00000000000c1947 */ /* 0x000fea0003800000 */
[----:B------:R-:W0:Y:S02]  /*d3a0*/  LDG.E.U8 R16, desc[UR36][R120.64+0xb9] ;  /* 0x0000b92478107981 */ /* 0x000e24000c1e1100 */
[----:B0-----:R-:W-:-:S05]  /*d3b0*/  PRMT R3, R16, 0x8880, RZ ;  /* 0x0000888010037816 */ /* 0x001fca00000000ff */
[----:B------:R-:W-:-:S07]  /*d3c0*/  IMAD R2, R3, R18, RZ ;  /* 0x0000001203027224 */ /* 0x000fce00078e02ff */
.L_x_419:
[----:B------:R-:W-:Y:S05]  /*d3d0*/  BSYNC B1 ;  /* 0x0000000000017941 */ /* 0x000fea0003800000 */
.L_x_418:
[----:B------:R-:W-:Y:S01]  /*d3e0*/  @!P1 IADD3 R120, P5, R6, UR45, RZ ;  /* 0x0000002d06789c10 */ /* 0x000fe2000ffbe0ff */
[----:B------:R-:W-:Y:S01]  /*d3f0*/  @!P1 IMAD R215, R215, R17, R2 ;  /* 0x00000011d7d79224 */ /* 0x000fe200078e0202 */
[----:B------:R-:W-:Y:S01]  /*d400*/  ISETP.GE.AND P0, PT, R14, 0x101, PT ;  /* 0x000001010e00780c */ /* 0x000fe20003f06270 */
[----:B0-----:R-:W-:Y:S01]  /*d410*/  IMAD.WIDE.U32 R8, R23, R10, R20 ;  /* 0x0000000a17087225 */ /* 0x001fe200078e0014 */
[----:B------:R-:W-:Y:S01]  /*d420*/  @!P1 IADD3.X R121, R7, UR44, RZ, P5, !PT ;  /* 0x0000002c07799c10 */ /* 0x000fe2000affe4ff */
[----:B------:R-:W-:Y:S01]  /*d430*/  BSSY B1, `(.L_x_420) ;  /* 0x000000d000017945 */ /* 0x000fe20003800000 */
[----:B------:R-:W-:Y:S01]  /*d440*/  ISETP.LT.OR P2, PT, R0, 0x1, !P0 ;  /* 0x000000010000780c */ /* 0x000fe20004741670 */
[----:B------:R-:W-:Y:S01]  /*d450*/  IMAD.U32 R3, RZ, RZ, UR12 ;  /* 0x0000000cff037e24 */ /* 0x000fe2000f8e00ff */
[----:B-1234-:R-:W-:Y:S01]  /*d460*/  IADD3 R6, P3, R8, R12, RZ ;  /* 0x0000000c08067210 */ /* 0x01efe20007f7e0ff */
[----:B------:R0:W-:Y:S01]  /*d470*/  @!P1 STG.E.U8 desc[UR36][R120.64+0xb9], R215 ;  /* 0x0000b9d778009986 */ /* 0x0001e2000c101124 */
[----:B------:R-:W-:-:S02]  /*d480*/  IMAD.U32 R4, RZ, RZ, UR13 ;  /* 0x0000000dff047e24 */ /* 0x000fc4000f8e00ff */
[----:B------:R-:W-:Y:S01]  /*d490*/  IADD3.X R7, R13, R9, R15, P3, !PT ;  /* 0x000000090d077210 */ /* 0x000fe20001ffe40f */
[----:B------:R-:W-:Y:S02]  /*d4a0*/  IMAD.WIDE.U32 R10, R23, R10, R218 ;  /* 0x0000000a170a7225 */ /* 0x000fe400078e00da */
[----:B------:R-:W-:-:S04]  /*d4b0*/  LEA.HI.X R123, R3, R5, R4, 0x8, P4 ;  /* 0x00000005037b7211 */ /* 0x000fc800020f4404 */
[----:B------:R-:W-:Y:S05]  /*d4c0*/  @P2 BRA `(.L_x_421) ;  /* 0x00000000000c2947 */ /* 0x000fea0003800000 */
[----:B------:R-:W2:Y:S02]  /*d4d0*/  LDG.E.U8 R16, desc[UR36][R6.64] ;  /* 0x0000002406107981 */ /* 0x000ea4000c1e1100 */
[----:B--2---:R-:W-:-:S05]  /*d4e0*/  PRMT R3, R16, 0x8880, RZ ;  /* 0x0000888010037816 */ /* 0x004fca00000000ff */
[----:B------:R-:W-:-:S07]  /*d4f0*/  IMAD R2, R3, R18, RZ ;  /* 0x0000001203027224 */ /* 0x000fce00078e02ff */
.L_x_421:
[----:B------:R-:W-:Y:S05]  /*d500*/  BSYNC B1 ;  /* 0x0000000000017941 */ /* 0x000fea0003800000 */
.L_x_420:
[----:B------:R-:W-:Y:S01]  /*d510*/  ISETP.LT.OR P6, PT, R0, 0x2, !P0 ;  /* 0x000000020000780c */ /* 0x000fe200047c1670 */
[----:B------:R-:W-:Y:S01]  /*d520*/  @!P2 IMAD R3, R24, R17, R2 ;  /* 0x000000111803a224 */ /* 0x000fe200078e0202 */
[----:B------:R-:W-:Y:S01]  /*d530*/  ISETP.GE.AND P1, PT, R14, 0x109, PT ;  /* 0x000001090e00780c */ /* 0x000fe20003f26270 */
[----:B------:R-:W-:Y:S01]  /*d540*/  BSSY B1, `(.L_x_422) ;  /* 0x000000a000017945 */ /* 0x000fe20003800000 */
[----:B------:R-:W-:Y:S01]  /*d550*/  IADD3 R12, P5, P4, R216, R12, R10 ;  /* 0x0000000cd80c7210 */ /* 0x000fe20007cbe00a */
[----:B------:R-:W-:Y:S01]  /*d560*/  IMAD.IADD R10, R15, 0x1, R11 ;  /* 0x000000010f0a7824 */ /* 0x000fe200078e020b */
[----:B------:R1:W-:Y:S01]  /*d570*/  @!P2 STG.E.U8 desc[UR36][R122.64], R3 ;  /* 0x000000037a00a986 */ /* 0x0003e2000c101124 */
[C---:B------:R-:W-:Y:S02]  /*d580*/  ISETP.LT.OR P3, PT, R0.reuse, 0x1, !P1 ;  /* 0x000000010000780c */ /* 0x040fe40004f61670 */
[----:B------:R-:W-:-:S04]  /*d590*/  ISETP.LT.OR P2, PT, R0, 0x2, !P1 ;  /* 0x000000020000780c */ /* 0x000fc80004f41670 */
[----:B------:R-:W-:Y:S09]  /*d5a0*/  @P6 BRA `(.L_x_423) ;  /* 0x00000000000c6947 */ /* 0x000ff20003800000 */
[----:B------:R-:W1:Y:S02]  /*d5b0*/  LDG.E.U8 R16, desc[UR36][R6.64+0x1] ;  /* 0x0000012406107981 */ /* 0x000e64000c1e1100 */
[----:B-1----:R-:W-:-:S05]  /*d5c0*/  PRMT R3, R16, 0x8880, RZ ;  /* 0x0000888010037816 */ /* 0x002fca00000000ff */
[----:B------:R-:W-:-:S07]  /*d5d0*/  IMAD R2, R3, R18, RZ ;  /* 0x0000001203027224 */ /* 0x000fce00078e02ff */
.L_x_423:
[----:B------:R-:W-:Y:S05]  /*d5e0*/  BSYNC B1 ;  /* 0x0000000000017941 */ /* 0x000fea0003800000 */
.L_x_422:
[----:B------:R-:W-:Y:S01]  /*d5f0*/  @!P6 IMAD R25, R25, R17, R2 ;  /* 0x000000111919e224 */ /* 0x000fe200078e0202 */
[----:B------:R-:W-:Y:S01]  /*d600*/  IADD3.X R13, R21, R13, R10, P5, P4 ;  /* 0x0000000d150d7210 */ /* 0x000fe20002fe840a */
[----:B------:R-:W-:Y:S01]  /*d610*/  @!P6 IMAD.MOV.U32 R8, RZ, RZ, R122 ;  /* 0x000000ffff08e224 */ /* 0x000fe200078e007a */
[----:B------:R-:W-:Y:S01]  /*d620*/  @!P3 IADD3 R4, P4, R122, UR45, RZ ;  /* 0x0000002d7a04bc10 */ /* 0x000fe2000ff9e0ff */
[----:B------:R-:W-:Y:S01]  /*d630*/  @!P6 IMAD.MOV.U32 R9, RZ, RZ, R123 ;  /* 0x000000ffff09e224 */ /* 0x000fe200078e007b */
[----:B------:R-:W-:Y:S02]  /*d640*/  BSSY B1, `(.L_x_424) ;  /* 0x0000007000017945 */ /* 0x000fe40003800000 */
[----:B------:R-:W-:Y:S02]  /*d650*/  @!P3 IADD3.X R5, R123, UR44, RZ, P4, !PT ;  /* 0x0000002c7b05bc10 */ /* 0x000fe4000a7fe4ff */
[----:B------:R2:W-:Y:S01]  /*d660*/  @!P6 STG.E.U8 desc[UR36][R8.64+0x1], R25 ;  /* 0x000001190800e986 */ /* 0x0005e2000c101124 */
[----:B------:R-:W-:Y:S06]  /*d670*/  @P3 BRA `(.L_x_425) ;  /* 0x00000000000c3947 */ /* 0x000fec0003800000 */
[----:B------:R-:W1:Y:S02]  /*d680*/  LDG.E.U8 R16, desc[UR36][R12.64] ;  /* 0x000000240c107981 */ /* 0x000e64000c1e1100 */
[----:B-1----:R-:W-:-:S05]  /*d690*/  PRMT R3, R16, 0x8880, RZ ;  /* 0x0000888010037816 */ /* 0x002fca00000000ff */
[----:B------:R-:W-:-:S07]  /*d6a0*/  IMAD R2, R3, R18, RZ ;  /* 0x0000001203027224 */ /* 0x000fce00078e02ff */
.L_x_425:
[----:B------:R-:W-:Y:S05]  /*d6b0*/  BSYNC B1 ;  /* 0x0000000000017941 */ /* 0x000fea0003800000 */
.L_x_424:
[----:B-1----:R-:W-:Y:S01]  /*d6c0*/  @!P3 IMAD R3, R26, R17, R2 ;  /* 0x000000111a03b224 */ /* 0x002fe200078e0202 */
[----:B--2---:R-:W-:Y:S01]  /*d6d0*/  @!P2 IADD3 R8, P5, R122, UR45, RZ ;  /* 0x0000002d7a08ac10 */ /* 0x004fe2000ffbe0ff */
        /* <DEDUP_REMOVED lines=8> */
[----:B------:R-:W1:Y:S02]  /*d760*/  LDG.E.U8 R16, desc[UR36][R12.64+0x1] ;  /* 0x000001240c107981 */ /* 0x000e64000c1e1100 */
[----:B-1----:R-:W-:-:S05]  /*d770*/  PRMT R3, R16, 0x8880, RZ ;  /* 0x0000888010037816 */ /* 0x002fca00000000ff */
[----:B------:R-:W-:-:S07]  /*d780*/  IMAD R2, R3, R18, RZ ;  /* 0x0000001203027224 */ /* 0x000fce00078e02ff */
.L_x_427:
[----:B------:R-:W-:Y:S05]  /*d790*/  BSYNC B1 ;  /* 0x0000000000017941 */ /* 0x000fea0003800000 */
.L_x_426:
[----:B------:R-:W-:Y:S01]  /*d7a0*/  @!P2 IMAD R27, R27, R17, R2 ;  /* 0x000000111b1ba224 */ /* 0x000fe200078e0202 */
[----:B------:R-:W-:Y:S04]  /*d7b0*/  BSSY B1, `(.L_x_428) ;  /* 0x0000006000017945 */ /* 0x000fe80003800000 */
[----:B------:R2:W-:Y:S01]  /*d7c0*/  @!P2 STG.E.U8 desc[UR36][R8.64+0x1], R27 ;  /* 0x0000011b0800a986 */ /* 0x0005e2000c101124 */
[----:B------:R-:W-:Y:S05]  /*d7d0*/  @P6 BRA `(.L_x_429) ;  /* 0x00000000000c6947 */ /* 0x000fea0003800000 */
[----:B------:R-:W1:Y:S02]  /*d7e0*/  LDG.E.U8 R16, desc[UR36][R6.64+0x8] ;  /* 0x0000082406107981 */ /* 0x000e64000c1e1100 */
[----:B-1----:R-:W-:-:S05]  /*d7f0*/  PRMT R3, R16, 0x8880, RZ ;  /* 0x0000888010037816 */ /* 0x002fca00000000ff */
[----:B------:R-:W-:-:S07]  /*d800*/  IMAD R2, R3, R18, RZ ;  /* 0x0000001203027224 */ /* 0x000fce00078e02ff */
.L_x_429:
[----:B------:R-:W-:Y:S05]  /*d810*/  BSYNC B1 ;  /* 0x0000000000017941 */ /* 0x000fea0003800000 */
.L_x_428:
[----:B-1----:R-:W-:Y:S01]  /*d820*/  @!P6 IMAD R3, R28, R17, R2 ;  /* 0x000000111c03e224 */ /* 0x002fe200078e0202 */
[----:B------:R-:W-:Y:S01]  /*d830*/  BSSY B1, `(.L_x_430) ;  /* 0x0000008000017945 */ /* 0x000fe20003800000 */
[----:B------:R-:W-:Y:S02]  /*d840*/  @!P6 IMAD.MOV.U32 R4, RZ, RZ, R122 ;  /* 0x000000ffff04e224 */ /* 0x000fe400078e007a */
[----:B------:R-:W-:-:S05]  /*d850*/  @!P6 IMAD.MOV.U32 R5, RZ, RZ, R123 ;  /* 0x000000ffff05e224 */ /* 0x000fca00078e007b */
[----:B------:R1:W-:Y:S01]  /*d860*/  @!P6 STG.E.U8 desc[UR36][R4.64+0x8], R3 ;  /* 0x000008030400e986 */ /* 0x0003e2000c101124 */
[----:B------:R-:W-:Y:S05]  /*d870*/  @P3 BRA `(.L_x_431) ;  /* 0x00000000000c3947 */ /* 0x000fea0003800000 */
[----:B------:R-:W1:Y:S02]  /*d880*/  LDG.E.U8 R16, desc[UR36][R6.64+0x9] ;  /* 0x0000092406107981 */ /* 0x000e64000c1e1100 */
[----:B-1----:R-:W-:-:S05]  /*d890*/  PRMT R3, R16, 0x8880, RZ ;  /* 0x0000888010037816 */ /* 0x002fca00000000ff */
[----:B------:R-:W-:-:S07]  /*d8a0*/  IMAD R2, R3, R18, RZ ;  /* 0x0000001203027224 */ /* 0x000fce00078e02ff */
.L_x_431:
[----:B------:R-:W-:Y:S05]  /*d8b0*/  BSYNC B1 ;  /* 0x0000000000017941 */ /* 0x000fea0003800000 */
.L_x_430:
[----:B------:R-:W-:Y:S01]  /*d8c0*/  @!P3 IMAD R29, R29, R17, R2 ;  /* 0x000000111d1db224 */ /* 0x000fe200078e0202 */
[----:B------:R-:W-:Y:S01]  /*d8d0*/  BSSY B1, `(.L_x_432) ;  /* 0x000000c000017945 */ /* 0x000fe20003800000 */
[----:B-1----:R-:W-:Y:S01]  /*d8e0*/  @!P3 IMAD.MOV.U32 R4, RZ, RZ, R122 ;  /* 0x000000ffff04b224 */ /* 0x002fe200078e007a */
[----:B------:R-:W-:Y:S01]  /*d8f0*/  ISETP.LT.OR P2, PT, R0, 0x11, !P1 ;  /* 0x000000110000780c */ /* 0x000fe20004f41670 */
[----:B------:R-:W-:Y:S01]  /*d900*/  @!P3 IMAD.MOV.U32 R5, RZ, RZ, R123 ;  /* 0x000000ffff05b224 */ /* 0x000fe200078e007b */
[----:B------:R-:W-:-:S04]  /*d910*/  @!P5 IADD3 R10, P6, R122, UR45, RZ ;  /* 0x0000002d7a0adc10 */ /* 0x000fc8000ffde0ff */
[----:B------:R1:W-:Y:S01]  /*d920*/  @!P3 STG.E.U8 desc[UR36][R4.64+0x9], R29 ;  /* 0x0000091d0400b986 */ /* 0x0003e2000c101124 */
[----:B--2---:R-:W-:-:S04]  /*d930*/  @!P4 IADD3 R8, P3, R122, UR45, RZ ;  /* 0x0000002d7a08cc10 */ /* 0x004fc8000ff7e0ff */
[----:B------:R-:W-:Y:S01]  /*d940*/  @!P4 IADD3.X R9, R123, UR44, RZ, P3, !PT ;  /* 0x0000002c7b09cc10 */ /* 0x000fe20009ffe4ff */
[----:B------:R-:W-:Y:S08]  /*d950*/  @P4 BRA `(.L_x_433) ;  /* 0x00000000000c4947 */ /* 0x000ff00003800000 */
[----:B------:R-:W2:Y:S02]  /*d960*/  LDG.E.U8 R16, desc[UR36][R12.64+0x8] ;  /* 0x000008240c107981 */ /* 0x000ea4000c1e1100 */
[----:B--2---:R-:W-:-:S05]  /*d970*/  PRMT R3, R16, 0x8880, RZ ;  /* 0x0000888010037816 */ /* 0x004fca00000000ff */
[----:B------:R-:W-:-:S07]  /*d980*/  IMAD R2, R3, R18, RZ ;  /* 0x0000001203027224 */ /* 0x000fce00078e02ff */
.L_x_433:
[----:B------:R-:W-:Y:S05]  /*d990*/  BSYNC B1 ;  /* 0x0000000000017941 */ /* 0x000fea0003800000 */
.L_x_432:
[----:B------:R-:W-:Y:S01]  /*d9a0*/  @!P4 IMAD R3, R30, R17, R2 ;  /* 0x000000111e03c224 */ /* 0x000fe200078e0202 */
[----:B------:R-:W-:Y:S01]  /*d9b0*/  BSSY B1, `(.L_x_434) ;  /* 0x0000007000017945 */ /* 0x000fe20003800000 */
[----:B------:R-:W-:-:S03]  /*d9c0*/  @!P5 IADD3.X R11, R123, UR44, RZ, P6, !PT ;  /* 0x0000002c7b0bdc10 */ /* 0x000fc6000b7fe4ff */
[----:B------:R2:W-:Y:S01]  /*d9d0*/  @!P4 STG.E.U8 desc[UR36][R8.64+0x8], R3 ;  /* 0x000008030800c986 */ /* 0x0005e2000c101124 */
[----:B------:R-:W-:Y:S05]  /*d9e0*/  @P5 BRA `(.L_x_435) ;  /* 0x00000000000c5947 */ /* 0x000fea0003800000 */
[----:B------:R-:W2:Y:S02]  /*d9f0*/  LDG.E.U8 R16, desc[UR36][R12.64+0x9] ;  /* 0x000009240c107981 */ /* 0x000ea4000c1e1100 */
[----:B--2---:R-:W-:-:S05]  /*da00*/  PRMT R3, R16, 0x8880, RZ ;  /* 0x0000888010037816 */ /* 0x004fca00000000ff */
[----:B------:R-:W-:-:S07]  /*da10*/  IMAD R2, R3, R18, RZ ;  /* 0x0000001203027224 */ /* 0x000fce00078e02ff */
.L_x_435:
[----:B------:R-:W-:Y:S05]  /*da20*/  BSYNC B1 ;  /* 0x0000000000017941 */ /* 0x000fea0003800000 */
.L_x_434:
[C---:B------:R-:W-:Y:S01]  /*da30*/  ISETP.LT.OR P4, PT, R0.reuse, 0x11, !P0 ;  /* 0x000000110000780c */ /* 0x040fe20004781670 */
[----:B------:R-:W-:Y:S01]  /*da40*/  @!P5 IMAD R31, R31, R17, R2 ;  /* 0x000000111f1fd224 */ /* 0x000fe200078e0202 */
[----:B------:R-:W-:Y:S01]  /*da50*/  BSSY B1, `(.L_x_436) ;  /* 0x0000009000017945 */ /* 0x000fe20003800000 */
[----:B------:R-:W-:Y:S02]  /*da60*/  ISETP.LT.OR P3, PT, R0, 0x12, !P1 ;  /* 0x000000120000780c */ /* 0x000fe40004f61670 */
[----:B--2---:R-:W-:Y:S01]  /*da70*/  @!P2 IADD3 R8, P6, R122, UR45, RZ ;  /* 0x0000002d7a08ac10 */ /* 0x004fe2000ffde0ff */
[----:B------:R2:W-:Y:S01]  /*da80*/  @!P5 STG.E.U8 desc[UR36][R10.64+0x9], R31 ;  /* 0x0000091f0a00d986 */ /* 0x0005e2000c101124 */
[----:B------:R-:W-:-:S06]  /*da90*/  ISETP.LT.OR P5, PT, R0, 0x12, !P0 ;  /* 0x000000120000780c */ /* 0x000fcc00047a1670 */
[----:B------:R-:W-:Y:S07]  /*daa0*/  @P4 BRA `(.L_x_437) ;  /* 0x00000000000c4947 */ /* 0x000fee0003800000 */
[----:B------:R-:W3:Y:S02]  /*dab0*/  LDG.E.U8 R16, desc[UR36][R6.64+0x10] ;  /* 0x0000102406107981 */ /* 0x000ee4000c1e1100 */
[----:B---3--:R-:W-:-:S05]  /*dac0*/  PRMT R3, R16, 0x8880, RZ ;  /* 0x0000888010037816 */ /* 0x008fca00000000ff */
[----:B------:R-:W-:-:S07]  /*dad0*/  IMAD R2, R3, R18, RZ ;  /* 0x0000001203027224 */ /* 0x000fce00078e02ff */
.L_x_437:
[----:B------:R-:W-:Y:S05]  /*dae0*/  BSYNC B1 ;  /* 0x0000000000017941 */ /* 0x000fea0003800000 */
.L_x_436:
[----:B------:R-:W-:Y:S01]  /*daf0*/  @!P4 IMAD R3, R32, R17, R2 ;  /* 0x000000112003c224 */ /* 0x000fe200078e0202 */
[----:B------:R-:W-:Y:S01]  /*db00*/  BSSY B1, `(.L_x_438) ;  /* 0x0000008000017945 */ /* 0x000fe20003800000 */
[----:B-1----:R-:W-:Y:S02]  /*db10*/  @!P4 IMAD.MOV.U32 R4, RZ, RZ, R122 ;  /* 0x000000ffff04c224 */ /* 0x002fe400078e007a */
[----:B------:R-:W-:-:S05]  /*db20*/  @!P4 IMAD.MOV.U32 R5, RZ, RZ, R123 ;  /* 0x000000ffff05c224 */ /* 0x000fca00078e007b */
[----:B------:R1:W-:Y:S01]  /*db30*/  @!P4 STG.E.U8 desc[UR36][R4.64+0x10], R3 ;  /* 0x000010030400c986 */ /* 0x0003e2000c101124 */
[----:B------:R-:W-:Y:S05]  /*db40*/  @P5 BRA `(.L_x_439) ;  /* 0x00000000000c5947 */ /* 0x000fea0003800000 */
[----:B------:R-:W1:Y:S02]  /*db50*/  LDG.E.U8 R16, desc[UR36][R6.64+0x11] ;  /* 0x0000112406107981 */ /* 0x000e64000c1e1100 */
[----:B-1----:R-:W-:-:S05]  /*db60*/  PRMT R3, R16, 0x8880, RZ ;  /* 0x0000888010037816 */ /* 0x002fca00000000ff */
[----:B------:R-:W-:-:S07]  /*db70*/  IMAD R2, R3, R18, RZ ;  /* 0x0000001203027224 */ /* 0x000fce00078e02ff */
.L_x_439:
[----:B------:R-:W-:Y:S05]  /*db80*/  BSYNC B1 ;  /* 0x0000000000017941 */ /* 0x000fea0003800000 */
.L_x_438:
[----:B------:R-:W-:Y:S01]  /*db90*/  @!P5 IMAD R33, R33, R17, R2 ;  /* 0x000000112121d224 */ /* 0x000fe200078e0202 */
[----:B------:R-:W-:Y:S01]  /*dba0*/  BSSY B1, `(.L_x_440) ;  /* 0x0000009000017945 */ /* 0x000fe20003800000 */
[----:B-1----:R-:W-:Y:S01]  /*dbb0*/  @!P5 IMAD.MOV.U32 R4, RZ, RZ, R122 ;  /* 0x000000ffff04d224 */ /* 0x002fe200078e007a */
[----:B------:R-:W-:Y:S01]  /*dbc0*/  @!P2 IADD3.X R9, R123, UR44, RZ, P6, !PT ;  /* 0x0000002c7b09ac10 */ /* 0x000fe2000b7fe4ff */
[----:B------:R-:W-:-:S05]  /*dbd0*/  @!P5 IMAD.MOV.U32 R5, RZ, RZ, R123 ;  /* 0x000000ffff05d224 */ /* 0x000fca00078e007b */
[----:B------:R1:W-:Y:S01]  /*dbe0*/  @!P5 STG.E.U8 desc[UR36][R4.64+0x11], R33 ;  /* 0x000011210400d986 */ /* 0x0003e2000c101124 */
[----:B------:R-:W-:Y:S05]  /*dbf0*/  @P2 BRA `(.L_x_441) ;  /* 0x00000000000c2947 */ /* 0x000fea0003800000 */
[----:B------:R-:W3:Y:S02]  /*dc00*/  LDG.E.U8 R16, desc[UR36][R12.64+0x10] ;  /* 0x000010240c107981 */ /* 0x000ee4000c1e1100 */
[----:B---3--:R-:W-:-:S05]  /*dc10*/  PRMT R3, R16, 0x8880, RZ ;  /* 0x0000888010037816 */ /* 0x008fca00000000ff */
[----:B------:R-:W-:-:S07]  /*dc20*/  IMAD R2, R3, R18, RZ ;  /* 0x0000001203027224 */ /* 0x000fce00078e02ff */
.L_x_441:
[----:B------:R-:W-:Y:S05]  /*dc30*/  BSYNC B1 ;  /* 0x0000000000017941 */ /* 0x000fea0003800000 */
.L_x_440:
[----:B------:R-:W-:Y:S01]  /*dc40*/  @!P2 IMAD R3, R34, R17, R2 ;  /* 0x000000112203a224 */ /* 0x000fe200078e0202 */
[----:B-1----:R-:W-:Y:S01]  /*dc50*/  @!P3 IADD3 R4, P5, R122, UR45, RZ ;  /* 0x0000002d7a04bc10 */ /* 0x002fe2000ffbe0ff */
        /* <DEDUP_REMOVED lines=11> */
.L_x_443:
[----:B------:R-:W-:Y:S05]  /*dd10*/  BSYNC B1 ;  /* 0x0000000000017941 */ /* 0x000fea0003800000 */
.L_x_442:
[----:B------:R-:W-:Y:S01]  /*dd20*/  @!P3 IMAD R35, R35, R17, R2 ;  /* 0x000000112323b224 */ /* 0x000fe200078e0202 */
[----:B------:R-:W-:Y:S04]  /*dd30*/  BSSY B1, `(.L_x_444) ;  /* 0x0000006000017945 */ /* 0x000fe80003800000 */
[----:B------:R3:W-:Y:S01]  /*dd40*/  @!P3 STG.E.U8 desc[UR36][R4.64+0x11], R35 ;  /* 0x000011230400b986 */ /* 0x0007e2000c101124 */
[----:B------:R-:W-:Y:S05]  /*dd50*/  @P6 BRA `(.L_x_445) ;  /* 0x00000000000c6947 */ /* 0x000fea0003800000 */
[----:B------:R-:W1:Y:S02]  /*dd60*/  LDG.E.U8 R16, desc[UR36][R6.64+0x18] ;  /* 0x0000182406107981 */ /* 0x000e64000c1e1100 */
[----:B-1----:R-:W-:-:S05]  /*dd70*/  PRMT R3, R16, 0x8880, RZ ;  /* 0x0000888010037816 */ /* 0x002fca00000000ff */
[----:B------:R-:W-:-:S07]  /*dd80*/  IMAD R2, R3, R18, RZ ;  /* 0x0000001203027224 */ /* 0x000fce00078e02ff */
.L_x_445:
[----:B------:R-:W-:Y:S05]  /*dd90*/  BSYNC B1 ;  /* 0x0000000000017941 */ /* 0x000fea0003800000 */
.L_x_444:
[----:B-1----:R-:W-:Y:S01]  /*dda0*/  @!P6 IMAD R3, R36, R17, R2 ;  /* 0x000000112403e224 */ /* 0x002fe200078e0202 */
[----:B------:R-:W-:Y:S01]  /*ddb0*/  BSSY B1, `(.L_x_446) ;  /* 0x0000008000017945 */ /* 0x000fe20003800000 */
[----:B---3--:R-:W-:Y:S02]  /*ddc0*/  @!P6 IMAD.MOV.U32 R4, RZ, RZ, R122 ;  /* 0x000000ffff04e224 */ /* 0x008fe400078e007a */
[----:B------:R-:W-:-:S05]  /*ddd0*/  @!P6 IMAD.MOV.U32 R5, RZ, RZ, R123 ;  /* 0x000000ffff05e224 */ /* 0x000fca00078e007b */
[----:B------:R1:W-:Y:S01]  /*dde0*/  @!P6 STG.E.U8 desc[UR36][R4.64+0x18], R3 ;  /* 0x000018030400e986 */ /* 0x0003e2000c101124 */
[----:B------:R-:W-:Y:S05]  /*ddf0*/  @P2 BRA `(.L_x_447) ;  /* 0x00000000000c2947 */ /* 0x000fea0003800000 */
[----:B------:R-:W1:Y:S02]  /*de00*/  LDG.E.U8 R16, desc[UR36][R6.64+0x19] ;  /* 0x0000192406107981 */ /* 0x000e64000c1e1100 */
[----:B-1----:R-:W-:-:S05]  /*de10*/  PRMT R3, R16, 0x8880, RZ ;  /* 0x0000888010037816 */ /* 0x002fca00000000ff */
[----:B------:R-:W-:-:S07]  /*de20*/  IMAD R2, R3, R18, RZ ;  /* 0x0000001203027224 */ /* 0x000fce00078e02ff */
.L_x_447:
[----:B------:R-:W-:Y:S05]  /*de30*/  BSYNC B1 ;  /* 0x0000000000017941 */ /* 0x000fea0003800000 */
.L_x_446:
[----:B------:R-:W-:Y:S01]  /*de40*/  @!P2 IMAD R37, R37, R17, R2 ;  /* 0x000000112525a224 */ /* 0x000fe200078e0202 */
[----:B------:R-:W-:Y:S01]  /*de50*/  BSSY B1, `(.L_x_448) ;  /* 0x000000c000017945 */ /* 0x000fe20003800000 */
[----:B-1----:R-:W-:Y:S01]  /*de60*/  @!P2 IMAD.MOV.U32 R4, RZ, RZ, R122 ;  /* 0x000000ffff04a224 */ /* 0x002fe200078e007a */
[----:B------:R-:W-:Y:S01]  /*de70*/  ISETP.LT.OR P3, PT, R0, 0x21, !P1 ;  /* 0x000000210000780c */ /* 0x000fe20004f61670 */
[----:B------:R-:W-:Y:S01]  /*de80*/  @!P2 IMAD.MOV.U32 R5, RZ, RZ, R123 ;  /* 0x000000ffff05a224 */ /* 0x000fe200078e007b */
[----:B--2---:R-:W-:-:S04]  /*de90*/  @!P5 IADD3 R10, P6, R122, UR45, RZ ;  /* 0x0000002d7a0adc10 */ /* 0x004fc8000ffde0ff */
[----:B------:R1:W-:Y:S01]  /*dea0*/  @!P2 STG.E.U8 desc[UR36][R4.64+0x19], R37 ;  /* 0x000019250400a986 */ /* 0x0003e2000c101124 */
[----:B------:R-:W-:-:S04]  /*deb0*/  @!P4 IADD3 R8, P2, R122, UR45, RZ ;  /* 0x0000002d7a08cc10 */ /* 0x000fc8000ff5e0ff */
[----:B------:R-:W-:Y:S01]  /*dec0*/  @!P4 IADD3.X R9, R123, UR44, RZ, P2, !PT ;  /* 0x0000002c7b09cc10 */ /* 0x000fe200097fe4ff */
[----:B------:R-:W-:Y:S08]  /*ded0*/  @P4 BRA `(.L_x_449) ;  /* 0x00000000000c4947 */ /* 0x000ff00003800000 */
[----:B------:R-:W2:Y:S02]  /*dee0*/  LDG.E.U8 R16, desc[UR36][R12.64+0x18] ;  /* 0x000018240c107981 */ /* 0x000ea4000c1e1100 */
[----:B--2---:R-:W-:-:S05]  /*def0*/  PRMT R3, R16, 0x8880, RZ ;  /* 0x0000888010037816 */ /* 0x004fca00000000ff */
[----:B------:R-:W-:-:S07]  /*df00*/  IMAD R2, R3, R18, RZ ;  /* 0x0000001203027224 */ /* 0x000fce00078e02ff */
.L_x_449:
[----:B------:R-:W-:Y:S05]  /*df10*/  BSYNC B1 ;  /* 0x0000000000017941 */ /* 0x000fea0003800000 */
.L_x_448:
        /* <DEDUP_REMOVED lines=8> */
.L_x_451:
[----:B------:R-:W-:Y:S05]  /*dfa0*/  BSYNC B1 ;  /* 0x0000000000017941 */ /* 0x000fea0003800000 */
.L_x_450:
        /* <DEDUP_REMOVED lines=11> */
.L_x_453:
[----:B------:R-:W-:Y:S05]  /*e060*/  BSYNC B1 ;  /* 0x0000000000017941 */ /* 0x000fea0003800000 */
.L_x_452:
        /* <DEDUP_REMOVED lines=9> */
.L_x_455:
[----:B------:R-:W-:Y:S05]  /*e100*/  BSYNC B1 ;  /* 0x0000000000017941 */ /* 0x000fea0003800000 */
.L_x_454:
        /* <DEDUP_REMOVED lines=10> */
.L_x_457:
[----:B------:R-:W-:Y:S05]  /*e1b0*/  BSYNC B1 ;  /* 0x0000000000017941 */ /* 0x000fea0003800000 */
.L_x_456:
        /* <DEDUP_REMOVED lines=13> */
.L_x_459:
[----:B------:R-:W-:Y:S05]  /*e290*/  BSYNC B1 ;  /* 0x0000000000017941 */ /* 0x000fea0003800000 */
.L_x_458:
[----:B------:R-:W-:Y:S01]  /*e2a0*/  @!P2 IMAD R43, R43, R17, R2 ;  /* 0x000000112b2ba224 */ /* 0x000fe200078e0202 */
[----:B------:R-:W-:Y:S04]  /*e2b0*/  BSSY B1, `(.L_x_460) ;  /* 0x0000006000017945 */ /* 0x000fe80003800000 */
[----:B------:R3:W-:Y:S01]  /*e2c0*/  @!P2 STG.E.U8 desc[UR36][R4.64+0x21], R43 ;  /* 0x0000212b0400a986 */ /* 0x0007e2000c101124 */
[----:B------:R-:W-:Y:S05]  /*e2d0*/  @P6 BRA `(.L_x_461) ;  /* 0x00000000000c6947 */ /* 0x000fea0003800000 */
[----:B------:R-:W1:Y:S02]  /*e2e0*/  LDG.E.U8 R16, desc[UR36][R6.64+0x28] ;  /* 0x0000282406107981 */ /* 0x000e64000c1e1100 */
[----:B-1----:R-:W-:-:S05]  /*e2f0*/  PRMT R3, R16, 0x8880, RZ ;  /* 0x0000888010037816 */ /* 0x002fca00000000ff */
[----:B------:R-:W-:-:S07]  /*e300*/  IMAD R2, R3, R18, RZ ;  /* 0x0000001203027224 */ /* 0x000fce00078e02ff */
.L_x_461:
[----:B------:R-:W-:Y:S05]  /*e310*/  BSYNC B1 ;  /* 0x0000000000017941 */ /* 0x000fea0003800000 */
.L_x_460:
        /* <DEDUP_REMOVED lines=9> */
.L_x_463:
[----:B------:R-:W-:Y:S05]  /*e3b0*/  BSYNC B1 ;  /* 0x0000000000017941 */ /* 0x000fea0003800000 */
.L_x_462:
        /* <DEDUP_REMOVED lines=13> */
.L_x_465:
[----:B------:R-:W-:Y:S05]  /*e490*/  BSYNC B1 ;  /* 0x0000000000017941 */ /* 0x000fea0003800000 */
.L_x_464:
        /* <DEDUP_REMOVED lines=8> */
.L_x_467:
[----:B------:R-:W-:Y:S05]  /*e520*/  BSYNC B1 ;  /* 0x0000000000017941 */ /* 0x000fea0003800000 */
.L_x_466:
        /* <DEDUP_REMOVED lines=11> */
.L_x_469:
[----:B------:R-:W-:Y:S05]  /*e5e0*/  BSYNC B1 ;  /* 0x0000000000017941 */ /* 0x000fea0003800000 */
.L_x_468:
        /* <DEDUP_REMOVED lines=9> */
.L_x_471:
[----:B------:R-:W-:Y:S05]  /*e680*/  BSYNC B1 ;  /* 0x0000000000017941 */ /* 0x000fea0003800000 */
.L_x_470:
        /* <DEDUP_REMOVED lines=10> */
.L_x_473:
[----:B------:R-:W-:Y:S05]  /*e730*/  BSYNC B1 ;  /* 0x0000000000017941 */ /* 0x000fea0003800000 */
.L_x_472:
        /* <DEDUP_REMOVED lines=13> */
.L_x_475:
[----:B------:R-:W-:Y:S05]  /*e810*/  BSYNC B1 ;  /* 0x0000000000017941 */ /* 0x000fea0003800000 */
.L_x_474:
[----:B------:R-:W-:Y:S01]  /*e820*/  @!P3 IMAD R51, R51, R17, R2 ;  /* 0x000000113333b224 */ /* 0x000fe200078e0202 */
[----:B------:R-:W-:Y:S04]  /*e830*/  BSSY B1, `(.L_x_476) ;  /* 0x0000006000017945 */ /* 0x000fe80003800000 */
[----:B------:R3:W-:Y:S01]  /*e840*/  @!P3 STG.E.U8 desc[UR36][R4.64+0x31], R51 ;  /* 0x000031330400b986 */ /* 0x0007e2000c101124 */
[----:B------:R-:W-:Y:S05]  /*e850*/  @P6 BRA `(.L_x_477) ;  /* 0x00000000000c6947 */ /* 0x000fea0003800000 */
[----:B------:R-:W1:Y:S02]  /*e860*/  LDG.E.U8 R16, desc[UR36][R6.64+0x38] ;  /* 0x0000382406107981 */ /* 0x000e64000c1e1100 */
[----:B-1----:R-:W-:-:S05]  /*e870*/  PRMT R3, R16, 0x8880, RZ ;  /* 0x0000888010037816 */ /* 0x002fca00000000ff */
[----:B------:R-:W-:-:S07]  /*e880*/  IMAD R2, R3, R18, RZ ;  /* 0x0000001203027224 */ /* 0x000fce00078e02ff */
.L_x_477:
[----:B------:R-:W-:Y:S05]  /*e890*/  BSYNC B1 ;  /* 0x0000000000017941 */ /* 0x000fea0003800000 */
.L_x_476:
        /* <DEDUP_REMOVED lines=9> */
.L_x_479:
[----:B------:R-:W-:Y:S05]  /*e930*/  BSYNC B1 ;  /* 0x0000000000017941 */ /* 0x000fea0003800000 */
.L_x_478:
        /* <DEDUP_REMOVED lines=13> */
.L_x_481:
[----:B------:R-:W-:Y:S05]  /*ea10*/  BSYNC B1 ;  /* 0x0000000000017941 */ /* 0x000fea0003800000 */
.L_x_480:
        /* <DEDUP_REMOVED lines=8> */
.L_x_483:
[----:B------:R-:W-:Y:S05]  /*eaa0*/  BSYNC B1 ;  /* 0x0000000000017941 */ /* 0x000fea0003800000 */
.L_x_482:
        /* <DEDUP_REMOVED lines=11> */
.L_x_485:
[----:B------:R-:W-:Y:S05]  /*eb60*/  BSYNC B1 ;  /* 0x0000000000017941 */ /* 0x000fea0003800000 */
.L_x_484:
        /* <DEDUP_REMOVED lines=9> */
.L_x_487:
[----:B------:R-:W-:Y:S05]  /*ec00*/  BSYNC B1 ;  /* 0x0000000000017941 */ /* 0x000fea0003800000 */
.L_x_486:
        /* <DEDUP_REMOVED lines=10> */
.L_x_489:
[----:B------:R-:W-:Y:S05]  /*ecb0*/  BSYNC B1 ;  /* 0x0000000000017941 */ /* 0x000fea0003800000 */
.L_x_488:
        /* <DEDUP_REMOVED lines=13> */
.L_x_491:
[----:B------:R-:W-:Y:S05]  /*ed90*/  BSYNC B1 ;  /* 0x0000000000017941 */ /* 0x000fea0003800000 */
.L_x_490:
[----:B------:R-:W-:Y:S01]  /*eda0*/  @!P2 IMAD R59, R59, R17, R2 ;  /* 0x000000113b3ba224 */ /* 0x000fe200078e0202 */
[----:B------:R-:W-:Y:S04]  /*edb0*/  BSSY B1, `(.L_x_492) ;  /* 0x0000006000017945 */ /* 0x000fe80003800000 */
[----:B------:R3:W-:Y:S01]  /*edc0*/  @!P2 STG.E.U8 desc[UR36][R4.64+0x41], R59 ;  /* 0x0000413b0400a986 */ /* 0x0007e2000c101124 */
[----:B------:R-:W-:Y:S05]  /*edd0*/  @P6 BRA `(.L_x_493) ;  /* 0x00000000000c6947 */ /* 0x000fea0003800000 */
[----:B------:R-:W1:Y:S02]  /*ede0*/  LDG.E.U8 R16, desc[UR36][R6.64+0x48] ;  /* 0x0000482406107981 */ /* 0x000e64000c1e1100 */
[----:B-1----:R-:W-:-:S05]  /*edf0*/  PRMT R3, R16, 0x8880, RZ ;  /* 0x0000888010037816 */ /* 0x002fca00000000ff */
[----:B------:R-:W-:-:S07]  /*ee00*/  IMAD R2, R3, R18, RZ ;  /* 0x0000001203027224 */ /* 0x000fce00078e02ff */
.L_x_493:
[----:B------:R-:W-:Y:S05]  /*ee10*/  BSYNC B1 ;  /* 0x0000000000017941 */ /* 0x000fea0003800000 */
.L_x_492:
        /* <DEDUP_REMOVED lines=9> */
.L_x_495:
[----:B------:R-:W-:Y:S05]  /*eeb0*/  BSYNC B1 ;  /* 0x0000000000017941 */ /* 0x000fea0003800000 */
.L_x_494:
        /* <DEDUP_REMOVED lines=13> */
.L_x_497:
[----:B------:R-:W-:Y:S05]  /*ef90*/  BSYNC B1 ;  /* 0x0000000000017941 */ /* 0x000fea0003800000 */
.L_x_496:
        /* <DEDUP_REMOVED lines=8> */
.L_x_499:
[----:B------:R-:W-:Y:S05]  /*f020*/  BSYNC B1 ;  /* 0x0000000000017941 */ /* 0x000fea0003800000 */
.L_x_498:
        /* <DEDUP_REMOVED lines=11> */
.L_x_501:
[----:B------:R-:W-:Y:S05]  /*f0e0*/  BSYNC B1 ;  /* 0x0000000000017941 */ /* 0x000fea0003800000 */
.L_x_500:
        /* <DEDUP_REMOVED lines=9> */
.L_x_503:
[----:B------:R-:W-:Y:S05]  /*f180*/  BSYNC B1 ;  /* 0x0000000000017941 */ /* 0x000fea0003800000 */
.L_x_502:
        /* <DEDUP_REMOVED lines=10> */
.L_x_505:
[----:B------:R-:W-:Y:S05]  /*f230*/  BSYNC B1 ;  /* 0x0000000000017941 */ /* 0x000fea0003800000 */
.L_x_504:
        /* <DEDUP_REMOVED lines=13> */
.L_x_507:
[----:B------:R-:W-:Y:S05]  /*f310*/  BSYNC B1 ;  /* 0x0000000000017941 */ /* 0x000fea0003800000 */
.L_x_506:
[----:B------:R-:W-:Y:S01]  /*f320*/  @!P4 IMAD R67, R67, R17, R2 ;  /* 0x000000114343c224 */ /* 0x000fe200078e0202 */
[----:B------:R-:W-:Y:S04]  /*f330*/  BSSY B1, `(.L_x_508) ;  /* 0x0000006000017945 */ /* 0x000fe80003800000 */
[----:B------:R3:W-:Y:S01]  /*f340*/  @!P4 STG.E.U8 desc[UR36][R4.64+0x51], R67 ;  /* 0x000051430400c986 */ /* 0x0007e2000c101124 */
[----:B------:R-:W-:Y:S05]  /*f350*/  @P5 BRA `(.L_x_509) ;  /* 0x00000000000c5947 */ /* 0x000fea0003800000 */
[----:B------:R-:W1:Y:S02]  /*f360*/  LDG.E.U8 R16, desc[UR36][R6.64+0x58] ;  /* 0x0000582406107981 */ /* 0x000e64000c1e1100 */
[----:B-1----:R-:W-:-:S05]  /*f370*/  PRMT R3, R16, 0x8880, RZ ;  /* 0x0000888010037816 */ /* 0x002fca00000000ff */
[----:B------:R-:W-:-:S07]  /*f380*/  IMAD R2, R3, R18, RZ ;  /* 0x0000001203027224 */ /* 0x000fce00078e02ff */
.L_x_509:
[----:B------:R-:W-:Y:S05]  /*f390*/  BSYNC B1 ;  /* 0x0000000000017941 */ /* 0x000fea0003800000 */
.L_x_508:
        /* <DEDUP_REMOVED lines=9> */
.L_x_511:
[----:B------:R-:W-:Y:S05]  /*f430*/  BSYNC B1 ;  /* 0x0000000000017941 */ /* 0x000fea0003800000 */
.L_x_510:
        /* <DEDUP_REMOVED lines=13> */
.L_x_513:
[----:B------:R-:W-:Y:S05]  /*f510*/  BSYNC B1 ;  /* 0x0000000000017941 */ /* 0x000fea0003800000 */
.L_x_512:
        /* <DEDUP_REMOVED lines=8> */
.L_x_515:
[----:B------:R-:W-:Y:S05]  /*f5a0*/  BSYNC B1 ;  /* 0x0000000000017941 */ /* 0x000fea0003800000 */
.L_x_514:
[C---:B------:R-:W-:Y:S01]  /*f5b0*/  ISETP.LT.OR P2, PT, R0.reuse, 0x61, !P0 ;  /* 0x000000610000780c */ /* 0x040fe20004741670 */
[----:B------:R-:W-:Y:S01]  /*f5c0*/  @!P6 IMAD R71, R71, R17, R2 ;  /* 0x000000114747e224 */ /* 0x000fe200078e0202 */
[----:B------:R-:W-:Y:S01]  /*f5d0*/  BSSY B1, `(.L_x_516) ;  /* 0x0000009000017945 */ /* 0x000fe20003800000 */
[C---:B------:R-:W-:Y:S02]  /*f5e0*/  ISETP.LT.OR P5, PT, R0.reuse, 0x62, !P0 ;  /* 0x000000620000780c */ /* 0x040fe400047a1670 */
[----:B------:R-:W-:Y:S01]  /*f5f0*/  ISETP.LT.OR P3, PT, R0, 0x62, !P1 ;  /* 0x000000620000780c */ /* 0x000fe20004f61670 */
[----:B------:R3:W-:Y:S01]  /*f600*/  @!P6 STG.E.U8 desc[UR36][R10.64+0x59], R71 ;  /* 0x000059470a00e986 */ /* 0x0007e2000c101124 */
[----:B--2---:R-:W-:-:S06]  /*f610*/  @!P4 IADD3 R8, P6, R122, UR45, RZ ;  /* 0x0000002d7a08cc10 */ /* 0x004fcc000ffde0ff */
[----:B------:R-:W-:Y:S07]  /*f620*/  @P2 BRA `(.L_x_517) ;  /* 0x00000000000c2947 */ /* 0x000fee0003800000 */
[----:B------:R-:W2:Y:S02]  /*f630*/  LDG.E.U8 R16, desc[UR36][R6.64+0x60] ;  /* 0x0000602406107981 */ /* 0x000ea4000c1e1100 */
[----:B--2---:R-:W-:-:S05]  /*f640*/  PRMT R3, R16, 0x8880, RZ ;  /* 0x0000888010037816 */ /* 0x004fca00000000ff */
[----:B------:R-:W-:-:S07]  /*f650*/  IMAD R2, R3, R18, RZ ;  /* 0x0000001203027224 */ /* 0x000fce00078e02ff */
.L_x_517:
[----:B------:R-:W-:Y:S05]  /*f660*/  BSYNC B1 ;  /* 0x0000000000017941 */ /* 0x000fea0003800000 */
.L_x_516:
        /* <DEDUP_REMOVED lines=9> */
.L_x_519:
[----:B------:R-:W-:Y:S05]  /*f700*/  BSYNC B1 ;  /* 0x0000000000017941 */ /* 0x000fea0003800000 */
.L_x_518:
[----:B------:R-:W-:Y:S01]  /*f710*/  @!P5 IMAD R73, R73, R17, R2 ;  /* 0x000000114949d224 */ /* 0x000fe200078e0202 */
[----:B------:R-:W-:Y:S01]  /*f720*/  BSSY B1, `(.L_x_520) ;  /* 0x0000009000017945 */ /* 0x000fe20003800000 */
[----:B-1----:R-:W-:Y:S01]  /*f730*/  @!P5 IMAD.MOV.U32 R4, RZ, RZ, R122 ;  /* 0x000000ffff04d224 */ /* 0x002fe200078e007a */
[----:B------:R-:W-:Y:S01]  /*f740*/  @!P4 IADD3.X R9, R123, UR44, RZ, P6, !PT ;  /* 0x0000002c7b09cc10 */ /* 0x000fe2000b7fe4ff */
[----:B------:R-:W-:-:S05]  /*f750*/  @!P5 IMAD.MOV.U32 R5, RZ, RZ, R123 ;  /* 0x000000ffff05d224 */ /* 0x000fca00078e007b */
[----:B------:R1:W-:Y:S01]  /*f760*/  @!P5 STG.E.U8 desc[UR36][R4.64+0x61], R73 ;  /* 0x000061490400d986 */ /* 0x0003e2000c101124 */
[----:B------:R-:W-:Y:S05]  /*f770*/  @P4 BRA `(.L_x_521) ;  /* 0x00000000000c4947 */ /* 0x000fea0003800000 */
[----:B------:R-:W2:Y:S02]  /*f780*/  LDG.E.U8 R16, desc[UR36][R12.64+0x60] ;  /* 0x000060240c107981 */ /* 0x000ea4000c1e1100 */
[----:B--2---:R-:W-:-:S05]  /*f790*/  PRMT R3, R16, 0x8880, RZ ;  /* 0x0000888010037816 */ /* 0x004fca00000000ff */
[----:B------:R-:W-:-:S07]  /*f7a0*/  IMAD R2, R3, R18, RZ ;  /* 0x0000001203027224 */ /* 0x000fce00078e02ff */
.L_x_521:
[----:B------:R-:W-:Y:S05]  /*f7b0*/  BSYNC B1 ;  /* 0x0000000000017941 */ /* 0x000fea0003800000 */
.L_x_520:
        /* <DEDUP_REMOVED lines=13> */
.L_x_523:
[----:B------:R-:W-:Y:S05]  /*f890*/  BSYNC B1 ;  /* 0x0000000000017941 */ /* 0x000fea0003800000 */
.L_x_522:
[----:B------:R-:W-:Y:S01]  /*f8a0*/  @!P3 IMAD R75, R75, R17, R2 ;  /* 0x000000114b4bb224 */ /* 0x000fe200078e0202 */
[----:B------:R-:W-:Y:S04]  /*f8b0*/  BSSY B1, `(.L_x_524) ;  /* 0x0000006000017945 */ /* 0x000fe80003800000 */
[----:B------:R2:W-:Y:S01]  /*f8c0*/  @!P3 STG.E.U8 desc[UR36][R4.64+0x61], R75 ;  /* 0x0000614b0400b986 */ /* 0x0005e2000c101124 */
[----:B------:R-:W-:Y:S05]  /*f8d0*/  @P2 BRA `(.L_x_525) ;  /* 0x00000000000c2947 */ /* 0x000fea0003800000 */
[----:B------:R-:W1:Y:S02]  /*f8e0*/  LDG.E.U8 R16, desc[UR36][R6.64+0x68] ;  /* 0x0000682406107981 */ /* 0x000e64000c1e1100 */
[----:B-1----:R-:W-:-:S05]  /*f8f0*/  PRMT R3, R16, 0x8880, RZ ;  /* 0x0000888010037816 */ /* 0x002fca00000000ff */
[----:B------:R-:W-:-:S07]  /*f900*/  IMAD R2, R3, R18, RZ ;  /* 0x0000001203027224 */ /* 0x000fce00078e02ff */
.L_x_525:
[----:B------:R-:W-:Y:S05]  /*f910*/  BSYNC B1 ;  /* 0x0000000000017941 */ /* 0x000fea0003800000 */
.L_x_524:
[----:B-1----:R-:W-:Y:S01]  /*f920*/  @!P2 IMAD R3, R76, R17, R2 ;  /* 0x000000114c03a224 */ /* 0x002fe200078e0202 */
[----:B------:R-:W-:Y:S01]  /*f930*/  BSSY B1, `(.L_x_526) ;  /* 0x0000008000017945 */ /* 0x000fe20003800000 */
[----:B--2---:R-:W-:Y:S02]  /*f940*/  @!P2 IMAD.MOV.U32 R4, RZ, RZ, R122 ;  /* 0x000000ffff04a224 */ /* 0x004fe400078e007a */
[----:B------:R-:W-:-:S05]  /*f950*/  @!P2 IMAD.MOV.U32 R5, RZ, RZ, R123 ;  /* 0x000000ffff05a224 */ /* 0x000fca00078e007b */
[----:B------:R1:W-:Y:S01]  /*f960*/  @!P2 STG.E.U8 desc[UR36][R4.64+0x68], R3 ;  /* 0x000068030400a986 */ /* 0x0003e2000c101124 */
[----:B------:R-:W-:Y:S05]  /*f970*/  @P6 BRA `(.L_x_527) ;  /* 0x00000000000c6947 */ /* 0x000fea0003800000 */
[----:B------:R-:W1:Y:S02]  /*f980*/  LDG.E.U8 R16, desc[UR36][R6.64+0x69] ;  /* 0x0000692406107981 */ /* 0x000e64000c1e1100 */
[----:B-1----:R-:W-:-:S05]  /*f990*/  PRMT R3, R16, 0x8880, RZ ;  /* 0x0000888010037816 */ /* 0x002fca00000000ff */
[----:B------:R-:W-:-:S07]  /*f9a0*/  IMAD R2, R3, R18, RZ ;  /* 0x0000001203027224 */ /* 0x000fce00078e02ff */
.L_x_527:
[----:B------:R-:W-:Y:S05]  /*f9b0*/  BSYNC B1 ;  /* 0x0000000000017941 */ /* 0x000fea0003800000 */
.L_x_526:
[----:B------:R-:W-:Y:S01]  /*f9c0*/  @!P6 IMAD R77, R77, R17, R2 ;  /* 0x000000114d4de224 */ /* 0x000fe200078e0202 */
[----:B------:R-:W-:Y:S01]  /*f9d0*/  BSSY B1, `(.L_x_528) ;  /* 0x000000c000017945 */ /* 0x000fe20003800000 */
[----:B-1----:R-:W-:Y:S01]  /*f9e0*/  @!P6 IMAD.MOV.U32 R4, RZ, RZ, R122 ;  /* 0x000000ffff04e224 */ /* 0x002fe200078e007a */
[----:B------:R-:W-:Y:S01]  /*f9f0*/  ISETP.LT.OR P2, PT, R0, 0x71, !P1 ;  /* 0x000000710000780c */ /* 0x000fe20004f41670 */
[----:B------:R-:W-:Y:S01]  /*fa00*/  @!P6 IMAD.MOV.U32 R5, RZ, RZ, R123 ;  /* 0x000000ffff05e224 */ /* 0x000fe200078e007b */
[----:B---3--:R-:W-:-:S04]  /*fa10*/  @!P5 IADD3 R10, P3, R122, UR45, RZ ;  /* 0x0000002d7a0adc10 */ /* 0x008fc8000ff7e0ff */
[----:B------:R1:W-:Y:S01]  /*fa20*/  @!P6 STG.E.U8 desc[UR36][R4.64+0x69], R77 ;  /* 0x0000694d0400e986 */ /* 0x0003e2000c101124 */
[----:B------:R-:W-:-:S04]  /*fa30*/  @!P4 IADD3 R8, P6, R122, UR45, RZ ;  /* 0x0000002d7a08cc10 */ /* 0x000fc8000ffde0ff */
[----:B------:R-:W-:Y:S01]  /*fa40*/  @!P4 IADD3.X R9, R123, UR44, RZ, P6, !PT ;  /* 0x0000002c7b09cc10 */ /* 0x000fe2000b7fe4ff */
[----:B------:R-:W-:Y:S08]  /*fa50*/  @P4 BRA `(.L_x_529) ;  /* 0x00000000000c4947 */ /* 0x000ff00003800000 */
[----:B------:R-:W2:Y:S02]  /*fa60*/  LDG.E.U8 R16, desc[UR36][R12.64+0x68] ;  /* 0x000068240c107981 */ /* 0x000ea4000c1e1100 */
[----:B--2---:R-:W-:-:S05]  /*fa70*/  PRMT R3, R16, 0x8880, RZ ;  /* 0x0000888010037816 */ /* 0x004fca00000000ff */
[----:B------:R-:W-:-:S07]  /*fa80*/  IMAD R2, R3, R18, RZ ;  /* 0x0000001203027224 */ /* 0x000fce00078e02ff */
.L_x_529:
[----:B------:R-:W-:Y:S05]  /*fa90*/  BSYNC B1 ;  /* 0x0000000000017941 */ /* 0x000fea0003800000 */
.L_x_528:
        /* <DEDUP_REMOVED lines=8> */
.L_x_531:
[----:B------:R-:W-:Y:S05]  /*fb20*/  BSYNC B1 ;  /* 0x0000000000017941 */ /* 0x000fea0003800000 */
.L_x_530:
        /* <DEDUP_REMOVED lines=11> */
.L_x_533:
[----:B------:R-:W-:Y:S05]  /*fbe0*/  BSYNC B1 ;  /* 0x0000000000017941 */ /* 0x000fea0003800000 */
.L_x_532:
        /* <DEDUP_REMOVED lines=9> */
.L_x_535:
[----:B------:R-:W-:Y:S05]  /*fc80*/  BSYNC B1 ;  /* 0x0000000000017941 */ /* 0x000fea0003800000 */
.L_x_534:
        /* <DEDUP_REMOVED lines=10> */
.L_x_537:
[----:B------:R-:W-:Y:S05]  /*fd30*/  BSYNC B1 ;  /* 0x0000000000017941 */ /* 0x000fea0003800000 */
.L_x_536:
        /* <DEDUP_REMOVED lines=13> */
.L_x_539:
[----:B------:R-:W-:Y:S05]  /*fe10*/  BSYNC B1 ;  /* 0x0000000000017941 */ /* 0x000fea0003800000 */
.L_x_538:
[----:B------:R-:W-:Y:S01]  /*fe20*/  @!P4 IMAD R83, R83, R17, R2 ;  /* 0x000000115353c224 */ /* 0x000fe200078e0202 */
[----:B------:R-:W-:Y:S04]  /*fe30*/  BSSY B1, `(.L_x_540) ;  /* 0x0000006000017945 */ /* 0x000fe80003800000 */
[----:B------:R3:W-:Y:S01]  /*fe40*/  @!P4 STG.E.U8 desc[UR36][R4.64+0x71], R83 ;  /* 0x000071530400c986 */ /* 0x0007e2000c101124 */
[----:B------:R-:W-:Y:S05]  /*fe50*/  @P3 BRA `(.L_x_541) ;  /* 0x00000000000c3947 */ /* 0x000fea0003800000 */
[----:B------:R-:W1:Y:S02]  /*fe60*/  LDG.E.U8 R16, desc[UR36][R6.64+0x78] ;  /* 0x0000782406107981 */ /* 0x000e64000c1e1100 */
[----:B-1----:R-:W-:-:S05]  /*fe70*/  PRMT R3, R16, 0x8880, RZ ;  /* 0x0000888010037816 */ /* 0x002fca00000000ff */
[----:B------:R-:W-:-:S07]  /*fe80*/  IMAD R2, R3, R18, RZ ;  /* 0x0000001203027224 */ /* 0x000fce00078e02ff */
.L_x_541:
[----:B------:R-:W-:Y:S05]  /*fe90*/  BSYNC B1 ;  /* 0x0000000000017941 */ /* 0x000fea0003800000 */
.L_x_540:
        /* <DEDUP_REMOVED lines=9> */
.L_x_543:
[----:B------:R-:W-:Y:S05]  /*ff30*/  BSYNC B1 ;  /* 0x0000000000017941 */ /* 0x000fea0003800000 */
.L_x_542:
        /* <DEDUP_REMOVED lines=13> */
.L_x_545:
[----:B------:R-:W-:Y:S05]  /*10010*/  BSYNC B1 ;  /* 0x0000000000017941 */ /* 0x000fea0003800000 */
.L_x_544:
        /* <DEDUP_REMOVED lines=8> */
.L_x_547:
[----:B------:R-:W-:Y:S05]  /*100a0*/  BSYNC B1 ;  /* 0x0000000000017941 */ /* 0x000fea0003800000 */
.L_x_546:
        /* <DEDUP_REMOVED lines=11> */
.L_x_549:
[----:B------:R-:W-:Y:S05]  /*10160*/  BSYNC B1 ;  /* 0x0000000000017941 */ /* 0x000fea0003800000 */
.L_x_548:
        /* <DEDUP_REMOVED lines=9> */
.L_x_551:
[----:B------:R-:W-:Y:S05]  /*10200*/  BSYNC B1 ;  /* 0x0000000000017941 */ /* 0x000fea0003800000 */
.L_x_550:
        /* <DEDUP_REMOVED lines=10> */
.L_x_553:
[----:B------:R-:W-:Y:S05]  /*102b0*/  BSYNC B1 ;  /* 0x0000000000017941 */ /* 0x000fea0003800000 */
.L_x_552:
        /* <DEDUP_REMOVED lines=13> */
.L_x_555:
[----:B------:R-:W-:Y:S05]  /*10390*/  BSYNC B1 ;  /* 0x0000000000017941 */ /* 0x000fea0003800000 */
.L_x_554:
[----:B------:R-:W-:Y:S01]  /*103a0*/  @!P4 IMAD R91, R91, R17, R2 ;  /* 0x000000115b5bc224 */ /* 0x000fe200078e0202 */
[----:B------:R-:W-:Y:S04]  /*103b0*/  BSSY B1, `(.L_x_556) ;  /* 0x0000006000017945 */ /* 0x000fe80003800000 */
[----:B------:R3:W-:Y:S01]  /*103c0*/  @!P4 STG.E.U8 desc[UR36][R4.64+0x81], R91 ;  /* 0x0000815b0400c986 */ /* 0x0007e2000c101124 */
[----:B------:R-:W-:Y:S05]  /*103d0*/  @P2 BRA `(.L_x_557) ;  /* 0x00000000000c2947 */ /* 0x000fea0003800000 */
[----:B------:R-:W1:Y:S02]  /*103e0*/  LDG.E.U8 R16, desc[UR36][R6.64+0x88] ;  /* 0x0000882406107981 */ /* 0x000e64000c1e1100 */
[----:B-1----:R-:W-:-:S05]  /*103f0*/  PRMT R3, R16, 0x8880, RZ ;  /* 0x0000888010037816 */ /* 0x002fca00000000ff */
[----:B------:R-:W-:-:S07]  /*10400*/  IMAD R2, R3, R18, RZ ;  /* 0x0000001203027224 */ /* 0x000fce00078e02ff */
.L_x_557:
[----:B------:R-:W-:Y:S05]  /*10410*/  BSYNC B1 ;  /* 0x0000000000017941 */ /* 0x000fea0003800000 */
.L_x_556:
        /* <DEDUP_REMOVED lines=9> */
.L_x_559:
[----:B------:R-:W-:Y:S05]  /*104b0*/  BSYNC B1 ;  /* 0x0000000000017941 */ /* 0x000fea0003800000 */
.L_x_558:
        /* <DEDUP_REMOVED lines=13> */
.L_x_561:
[----:B------:R-:W-:Y:S05]  /*10590*/  BSYNC B1 ;  /* 0x0000000000017941 */ /* 0x000fea0003800000 */
.L_x_560:
        /* <DEDUP_REMOVED lines=8> */
.L_x_563:
[----:B------:R-:W-:Y:S05]  /*10620*/  BSYNC B1 ;  /* 0x0000000000017941 */ /* 0x000fea0003800000 */
.L_x_562:
        /* <DEDUP_REMOVED lines=11> */
.L_x_565:
[----:B------:R-:W-:Y:S05]  /*106e0*/  BSYNC B1 ;  /* 0x0000000000017941 */ /* 0x000fea0003800000 */
.L_x_564:
        /* <DEDUP_REMOVED lines=9> */
.L_x_567:
[----:B------:R-:W-:Y:S05]  /*10780*/  BSYNC B1 ;  /* 0x0000000000017941 */ /* 0x000fea0003800000 */
.L_x_566:
        /* <DEDUP_REMOVED lines=10> */
.L_x_569:
[----:B------:R-:W-:Y:S05]  /*10830*/  BSYNC B1 ;  /* 0x0000000000017941 */ /* 0x000fea0003800000 */
.L_x_568:
        /* <DEDUP_REMOVED lines=13> */
.L_x_571:
[----:B------:R-:W-:Y:S05]  /*10910*/  BSYNC B1 ;  /* 0x0000000000017941 */ /* 0x000fea0003800000 */
.L_x_570:
[----:B------:R-:W-:Y:S01]  /*10920*/  @!P4 IMAD R99, R99, R17, R2 ;  /* 0x000000116363c224 */ /* 0x000fe200078e0202 */
[----:B------:R-:W-:Y:S04]  /*10930*/  BSSY B1, `(.L_x_572) ;  /* 0x0000006000017945 */ /* 0x000fe80003800000 */
[----:B------:R3:W-:Y:S01]  /*10940*/  @!P4 STG.E.U8 desc[UR36][R4.64+0x91], R99 ;  /* 0x000091630400c986 */ /* 0x0007e2000c101124 */
[----:B------:R-:W-:Y:S05]  /*10950*/  @P3 BRA `(.L_x_573) ;  /* 0x00000000000c3947 */ /* 0x000fea0003800000 */
[----:B------:R-:W1:Y:S02]  /*10960*/  LDG.E.U8 R16, desc[UR36][R6.64+0x98] ;  /* 0x0000982406107981 */ /* 0x000e64000c1e1100 */
[----:B-1----:R-:W-:-:S05]  /*10970*/  PRMT R3, R16, 0x8880, RZ ;  /* 0x0000888010037816 */ /* 0x002fca00000000ff */
[----:B------:R-:W-:-:S07]  /*10980*/  IMAD R2, R3, R18, RZ ;  /* 0x0000001203027224 */ /* 0x000fce00078e02ff */
.L_x_573:
[----:B------:R-:W-:Y:S05]  /*10990*/  BSYNC B1 ;  /* 0x0000000000017941 */ /* 0x000fea0003800000 */
.L_x_572:
        /* <DEDUP_REMOVED lines=9> */
.L_x_575:
[----:B------:R-:W-:Y:S05]  /*10a30*/  BSYNC B1 ;  /* 0x0000000000017941 */ /* 0x000fea0003800000 */
.L_x_574:
        /* <DEDUP_REMOVED lines=13> */
.L_x_577:
[----:B------:R-:W-:Y:S05]  /*10b10*/  BSYNC B1 ;  /* 0x0000000000017941 */ /* 0x000fea0003800000 */
.L_x_576:
        /* <DEDUP_REMOVED lines=8> */
.L_x_579:
[----:B------:R-:W-:Y:S05]  /*10ba0*/  BSYNC B1 ;  /* 0x0000000000017941 */ /* 0x000fea0003800000 */
.L_x_578:
        /* <DEDUP_REMOVED lines=11> */
.L_x_581:
[----:B------:R-:W-:Y:S05]  /*10c60*/  BSYNC B1 ;  /* 0x0000000000017941 */ /* 0x000fea0003800000 */
.L_x_580:
        /* <DEDUP_REMOVED lines=9> */
.L_x_583:
[----:B------:R-:W-:Y:S05]  /*10d00*/  BSYNC B1 ;  /* 0x0000000000017941 */ /* 0x000fea0003800000 */
.L_x_582:
        /* <DEDUP_REMOVED lines=10> */
.L_x_585:
[----:B------:R-:W-:Y:S05]  /*10db0*/  BSYNC B1 ;  /* 0x0000000000017941 */ /* 0x000fea0003800000 */
.L_x_584:
        /* <DEDUP_REMOVED lines=13> */
.L_x_587:
[----:B------:R-:W-:Y:S05]  /*10e90*/  BSYNC B1 ;  /* 0x0000000000017941 */ /* 0x000fea0003800000 */
.L_x_586:
[----:B------:R-:W-:Y:S01]  /*10ea0*/  @!P4 IMAD R107, R107, R17, R2 ;  /* 0x000000116b6bc224 */ /* 0x000fe200078e0202 */
[----:B------:R-:W-:Y:S04]  /*10eb0*/  BSSY B1, `(.L_x_588) ;  /* 0x0000006000017945 */ /* 0x000fe80003800000 */
[----:B------:R3:W-:Y:S01]  /*10ec0*/  @!P4 STG.E.U8 desc[UR36][R4.64+0xa1], R107 ;  /* 0x0000a16b0400c986 */ /* 0x0007e2000c101124 */
[----:B------:R-:W-:Y:S05]  /*10ed0*/  @P2 BRA `(.L_x_589) ;  /* 0x00000000000c2947 */ /* 0x000fea0003800000 */
[----:B------:R-:W1:Y:S02]  /*10ee0*/  LDG.E.U8 R16, desc[UR36][R6.64+0xa8] ;  /* 0x0000a82406107981 */ /* 0x000e64000c1e1100 */
[----:B-1----:R-:W-:-:S05]  /*10ef0*/  PRMT R3, R16, 0x8880, RZ ;  /* 0x0000888010037816 */ /* 0x002fca00000000ff */
[----:B------:R-:W-:-:S07]  /*10f00*/  IMAD R2, R3, R18, RZ ;  /* 0x0000001203027224 */ /* 0x000fce00078e02ff */
.L_x_589:
[----:B------:R-:W-:Y:S05]  /*10f10*/  BSYNC B1 ;  /* 0x0000000000017941 */ /* 0x000fea0003800000 */
.L_x_588:
        /* <DEDUP_REMOVED lines=9> */
.L_x_591:
[----:B------:R-:W-:Y:S05]  /*10fb0*/  BSYNC B1 ;  /* 0x0000000000017941 */ /* 0x000fea0003800000 */
.L_x_590:
[----:B------:R-:W-:Y:S01]  /*10fc0*/  @!P6 IMAD R109, R109, R17, R2 ;  /* 0x000000116d6de224 */ /* 0x000fe200078e0202 */
[----:B------:R-:W-:Y:S01]  /*10fd0*/  @!P3 IADD3 R8, P4, R122, UR45, RZ ;  /* 0x0000002d7a08bc10 */ /* 0x000fe2000ff9e0ff */
[----:B-1----:R-:W-:Y:S01]  /*10fe0*/  @!P6 IMAD.MOV.U32 R4, RZ, RZ, R122 ;  /* 0x000000ffff04e224 */ /* 0x002fe200078e007a */
[----:B------:R-:W-:Y:S01]  /*10ff0*/  BSSY B1, `(.L_x_592) ;  /* 0x000000b000017945 */ /* 0x000fe20003800000 */
[----:B------:R-:W-:Y:S01]  /*11000*/  @!P6 IMAD.MOV.U32 R5, RZ, RZ, R123 ;  /* 0x000000ffff05e224 */ /* 0x000fe200078e007b */
[----:B------:R-:W-:Y:S02]  /*11010*/  @!P3 IADD3.X R9, R123, UR44, RZ, P4, !PT ;  /* 0x0000002c7b09bc10 */ /* 0x000fe4000a7fe4ff */
[C---:B------:R-:W-:Y:S02]  /*11020*/  ISETP.LT.OR P2, PT, R0.reuse, 0xb1, !P1 ;  /* 0x000000b10000780c */ /* 0x040fe40004f41670 */
[----:B------:R1:W-:Y:S01]  /*11030*/  @!P6 STG.E.U8 desc[UR36][R4.64+0xa9], R109 ;  /* 0x0000a96d0400e986 */ /* 0x0003e2000c101124 */
[----:B------:R-:W-:-:S02]  /*11040*/  ISETP.LT.OR P6, PT, R0, 0xb1, !P0 ;  /* 0x000000b10000780c */ /* 0x000fc400047c1670 */
[----:B--2---:R-:W-:Y:S01]  /*11050*/  @!P5 IADD3 R10, P4, R122, UR45, RZ ;  /* 0x0000002d7a0adc10 */ /* 0x004fe2000ff9e0ff */
[----:B------:R-:W-:-:S12]  /*11060*/  @P3 BRA `(.L_x_593) ;  /* 0x00000000000c3947 */ /* 0x000fd80003800000 */
[----:B------:R-:W2:Y:S02]  /*11070*/  LDG.E.U8 R16, desc[UR36][R12.64+0xa8] ;  /* 0x0000a8240c107981 */ /* 0x000ea4000c1e1100 */
[----:B--2---:R-:W-:-:S05]  /*11080*/  PRMT R3, R16, 0x8880, RZ ;  /* 0x0000888010037816 */ /* 0x004fca00000000ff */
[----:B------:R-:W-:-:S07]  /*11090*/  IMAD R2, R3, R18, RZ ;  /* 0x0000001203027224 */ /* 0x000fce00078e02ff */
.L_x_593:
[----:B------:R-:W-:Y:S05]  /*110a0*/  BSYNC B1 ;  /* 0x0000000000017941 */ /* 0x000fea0003800000 */
.L_x_592:
        /* <DEDUP_REMOVED lines=8> */
.L_x_595:
[----:B------:R-:W-:Y:S05]  /*11130*/  BSYNC B1 ;  /* 0x0000000000017941 */ /* 0x000fea0003800000 */
.L_x_594:
[----:B------:R-:W-:Y:S01]  /*11140*/  @!P5 IMAD R111, R111, R17, R2 ;  /* 0x000000116f6fd224 */ /* 0x000fe200078e0202 */
[----:B------:R-:W-:Y:S04]  /*11150*/  BSSY B1, `(.L_x_596) ;  /* 0x0000006000017945 */ /* 0x000fe80003800000 */
[----:B------:R3:W-:Y:S01]  /*11160*/  @!P5 STG.E.U8 desc[UR36][R10.64+0xa9], R111 ;  /* 0x0000a96f0a00d986 */ /* 0x0007e2000c101124 */
[----:B------:R-:W-:Y:S05]  /*11170*/  @P6 BRA `(.L_x_597) ;  /* 0x00000000000c6947 */ /* 0x000fea0003800000 */
[----:B------:R-:W2:Y:S02]  /*11180*/  LDG.E.U8 R16, desc[UR36][R6.64+0xb0] ;  /* 0x0000b02406107981 */ /* 0x000ea4000c1e1100 */
[----:B--2---:R-:W-:-:S05]  /*11190*/  PRMT R3, R16, 0x8880, RZ ;  /* 0x0000888010037816 */ /* 0x004fca00000000ff */
[----:B------:R-:W-:-:S07]  /*111a0*/  IMAD R2, R3, R18, RZ ;  /* 0x0000001203027224 */ /* 0x000fce00078e02ff */
.L_x_597:
[----:B------:R-:W-:Y:S05]  /*111b0*/  BSYNC B1 ;  /* 0x0000000000017941 */ /* 0x000fea0003800000 */
.L_x_596:
[----:B------:R-:W-:Y:S01]  /*111c0*/  ISETP.LT.OR P5, PT, R0, 0xb2, !P0 ;  /* 0x000000b20000780c */ /* 0x000fe200047a1670 */
[----:B--2---:R-:W-:Y:S01]  /*111d0*/  @!P6 IMAD R3, R112, R17, R2 ;  /* 0x000000117003e224 */ /* 0x004fe200078e0202 */
[----:B------:R-:W-:Y:S01]  /*111e0*/  BSSY B1, `(.L_x_598) ;  /* 0x000000b000017945 */ /* 0x000fe20003800000 */
[----:B-1----:R-:W-:Y:S01]  /*111f0*/  @!P6 IMAD.MOV.U32 R4, RZ, RZ, R122 ;  /* 0x000000ffff04e224 */ /* 0x002fe200078e007a */
[C---:B------:R-:W-:Y:S01]  /*11200*/  ISETP.LT.OR P4, PT, R0.reuse, 0xb2, !P1 ;  /* 0x000000b20000780c */ /* 0x040fe20004f81670 */
[----:B------:R-:W-:Y:S01]  /*11210*/  @!P6 IMAD.MOV.U32 R5, RZ, RZ, R123 ;  /* 0x000000ffff05e224 */ /* 0x000fe200078e007b */
[----:B------:R-:W-:-:S04]  /*11220*/  ISETP.LT.OR P3, PT, R0, 0xb9, !P1 ;  /* 0x000000b90000780c */ /* 0x000fc80004f61670 */
[----:B------:R1:W-:Y:S01]  /*11230*/  @!P6 STG.E.U8 desc[UR36][R4.64+0xb0], R3 ;  /* 0x0000b0030400e986 */ /* 0x0003e2000c101124 */
[----:B------:R-:W-:Y:S02]  /*11240*/  @!P2 IADD3 R8, P6, R122, UR45, RZ ;  /* 0x0000002d7a08ac10 */ /* 0x000fe4000ffde0ff */
[----:B------:R-:W-:Y:S11]  /*11250*/  @P5 BRA `(.L_x_599) ;  /* 0x00000000000c5947 */ /* 0x000ff60003800000 */
[----:B------:R-:W1:Y:S02]  /*11260*/  LDG.E.U8 R16, desc[UR36][R6.64+0xb1] ;  /* 0x0000b12406107981 */ /* 0x000e64000c1e1100 */
[----:B-1----:R-:W-:-:S05]  /*11270*/  PRMT R3, R16, 0x8880, RZ ;  /* 0x0000888010037816 */ /* 0x002fca00000000ff */
[----:B------:R-:W-:-:S07]  /*11280*/  IMAD R2, R3, R18, RZ ;  /* 0x0000001203027224 */ /* 0x000fce00078e02ff */
.L_x_599:
[----:B------:R-:W-:Y:S05]  /*11290*/  BSYNC B1 ;  /* 0x0000000000017941 */ /* 0x000fea0003800000 */
.L_x_598:
        /* <DEDUP_REMOVED lines=10> */
.L_x_601:
[----:B------:R-:W-:Y:S05]  /*11340*/  BSYNC B1 ;  /* 0x0000000000017941 */ /* 0x000fea0003800000 */
.L_x_600:
[----:B------:R-:W-:Y:S01]  /*11350*/  @!P2 IMAD R3, R114, R17, R2 ;  /* 0x000000117203a224 */ /* 0x000fe200078e0202 */
[----:B------:R-:W-:Y:S01]  /*11360*/  BSSY B1, `(.L_x_602) ;  /* 0x000000b000017945 */ /* 0x000fe20003800000 */
[C---:B------:R-:W-:Y:S02]  /*11370*/  ISETP.LT.OR P5, PT, R0.reuse, 0xb9, !P0 ;  /* 0x000000b90000780c */ /* 0x040fe400047a1670 */
[----:B------:R-:W-:Y:S01]  /*11380*/  ISETP.LT.OR P0, PT, R0, 0xba, !P0 ;  /* 0x000000ba0000780c */ /* 0x000fe20004701670 */
[----:B------:R2:W-:Y:S01]  /*11390*/  @!P2 STG.E.U8 desc[UR36][R8.64+0xb0], R3 ;  /* 0x0000b0030800a986 */ /* 0x0005e2000c101124 */
[C---:B-1----:R-:W-:Y:S02]  /*113a0*/  @!P4 IADD3 R4, P2, R122.reuse, UR45, RZ ;  /* 0x0000002d7a04cc10 */ /* 0x042fe4000ff5e0ff */
[----:B---3--:R-:W-:Y:S02]  /*113b0*/  @!P3 IADD3 R10, P6, R122, UR45, RZ ;  /* 0x0000002d7a0abc10 */ /* 0x008fe4000ffde0ff */
[----:B------:R-:W-:Y:S01]  /*113c0*/  @!P4 IADD3.X R5, R123, UR44, RZ, P2, !PT ;  /* 0x0000002c7b05cc10 */ /* 0x000fe200097fe4ff */
[----:B------:R-:W-:Y:S10]  /*113d0*/  @P4 BRA `(.L_x_603) ;  /* 0x00000000000c4947 */ /* 0x000ff40003800000 */
[----:B------:R-:W2:Y:S02]  /*113e0*/  LDG.E.U8 R16, desc[UR36][R12.64+0xb1] ;  /* 0x0000b1240c107981 */ /* 0x000ea4000c1e1100 */
[----:B--2---:R-:W-:-:S05]  /*113f0*/  PRMT R3, R16, 0x8880, RZ ;  /* 0x0000888010037816 */ /* 0x004fca00000000ff */
[----:B------:R-:W-:-:S07]  /*11400*/  IMAD R2, R3, R18, RZ ;  /* 0x0000001203027224 */ /* 0x000fce00078e02ff */
.L_x_603:
[----:B------:R-:W-:Y:S05]  /*11410*/  BSYNC B1 ;  /* 0x0000000000017941 */ /* 0x000fea0003800000 */
.L_x_602:
[----:B------:R-:W-:Y:S01]  /*11420*/  @!P4 IMAD R115, R115, R17, R2 ;  /* 0x000000117373c224 */ /* 0x000fe200078e0202 */
[----:B------:R-:W-:Y:S04]  /*11430*/  BSSY B1, `(.L_x_604) ;  /* 0x0000006000017945 */ /* 0x000fe80003800000 */
[----:B------:R1:W-:Y:S01]  /*11440*/  @!P4 STG.E.U8 desc[UR36][R4.64+0xb1], R115 ;  /* 0x0000b1730400c986 */ /* 0x0003e2000c101124 */
[----:B------:R-:W-:Y:S05]  /*11450*/  @P5 BRA `(.L_x_605) ;  /* 0x00000000000c5947 */ /* 0x000fea0003800000 */
[----:B------:R-:W2:Y:S02]  /*11460*/  LDG.E.U8 R16, desc[UR36][R6.64+0xb8] ;  /* 0x0000b82406107981 */ /* 0x000ea4000c1e1100 */
[----:B--2---:R-:W-:-:S05]  /*11470*/  PRMT R3, R16, 0x8880, RZ ;  /* 0x0000888010037816 */ /* 0x004fca00000000ff */
[----:B------:R-:W-:-:S07]  /*11480*/  IMAD R2, R3, R18, RZ ;  /* 0x0000001203027224 */ /* 0x000fce00078e02ff */
.L_x_605:
[----:B------:R-:W-:Y:S05]  /*11490*/  BSYNC B1 ;  /* 0x0000000000017941 */ /* 0x000fea0003800000 */
.L_x_604:
[----:B--2---:R-:W-:Y:S01]  /*114a0*/  @!P5 IMAD R3, R116, R17, R2 ;  /* 0x000000117403d224 */ /* 0x004fe200078e0202 */
        /* <DEDUP_REMOVED lines=8> */
.L_x_607:
[----:B------:R-:W-:Y:S05]  /*11530*/  BSYNC B1 ;  /* 0x0000000000017941 */ /* 0x000fea0003800000 */
.L_x_606:
        /* <DEDUP_REMOVED lines=10> */
.L_x_609:
[----:B------:R-:W-:Y:S05]  /*115e0*/  BSYNC B1 ;  /* 0x0000000000017941 */ /* 0x000fea0003800000 */
.L_x_608:
[----:B------:R-:W-:Y:S01]  /*115f0*/  @!P3 IMAD R3, R118, R17, R2 ;  /* 0x000000117603b224 */ /* 0x000fe200078e0202 */
[----:B------:R-:W-:Y:S01]  /*11600*/  ISETP.LT.OR P1, PT, R0, 0xba, !P1 ;  /* 0x000000ba0000780c */ /* 0x000fe20004f21670 */
[----:B------:R-:W-:Y:S03]  /*11610*/  BSSY B1, `(.L_x_610) ;  /* 0x0000006000017945 */ /* 0x000fe60003800000 */
[----:B------:R2:W-:Y:S09]  /*11620*/  @!P3 STG.E.U8 desc[UR36][R10.64+0xb8], R3 ;  /* 0x0000b8030a00b986 */ /* 0x0005f2000c101124 */
[----:B------:R-:W-:Y:S05]  /*11630*/  @P1 BRA `(.L_x_611) ;  /* 0x00000000000c1947 */ /* 0x000fea0003800000 */
[----:B------:R-:W2:Y:S02]  /*11640*/  LDG.E.U8 R16, desc[UR36][R12.64+0xb9] ;  /* 0x0000b9240c107981 */ /* 0x000ea4000c1e1100 */
[----:B--2---:R-:W-:-:S05]  /*11650*/  PRMT R3, R16, 0x8880, RZ ;  /* 0x0000888010037816 */ /* 0x004fca00000000ff */
[----:B------:R-:W-:-:S07]  /*11660*/  IMAD R2, R3, R18, RZ ;  /* 0x0000001203027224 */ /* 0x000fce00078e02ff */
.L_x_611:
[----:B------:R-:W-:Y:S05]  /*11670*/  BSYNC B1 ;  /* 0x0000000000017941 */ /* 0x000fea0003800000 */
.L_x_610:
[----:B------:R-:W-:Y:S01]  /*11680*/  IMAD R119, R119, R17, R2 ;  /* 0x0000001177777224 */ /* 0x000fe200078e0202 */
[----:B------:R-:W-:Y:S06]  /*11690*/  @P1 BRA `(.L_x_612) ;  /* 0x0000004c00d81947 */ /* 0x000fec0003800000 */
[----:B------:R-:W-:-:S04]  /*116a0*/  IADD3 R2, P0, R122, UR45, RZ ;  /* 0x0000002d7a027c10 */ /* 0x000fc8000ff1e0ff */
[----:B--2---:R-:W-:-:S05]  /*116b0*/  IADD3.X R3, R123, UR44, RZ, P0, !PT ;  /* 0x0000002c7b037c10 */ /* 0x004fca00087fe4ff */
[----:B------:R3:W-:Y:S01]  /*116c0*/  STG.E.U8 desc[UR36][R2.64+0xb9], R119 ;  /* 0x0000b97702007986 */ /* 0x0007e2000c101124 */
[----:B------:R-:W-:Y:S05]  /*116d0*/  BRA `(.L_x_612) ;  /* 0x0000004c00c87947 */ /* 0x000fea0003800000 */
.L_x_35:
[----:B------:R-:W2:Y:S01]  /*116e0*/  LDL.LU R4, [R1] ;  /* 0x0000000001047983 */ /* 0x000ea20000300800 */
[----:B------:R-:W-:-:S03]  /*116f0*/  ULDC.64 UR4, c[0x0][0x5c0] ;  /* 0x0001700000047ab9 */ /* 0x000fc60000000a00 */
[----:B------:R-:W3:Y:S04]  /*11700*/  LDL.LU R5, [R1+0x4] ;  /* 0x0000040001057983 */ /* 0x000ee80000300800 */
[----:B------:R-:W4:Y:S04]  /*11710*/  LDL.LU R7, [R1+0x60] ;  /* 0x0000600001077983 */ /* 0x000f280000300800 */
[----:B------:R-:W5:Y:S04]  /*11720*/  LDL.LU R235, [R1+0x108] ;  /* 0x0001080001eb7983 */ /* 0x000f680000300800 */
        /* <DEDUP_REMOVED lines=20> */
[----:B------:R-:W5:Y:S01]  /*11870*/  LDL.LU R220, [R1+0x15c] ;  /* 0x00015c0001dc7983 */ /* 0x000f620000300800 */
[----:B------:R-:W-:-:S03]  /*11880*/  IADD3 R2, P2, R2, UR4, RZ ;  /* 0x0000000402027c10 */ /* 0x000fc6000ff5e0ff */
[----:B------:R-:W5:Y:S04]  /*11890*/  LDL.LU R219, [R1+0x160] ;  /* 0x0001600001db7983 */ /* 0x000f680000300800 */
[----:B------:R-:W5:Y:S04]  /*118a0*/  LDL.LU R218, [R1+0x164] ;  /* 0x0001640001da7983 */ /* 0x000f680000300800 */
[----:B------:R-:W5:Y:S04]  /*118b0*/  LDL.LU R217, [R1+0x168] ;  /* 0x0001680001d97983 */ /* 0x000f680000300800 */
[----:B------:R-:W5:Y:S01]  /*118c0*/  LDL.LU R216, [R1+0x16c] ;  /* 0x00016c0001d87983 */ /* 0x000f620000300800 */
[----:B------:R-:W-:-:S03]  /*118d0*/  IADD3.X R3, R6, UR5, RZ, P2, !PT ;  /* 0x0000000506037c10 */ /* 0x000fc600097fe4ff */
[----:B------:R-:W5:Y:S04]  /*118e0*/  LDL.LU R23, [R1+0x170] ;  /* 0x0001700001177983 */ /* 0x000f680000300800 */
[----:B------:R-:W5:Y:S04]  /*118f0*/  LDL.LU R20, [R1+0x174] ;  /* 0x0001740001147983 */ /* 0x000f680000300800 */
[----:B------:R-:W5:Y:S04]  /*11900*/  LDL.LU R12, [R1+0x178] ;  /* 0x00017800010c7983 */ /* 0x000f680000300800 */
[----:B------:R-:W5:Y:S01]  /*11910*/  LDL.LU R10, [R1+0x17c] ;  /* 0x00017c00010a7983 */ /* 0x000f620000300800 */
[----:B------:R-:W-:-:S03]  /*11920*/  ISETP.GE.AND P1, PT, R14, 0x1, PT ;  /* 0x000000010e00780c */ /* 0x000fc60003f26270 */
[----:B------:R-:W4:Y:S01]  /*11930*/  LDL.LU R6, [R1+0x8] ;  /* 0x0000080001067983 */ /* 0x000f220000300800 */
[----:B------:R-:W-:-:S13]  /*11940*/  ISETP.LT.OR P0, PT, R0, 0x1, !P1 ;  /* 0x000000010000780c */ /* 0x000fda0004f01670 */
[----:B--2---:R-:W-:-:S05]  /*11950*/  @!P0 IMAD R4, R4, R17, RZ ;  /* 0x0000001104048224 */ /* 0x004fca00078e02ff */
[----:B------:R3:W-:Y:S01]  /*11960*/  @!P0 STG.E.U8 desc[UR36][R2.64], R4 ;  /* 0x0000000402008986 */ /* 0x0007e2000c101124 */
[----:B------:R-:W-:-:S13]  /*11970*/  ISETP.LT.OR P0, PT, R0, 0x2, !P1 ;  /* 0x000000020000780c */ /* 0x000fda0004f01670 */
[----:B---3--:R-:W-:-:S05]  /*11980*/  @!P0 IMAD R4, R5, R17, RZ ;  /* 0x0000001105048224 */ /* 0x008fca00078e02ff */
[----:B------:R0:W-:Y:S01]  /*11990*/  @!P0 STG.E.U8 desc[UR36][R2.64+0x1], R4 ;  /* 0x0000010402008986 */ /* 0x0001e2000c101124 */
[----:B------:R-:W-:-:S04]  /*119a0*/  ISETP.GE.AND P0, PT, R14, 0x9, PT ;  /* 0x000000090e00780c */ /* 0x000fc80003f06270 */
[----:B------:R-:W-:-:S13]  /*119b0*/  ISETP.LT.OR P2, PT, R0, 0x1, !P0 ;  /* 0x000000010000780c */ /* 0x000fda0004741670 */
[----:B0-----:R-:W-:-:S04]  /*119c0*/  @!P2 IADD3 R4, P4, R2, UR45, RZ ;  /* 0x0000002d0204ac10 */ /* 0x001fc8000ff9e0ff */
[----:B------:R-:W-:Y:S01]  /*119d0*/  @!P2 IADD3.X R5, R3, UR44, RZ, P4, !PT ;  /* 0x0000002c0305ac10 */ /* 0x000fe2000a7fe4ff */
[----:B----4-:R-:W-:-:S05]  /*119e0*/  @!P2 IMAD R6, R6, R17, RZ ;  /* 0x000000110606a224 */ /* 0x010fca00078e02ff */
[----:B------:R0:W-:Y:S04]  /*119f0*/  @!P2 STG.E.U8 desc[UR36][R4.64], R6 ;  /* 0x000000060400a986 */ /* 0x0001e8000c101124 */
[----:B0-----:R-:W2:Y:S01]  /*11a00*/  LDL.LU R6, [R1+0xc] ;  /* 0x00000c0001067983 */ /* 0x001ea20000300800 */
[----:B------:R-:W-:-:S13]  /*11a10*/  ISETP.LT.OR P3, PT, R0, 0x2, !P0 ;  /* 0x000000020000780c */ /* 0x000fda0004761670 */
[----:B------:R-:W-:-:S04]  /*11a20*/  @!P3 IADD3 R4, P4, R2, UR45, RZ ;  /* 0x0000002d0204bc10 */ /* 0x000fc8000ff9e0ff */
[----:B------:R-:W-:Y:S01]  /*11a30*/  @!P3 IADD3.X R5, R3, UR44, RZ, P4, !PT ;  /* 0x0000002c0305bc10 */ /* 0x000fe2000a7fe4ff */
[----:B--2---:R-:W-:-:S05]  /*11a40*/  @!P3 IMAD R6, R6, R17, RZ ;  /* 0x000000110606b224 */ /* 0x004fca00078e02ff */
[----:B------:R0:W-:Y:S04]  /*11a50*/  @!P3 STG.E.U8 desc[UR36][R4.64+0x1], R6 ;  /* 0x000001060400b986 */ /* 0x0001e8000c101124 */
[----:B0-----:R-:W2:Y:S04]  /*11a60*/  LDL.LU R4, [R1+0x10] ;  /* 0x0000100001047983 */ /* 0x001ea80000300800 */
[----:B------:R-:W3:Y:S04]  /*11a70*/  LDL.LU R5, [R1+0x14] ;  /* 0x0000140001057983 */ /* 0x000ee80000300800 */
[----:B------:R-:W4:Y:S01]  /*11a80*/  LDL.LU R6, [R1+0x18] ;  /* 0x0000180001067983 */ /* 0x000f220000300800 */
[----:B------:R-:W-:-:S02]  /*11a90*/  ISETP.LT.OR P2, PT, R0, 0x9, !P1 ;  /* 0x000000090000780c */ /* 0x000fc40004f41670 */
[----:B------:R-:W-:-:S11]  /*11aa0*/  ISETP.LT.OR P3, PT, R0, 0x9, !P0 ;  /* 0x000000090000780c */ /* 0x000fd60004761670 */
[----:B--2---:R-:W-:-:S05]  /*11ab0*/  @!P2 IMAD R4, R4, R17, RZ ;  /* 0x000000110404a224 */ /* 0x004fca00078e02ff */
[----:B------:R3:W-:Y:S01]  /*11ac0*/  @!P2 STG.E.U8 desc[UR36][R2.64+0x8], R4 ;  /* 0x000008040200a986 */ /* 0x0007e2000c101124 */
[----:B------:R-:W-:Y:S01]  /*11ad0*/  ISETP.LT.OR P2, PT, R0, 0xa, !P1 ;  /* 0x0000000a0000780c */ /* 0x000fe20004f41670 */
[----:B----4-:R-:W-:-:S12]  /*11ae0*/  @!P3 IMAD R6, R6, R17, RZ ;  /* 0x000000110606b224 */ /* 0x010fd800078e02ff */
[----:B---3--:R-:W-:-:S05]  /*11af0*/  @!P2 IMAD R4, R5, R17, RZ ;  /* 0x000000110504a224 */ /* 0x008fca00078e02ff */
[----:B------:R0:W-:Y:S02]  /*11b00*/  @!P2 STG.E.U8 desc[UR36][R2.64+0x9], R4 ;  /* 0x000009040200a986 */ /* 0x0001e4000c101124 */
[----:B0-----:R-:W-:-:S04]  /*11b10*/  @!P3 IADD3 R4, P4, R2, UR45, RZ ;  /* 0x0000002d0204bc10 */ /* 0x001fc8000ff9e0ff */
[----:B------:R-:W-:-:S05]  /*11b20*/  @!P3 IADD3.X R5, R3, UR44, RZ, P4, !PT ;  /* 0x0000002c0305bc10 */ /* 0x000fca000a7fe4ff */
        /* <DEDUP_REMOVED lines=15> */
[----:B---3--:R-:W-:-:S05]  /*11c20*/  @!P2 IMAD R4, R5, R17, RZ ;  /* 0x000000110504a224 */ /* 0x008fca00078e02ff */
[----:B------:R0:W-:Y:S07]  /*11c30*/  @!P2 STG.E.U8 desc[UR36][R2.64+0x11], R4 ;  /* 0x000011040200a986 */ /* 0x0001ee000c101124 */
[----:B----4-:R-:W-:Y:S01]  /*11c40*/  @!P3 IMAD R6, R6, R17, RZ ;  /* 0x000000110606b224 */ /* 0x010fe200078e02ff */
        /* <DEDUP_REMOVED lines=33> */
[C---:B------:R-:W-:Y:S02]  /*11e60*/  ISETP.LT.OR P2, PT, R0.reuse, 0x22, !P1 ;  /* 0x000000220000780c */ /* 0x040fe40004f41670 */
[----:B------:R-:W-:-:S09]  /*11e70*/  ISETP.LT.OR P4, PT, R0, 0x21, !P0 ;  /* 0x000000210000780c */ /* 0x000fd20004781670 */
[----:B--2---:R-:W-:-:S05]  /*11e80*/  @!P3 IMAD R4, R4, R17, RZ ;  /* 0x000000110404b224 */ /* 0x004fca00078e02ff */
[----:B------:R3:W-:Y:S02]  /*11e90*/  @!P3 STG.E.U8 desc[UR36][R2.64+0x20], R4 ;  /* 0x000020040200b986 */ /* 0x0007e4000c101124 */
[----:B---3--:R-:W-:-:S05]  /*11ea0*/  @!P2 IMAD R4, R5, R17, RZ ;  /* 0x000000110504a224 */ /* 0x008fca00078e02ff */
[----:B------:R0:W-:Y:S01]  /*11eb0*/  @!P2 STG.E.U8 desc[UR36][R2.64+0x21], R4 ;  /* 0x000021040200a986 */ /* 0x0001e2000c101124 */
        /* <DEDUP_REMOVED lines=16> */
[-C--:B--2---:R-:W-:Y:S02]  /*11fc0*/  @!P5 IMAD R4, R4, R17.reuse, RZ ;  /* 0x000000110404d224 */ /* 0x084fe400078e02ff */
[----:B---3--:R-:W-:-:S03]  /*11fd0*/  @!P4 IMAD R5, R5, R17, RZ ;  /* 0x000000110505c224 */ /* 0x008fc600078e02ff */
[----:B------:R0:W-:Y:S01]  /*11fe0*/  @!P5 STG.E.U8 desc[UR36][R2.64+0x28], R4 ;  /* 0x000028040200d986 */ /* 0x0001e2000c101124 */
[----:B----4-:R-:W-:-:S03]  /*11ff0*/  @!P2 IMAD R6, R6, R17, RZ ;  /* 0x000000110606a224 */ /* 0x010fc600078e02ff */
[----:B------:R1:W-:Y:S01]  /*12000*/  @!P4 STG.E.U8 desc[UR36][R2.64+0x29], R5 ;  /* 0x000029050200c986 */ /* 0x0003e2000c101124 */
[----:B0-----:R-:W-:-:S04]  /*12010*/  @!P2 IADD3 R4, P3, R2, UR45, RZ ;  /* 0x0000002d0204ac10 */ /* 0x001fc8000ff7e0ff */
[----:B-1----:R-:W-:-:S05]  /*12020*/  @!P2 IADD3.X R5, R3, UR44, RZ, P3, !PT ;  /* 0x0000002c0305ac10 */ /* 0x002fca0009ffe4ff */
        /* <DEDUP_REMOVED lines=8> */
[----:B------:R-:W3:Y:S01]  /*120b0*/  LDL.LU R5, [R1+0x68] ;  /* 0x0000680001057983 */ /* 0x000ee20000300800 */
[C---:B------:R-:W-:Y:S02]  /*120c0*/  ISETP.LT.OR P6, PT, R0.reuse, 0x31, !P1 ;  /* 0x000000310000780c */ /* 0x040fe40004fc1670 */
[----:B------:R-:W-:-:S02]  /*120d0*/  ISETP.LT.OR P3, PT, R0, 0x31, !P0 ;  /* 0x000000310000780c */ /* 0x000fc40004761670 */
[----:B------:R-:W-:-:S09]  /*120e0*/  ISETP.LT.OR P2, PT, R0, 0x32, !P1 ;  /* 0x000000320000780c */ /* 0x000fd20004f41670 */
[----:B------:R-:W-:-:S05]  /*120f0*/  @!P6 IMAD R7, R7, R17, RZ ;  /* 0x000000110707e224 */ /* 0x000fca00078e02ff */
[----:B------:R0:W-:Y:S01]  /*12100*/  @!P6 STG.E.U8 desc[UR36][R2.64+0x30], R7 ;  /* 0x000030070200e986 */ /* 0x0001e2000c101124 */
[----:B------:R-:W-:-:S04]  /*12110*/  @!P3 IADD3 R6, P6, R2, UR45, RZ ;  /* 0x0000002d0206bc10 */ /* 0x000fc8000ffde0ff */
[----:B0-----:R-:W-:Y:S01]  /*12120*/  @!P3 IADD3.X R7, R3, UR44, RZ, P6, !PT ;  /* 0x0000002c0307bc10 */ /* 0x001fe2000b7fe4ff */
[-C--:B--2---:R-:W-:Y:S02]  /*12130*/  @!P2 IMAD R4, R4, R17.reuse, RZ ;  /* 0x000000110404a224 */ /* 0x084fe400078e02ff */
[----:B---3--:R-:W-:-:S03]  /*12140*/  @!P3 IMAD R5, R5, R17, RZ ;  /* 0x000000110505b224 */ /* 0x008fc600078e02ff */
[----:B------:R-:W-:Y:S04]  /*12150*/  @!P2 STG.E.U8 desc[UR36][R2.64+0x31], R4 ;  /* 0x000031040200a986 */ /* 0x000fe8000c101124 */
[----:B------:R0:W-:Y:S04]  /*12160*/  @!P3 STG.E.U8 desc[UR36][R6.64+0x30], R5 ;  /* 0x000030050600b986 */ /* 0x0001e8000c101124 */
[----:B0-----:R-:W2:Y:S01]  /*12170*/  LDL.LU R6, [R1+0x6c] ;  /* 0x00006c0001067983 */ /* 0x001ea20000300800 */
[----:B------:R-:W-:-:S03]  /*12180*/  ISETP.LT.OR P4, PT, R0, 0x32, !P0 ;  /* 0x000000320000780c */ /* 0x000fc60004781670 */
[----:B------:R-:W3:Y:S10]  /*12190*/  LDL.LU R7, [R1+0x70] ;  /* 0x0000700001077983 */ /* 0x000ef40000300800 */
[----:B------:R-:W-:-:S04]  /*121a0*/  @!P4 IADD3 R4, P6, R2, UR45, RZ ;  /* 0x0000002d0204cc10 */ /* 0x000fc8000ffde0ff */
[----:B------:R-:W-:Y:S01]  /*121b0*/  @!P4 IADD3.X R5, R3, UR44, RZ, P6, !PT ;  /* 0x0000002c0305cc10 */ /* 0x000fe2000b7fe4ff */
[----:B--2---:R-:W-:-:S05]  /*121c0*/  @!P4 IMAD R6, R6, R17, RZ ;  /* 0x000000110606c224 */ /* 0x004fca00078e02ff */
[----:B------:R0:W-:Y:S04]  /*121d0*/  @!P4 STG.E.U8 desc[UR36][R4.64+0x31], R6 ;  /* 0x000031060400c986 */ /* 0x0001e8000c101124 */
[----:B0-----:R-:W2:Y:S04]  /*121e0*/  LDL.LU R6, [R1+0x78] ;  /* 0x0000780001067983 */ /* 0x001ea80000300800 */
[----:B------:R-:W4:Y:S01]  /*121f0*/  LDL.LU R5, [R1+0x74] ;  /* 0x0000740001057983 */ /* 0x000f220000300800 */
[C---:B------:R-:W-:Y:S02]  /*12200*/  ISETP.LT.OR P5, PT, R0.reuse, 0x39, !P1 ;  /* 0x000000390000780c */ /* 0x040fe40004fa1670 */
[----:B------:R-:W-:-:S02]  /*12210*/  ISETP.LT.OR P2, PT, R0, 0x39, !P0 ;  /* 0x000000390000780c */ /* 0x000fc40004741670 */
[----:B------:R-:W-:-:S09]  /*12220*/  ISETP.LT.OR P3, PT, R0, 0x3a, !P1 ;  /* 0x0000003a0000780c */ /* 0x000fd20004f61670 */
[----:B---3--:R-:W-:Y:S02]  /*12230*/  @!P5 IMAD R7, R7, R17, RZ ;  /* 0x000000110707d224 */ /* 0x008fe400078e02ff */
[----:B------:R-:W-:-:S03]  /*12240*/  @!P2 IADD3 R4, P6, R2, UR45, RZ ;  /* 0x0000002d0204ac10 */ /* 0x000fc6000ffde0ff */
[----:B------:R4:W-:Y:S01]  /*12250*/  @!P5 STG.E.U8 desc[UR36][R2.64+0x38], R7 ;  /* 0x000038070200d986 */ /* 0x0009e2000c101124 */
[-C--:B--2---:R-:W-:Y:S02]  /*12260*/  @!P2 IMAD R6, R6, R17.reuse, RZ ;  /* 0x000000110606a224 */ /* 0x084fe400078e02ff */
[----:B----4-:R-:W-:Y:S01]  /*12270*/  @!P3 IMAD R7, R5, R17, RZ ;  /* 0x000000110507b224 */ /* 0x010fe200078e02ff */
[----:B------:R-:W-:-:S04]  /*12280*/  @!P2 IADD3.X R5, R3, UR44, RZ, P6, !PT ;  /* 0x0000002c0305ac10 */ /* 0x000fc8000b7fe4ff */
[----:B------:R0:W-:Y:S04]  /*12290*/  @!P3 STG.E.U8 desc[UR36][R2.64+0x39], R7 ;  /* 0x000039070200b986 */ /* 0x0001e8000c101124 */
[----:B------:R1:W-:Y:S04]  /*122a0*/  @!P2 STG.E.U8 desc[UR36][R4.64+0x38], R6 ;  /* 0x000038060400a986 */ /* 0x0003e8000c101124 */
[----:B0-----:R-:W2:Y:S04]  /*122b0*/  LDL.LU R7, [R1+0x80] ;  /* 0x0000800001077983 */ /* 0x001ea80000300800 */
[----:B-1----:R-:W3:Y:S01]  /*122c0*/  LDL.LU R6, [R1+0x7c] ;  /* 0x00007c0001067983 */ /* 0x002ee20000300800 */
[----:B------:R-:W-:-:S13]  /*122d0*/  ISETP.LT.OR P4, PT, R0, 0x3a, !P0 ;  /* 0x0000003a0000780c */ /* 0x000fda0004781670 */
[----:B------:R-:W-:-:S04]  /*122e0*/  @!P4 IADD3 R4, P5, R2, UR45, RZ ;  /* 0x0000002d0204cc10 */ /* 0x000fc8000ffbe0ff */
[----:B------:R-:W-:Y:S01]  /*122f0*/  @!P4 IADD3.X R5, R3, UR44, RZ, P5, !PT ;  /* 0x0000002c0305cc10 */ /* 0x000fe2000affe4ff */
[----:B---3--:R-:W-:-:S05]  /*12300*/  @!P4 IMAD R6, R6, R17, RZ ;  /* 0x000000110606c224 */ /* 0x008fca00078e02ff */
[----:B------:R0:W-:Y:S04]  /*12310*/  @!P4 STG.E.U8 desc[UR36][R4.64+0x39], R6 ;  /* 0x000039060400c986 */ /* 0x0001e8000c101124 */
[----:B0-----:R-:W3:Y:S04]  /*12320*/  LDL.LU R4, [R1+0x84] ;  /* 0x0000840001047983 */ /* 0x001ee80000300800 */
[----:B------:R-:W4:Y:S01]  /*12330*/  LDL.LU R5, [R1+0x88] ;  /* 0x0000880001057983 */ /* 0x000f220000300800 */
[C---:B------:R-:W-:Y:S02]  /*12340*/  ISETP.LT.OR P6, PT, R0.reuse, 0x41, !P1 ;  /* 0x000000410000780c */ /* 0x040fe40004fc1670 */
[----:B------:R-:W-:-:S02]  /*12350*/  ISETP.LT.OR P3, PT, R0, 0x41, !P0 ;  /* 0x000000410000780c */ /* 0x000fc40004761670 */
[----:B------:R-:W-:-:S09]  /*12360*/  ISETP.LT.OR P2, PT, R0, 0x42, !P1 ;  /* 0x000000420000780c */ /* 0x000fd20004f41670 */
[----:B--2---:R-:W-:-:S05]  /*12370*/  @!P6 IMAD R7, R7, R17, RZ ;  /* 0x000000110707e224 */ /* 0x004fca00078e02ff */
[----:B------:R0:W-:Y:S01]  /*12380*/  @!P6 STG.E.U8 desc[UR36][R2.64+0x40], R7 ;  /* 0x000040070200e986 */ /* 0x0001e2000c101124 */
[----:B------:R-:W-:-:S04]  /*12390*/  @!P3 IADD3 R6, P6, R2, UR45, RZ ;  /* 0x0000002d0206bc10 */ /* 0x000fc8000ffde0ff */
[----:B0-----:R-:W-:Y:S01]  /*123a0*/  @!P3 IADD3.X R7, R3, UR44, RZ, P6, !PT ;  /* 0x0000002c0307bc10 */ /* 0x001fe2000b7fe4ff */
[-C--:B---3--:R-:W-:Y:S02]  /*123b0*/  @!P2 IMAD R4, R4, R17.reuse, RZ ;  /* 0x000000110404a224 */ /* 0x088fe400078e02ff */
[----:B----4-:R-:W-:-:S03]  /*123c0*/  @!P3 IMAD R5, R5, R17, RZ ;  /* 0x000000110505b224 */ /* 0x010fc600078e02ff */
        /* <DEDUP_REMOVED lines=149> */
[----:B0-----:R-:W3:Y:S01]  /*12d20*/  LDL.LU R5, [R1+0x104] ;  /* 0x0001040001057983 */ /* 0x001ee20000300800 */
[C---:B------:R-:W-:Y:S02]  /*12d30*/  ISETP.LT.OR P6, PT, R0.reuse, 0x81, !P1 ;  /* 0x000000810000780c */ /* 0x040fe40004fc1670 */
[C---:B------:R-:W-:Y:S02]  /*12d40*/  ISETP.LT.OR P3, PT, R0.reuse, 0x81, !P0 ;  /* 0x000000810000780c */ /* 0x040fe40004761670 */
[C---:B------:R-:W-:Y:S02]  /*12d50*/  ISETP.LT.OR P2, PT, R0.reuse, 0x82, !P1 ;  /* 0x000000820000780c */ /* 0x040fe40004f41670 */
[----:B------:R-:W-:-:S07]  /*12d60*/  ISETP.LT.OR P5, PT, R0, 0x82, !P0 ;  /* 0x000000820000780c */ /* 0x000fce00047a1670 */
[----:B--2---:R-:W-:-:S05]  /*12d70*/  @!P6 IMAD R7, R7, R17, RZ ;  /* 0x000000110707e224 */ /* 0x004fca00078e02ff */
[----:B------:R0:W-:Y:S01]  /*12d80*/  @!P6 STG.E.U8 desc[UR36][R2.64+0x80], R7 ;  /* 0x000080070200e986 */ /* 0x0001e2000c101124 */
[----:B------:R-:W-:Y:S02]  /*12d90*/  @!P3 IADD3 R6, P6, R2, UR45, RZ ;  /* 0x0000002d0206bc10 */ /* 0x000fe4000ffde0ff */
[----:B------:R-:W-:Y:S02]  /*12da0*/  ISETP.LT.OR P4, PT, R0, 0x89, !P1 ;  /* 0x000000890000780c */ /* 0x000fe40004f81670 */
[----:B0-----:R-:W-:Y:S01]  /*12db0*/  @!P3 IADD3.X R7, R3, UR44, RZ, P6, !PT ;  /* 0x0000002c0307bc10 */ /* 0x001fe2000b7fe4ff */
[-C--:B-----5:R-:W-:Y:S01]  /*12dc0*/  @!P5 IMAD R9, R9, R17.reuse, RZ ;  /* 0x000000110909d224 */ /* 0x0a0fe200078e02ff */
[----:B------:R-:W-:Y:S01]  /*12dd0*/  USHF.L.U64.HI UR4, UR12, 0x7, UR13 ;  /* 0x000000070c047899 */ /* 0x000fe2000801020d */
[-C--:B---3--:R-:W-:Y:S02]  /*12de0*/  @!P2 IMAD R4, R5, R17.reuse, RZ ;  /* 0x000000110504a224 */ /* 0x088fe400078e02ff */
[----:B------:R-:W-:-:S03]  /*12df0*/  @!P3 IMAD R5, R235, R17, RZ ;  /* 0x00000011eb05b224 */ /* 0x000fc600078e02ff */
[----:B------:R0:W-:Y:S01]  /*12e00*/  @!P2 STG.E.U8 desc[UR36][R2.64+0x81], R4 ;  /* 0x000081040200a986 */ /* 0x0001e2000c101124 */
[----:B------:R-:W-:-:S03]  /*12e10*/  ISETP.LT.OR P2, PT, R0, 0x89, !P0 ;  /* 0x000000890000780c */ /* 0x000fc60004741670 */
[----:B------:R1:W-:Y:S01]  /*12e20*/  @!P3 STG.E.U8 desc[UR36][R6.64+0x80], R5 ;  /* 0x000080050600b986 */ /* 0x0003e2000c101124 */
[----:B------:R-:W-:Y:S02]  /*12e30*/  ISETP.LT.OR P3, PT, R0, 0x8a, !P1 ;  /* 0x0000008a0000780c */ /* 0x000fe40004f61670 */
[----:B0-----:R-:W-:-:S04]  /*12e40*/  @!P5 IADD3 R4, P6, R2, UR45, RZ ;  /* 0x0000002d0204dc10 */ /* 0x001fc8000ffde0ff */
[----:B-1----:R-:W-:Y:S01]  /*12e50*/  @!P5 IADD3.X R5, R3, UR44, RZ, P6, !PT ;  /* 0x0000002c0305dc10 */ /* 0x002fe2000b7fe4ff */
[----:B------:R-:W-:-:S04]  /*12e60*/  @!P4 IMAD R6, R234, R17, RZ ;  /* 0x00000011ea06c224 */ /* 0x000fc800078e02ff */
[----:B------:R0:W-:Y:S01]  /*12e70*/  @!P5 STG.E.U8 desc[UR36][R4.64+0x81], R9 ;  /* 0x000081090400d986 */ /* 0x0001e2000c101124 */
[----:B------:R-:W-:Y:S01]  /*12e80*/  ISETP.LT.OR P5, PT, R0, 0x8a, !P0 ;  /* 0x0000008a0000780c */ /* 0x000fe200047a1670 */
[-C--:B------:R-:W-:Y:S02]  /*12e90*/  @!P3 IMAD R11, R11, R17.reuse, RZ ;  /* 0x000000110b0bb224 */ /* 0x080fe400078e02ff */
[----:B------:R-:W-:Y:S01]  /*12ea0*/  @!P2 IMAD R7, R233, R17, RZ ;  /* 0x00000011e907a224 */ /* 0x000fe200078e02ff */
[----:B------:R-:W-:Y:S01]  /*12eb0*/  @!P4 STG.E.U8 desc[UR36][R2.64+0x88], R6 ;  /* 0x000088060200c986 */ /* 0x000fe2000c101124 */
[----:B0-----:R-:W-:-:S04]  /*12ec0*/  @!P2 IADD3 R4, P6, R2, UR45, RZ ;  /* 0x0000002d0204ac10 */ /* 0x001fc8000ffde0ff */
[----:B------:R-:W-:Y:S02]  /*12ed0*/  @!P2 IADD3.X R5, R3, UR44, RZ, P6, !PT ;  /* 0x0000002c0305ac10 */ /* 0x000fe4000b7fe4ff */
[C---:B------:R-:W-:Y:S01]  /*12ee0*/  ISETP.LT.OR P6, PT, R0.reuse, 0x91, !P1 ;  /* 0x000000910000780c */ /* 0x040fe20004fc1670 */
[----:B------:R-:W-:Y:S01]  /*12ef0*/  @!P3 STG.E.U8 desc[UR36][R2.64+0x89], R11 ;  /* 0x0000890b0200b986 */ /* 0x000fe2000c101124 */
[----:B------:R-:W-:-:S03]  /*12f00*/  ISETP.LT.OR P4, PT, R0, 0x91, !P0 ;  /* 0x000000910000780c */ /* 0x000fc60004781670 */
[----:B------:R0:W-:Y:S01]  /*12f10*/  @!P2 STG.E.U8 desc[UR36][R4.64+0x88], R7 ;  /* 0x000088070400a986 */ /* 0x0001e2000c101124 */
[----:B------:R-:W-:Y:S01]  /*12f20*/  ISETP.LT.OR P2, PT, R0, 0x92, !P1 ;  /* 0x000000920000780c */ /* 0x000fe20004f41670 */
[----:B------:R-:W-:Y:S01]  /*12f30*/  @!P5 IMAD R9, R232, R17, RZ ;  /* 0x00000011e809d224 */ /* 0x000fe200078e02ff */
[----:B0-----:R-:W-:-:S05]  /*12f40*/  @!P5 IADD3 R4, P3, R2, UR45, RZ ;  /* 0x0000002d0204dc10 */ /* 0x001fca000ff7e0ff */
[----:B------:R-:W-:Y:S01]  /*12f50*/  @!P6 IMAD R13, R13, R17, RZ ;  /* 0x000000110d0de224 */ /* 0x000fe200078e02ff */
[----:B------:R-:W-:Y:S02]  /*12f60*/  @!P5 IADD3.X R5, R3, UR44, RZ, P3, !PT ;  /* 0x0000002c0305dc10 */ /* 0x000fe40009ffe4ff */
[----:B------:R-:W-:-:S03]  /*12f70*/  ISETP.LT.OR P3, PT, R0, 0x92, !P0 ;  /* 0x000000920000780c */ /* 0x000fc60004761670 */
[-C--:B------:R-:W-:Y:S01]  /*12f80*/  @!P2 IMAD R11, R231, R17.reuse, RZ ;  /* 0x00000011e70ba224 */ /* 0x080fe200078e02ff */
[----:B------:R0:W-:Y:S04]  /*12f90*/  @!P5 STG.E.U8 desc[UR36][R4.64+0x89], R9 ;  /* 0x000089090400d986 */ /* 0x0001e8000c101124 */
[----:B------:R1:W-:Y:S01]  /*12fa0*/  @!P6 STG.E.U8 desc[UR36][R2.64+0x90], R13 ;  /* 0x0000900d0200e986 */ /* 0x0003e2000c101124 */
[----:B------:R-:W-:Y:S01]  /*12fb0*/  ISETP.LT.OR P5, PT, R0, 0x99, !P1 ;  /* 0x000000990000780c */ /* 0x000fe20004fa1670 */
[----:B------:R-:W-:Y:S02]  /*12fc0*/  @!P4 IMAD R15, R15, R17, RZ ;  /* 0x000000110f0fc224 */ /* 0x000fe400078e02ff */
[----:B------:R2:W-:Y:S01]  /*12fd0*/  @!P2 STG.E.U8 desc[UR36][R2.64+0x91], R11 ;  /* 0x0000910b0200a986 */ /* 0x0005e2000c101124 */
[----:B0-----:R-:W-:-:S02]  /*12fe0*/  @!P4 IADD3 R4, P6, R2, UR45, RZ ;  /* 0x0000002d0204cc10 */ /* 0x001fc4000ffde0ff */
[----:B------:R-:W-:Y:S02]  /*12ff0*/  ISETP.LT.OR P2, PT, R0, 0x99, !P0 ;  /* 0x000000990000780c */ /* 0x000fe40004741670 */
[----:B------:R-:W-:Y:S02]  /*13000*/  @!P4 IADD3.X R5, R3, UR44, RZ, P6, !PT ;  /* 0x0000002c0305cc10 */ /* 0x000fe4000b7fe4ff */
[----:B------:R-:W-:Y:S01]  /*13010*/  @!P3 IADD3 R6, P6, R2, UR45, RZ ;  /* 0x0000002d0206bc10 */ /* 0x000fe2000ffde0ff */
[-C--:B-1----:R-:W-:Y:S02]  /*13020*/  @!P3 IMAD R13, R21, R17.reuse, RZ ;  /* 0x00000011150db224 */ /* 0x082fe400078e02ff */
[----:B------:R0:W-:Y:S01]  /*13030*/  @!P4 STG.E.U8 desc[UR36][R4.64+0x90], R15 ;  /* 0x0000900f0400c986 */ /* 0x0001e2000c101124 */
[----:B------:R-:W-:Y:S02]  /*13040*/  ISETP.LT.OR P4, PT, R0, 0x9a, !P1 ;  /* 0x0000009a0000780c */ /* 0x000fe40004f81670 */
[----:B------:R-:W-:Y:S01]  /*13050*/  @!P3 IADD3.X R7, R3, UR44, RZ, P6, !PT ;  /* 0x0000002c0307bc10 */ /* 0x000fe2000b7fe4ff */
[----:B------:R-:W-:-:S02]  /*13060*/  @!P5 IMAD R21, R8, R17, RZ ;  /* 0x000000110815d224 */ /* 0x000fc400078e02ff */
[----:B------:R-:W-:Y:S02]  /*13070*/  @!P2 IADD3 R8, P6, R2, UR45, RZ ;  /* 0x0000002d0208ac10 */ /* 0x000fe4000ffde0ff */
[----:B------:R1:W-:Y:S01]  /*13080*/  @!P3 STG.E.U8 desc[UR36][R6.64+0x91], R13 ;  /* 0x0000910d0600b986 */ /* 0x0003e2000c101124 */
[C---:B------:R-:W-:Y:S02]  /*13090*/  ISETP.LT.OR P3, PT, R0.reuse, 0x9a, !P0 ;  /* 0x0000009a0000780c */ /* 0x040fe40004761670 */
[----:B------:R-:W-:Y:S02]  /*130a0*/  @!P2 IADD3.X R9, R3, UR44, RZ, P6, !PT ;  /* 0x0000002c0309ac10 */ /* 0x000fe4000b7fe4ff */
[----:B------:R-:W-:Y:S01]  /*130b0*/  ISETP.LT.OR P6, PT, R0, 0xa1, !P1 ;  /* 0x000000a10000780c */ /* 0x000fe20004fc1670 */
[-C--:B--2---:R-:W-:Y:S02]  /*130c0*/  @!P4 IMAD R11, R230, R17.reuse, RZ ;  /* 0x00000011e60bc224 */ /* 0x084fe400078e02ff */
[----:B0-----:R-:W-:Y:S01]  /*130d0*/  @!P2 IMAD R15, R229, R17, RZ ;  /* 0x00000011e50fa224 */ /* 0x001fe200078e02ff */
[----:B------:R0:W-:Y:S01]  /*130e0*/  @!P5 STG.E.U8 desc[UR36][R2.64+0x98], R21 ;  /* 0x000098150200d986 */ /* 0x0001e2000c101124 */
[----:B------:R-:W-:-:S03]  /*130f0*/  ISETP.LT.OR P5, PT, R0, 0xa1, !P0 ;  /* 0x000000a10000780c */ /* 0x000fc600047a1670 */
[----:B------:R-:W-:Y:S01]  /*13100*/  @!P4 STG.E.U8 desc[UR36][R2.64+0x99], R11 ;  /* 0x0000990b0200c986 */ /* 0x000fe2000c101124 */
[----:B------:R-:W-:-:S03]  /*13110*/  ISETP.LT.OR P4, PT, R0, 0xa2, !P1 ;  /* 0x000000a20000780c */ /* 0x000fc60004f81670 */
[----:B------:R2:W-:Y:S01]  /*13120*/  @!P2 STG.E.U8 desc[UR36][R8.64+0x98], R15 ;  /* 0x0000980f0800a986 */ /* 0x0005e2000c101124 */
[----:B------:R-:W-:Y:S01]  /*13130*/  @!P3 IADD3 R4, P2, R2, UR45, RZ ;  /* 0x0000002d0204bc10 */ /* 0x000fe2000ff5e0ff */
[-C--:B-1----:R-:W-:Y:S02]  /*13140*/  @!P3 IMAD R13, R228, R17.reuse, RZ ;  /* 0x00000011e40db224 */ /* 0x082fe400078e02ff */
[----:B0-----:R-:W-:Y:S01]  /*13150*/  @!P6 IMAD R21, R227, R17, RZ ;  /* 0x00000011e315e224 */ /* 0x001fe200078e02ff */
[----:B------:R-:W-:Y:S02]  /*13160*/  @!P3 IADD3.X R5, R3, UR44, RZ, P2, !PT ;  /* 0x0000002c0305bc10 */ /* 0x000fe400097fe4ff */
[----:B------:R-:W-:-:S03]  /*13170*/  ISETP.LT.OR P2, PT, R0, 0xa2, !P0 ;  /* 0x000000a20000780c */ /* 0x000fc60004741670 */
[----:B------:R0:W-:Y:S04]  /*13180*/  @!P3 STG.E.U8 desc[UR36][R4.64+0x99], R13 ;  /* 0x0000990d0400b986 */ /* 0x0001e8000c101124 */
[----:B------:R-:W-:Y:S01]  /*13190*/  @!P6 STG.E.U8 desc[UR36][R2.64+0xa0], R21 ;  /* 0x0000a0150200e986 */ /* 0x000fe2000c101124 */
[----:B------:R-:W-:Y:S01]  /*131a0*/  @!P5 IADD3 R6, P6, R2, UR45, RZ ;  /* 0x0000002d0206dc10 */ /* 0x000fe2000ffde0ff */
[-C--:B--2---:R-:W-:Y:S02]  /*131b0*/  @!P4 IMAD R9, R226, R17.reuse, RZ ;  /* 0x00000011e209c224 */ /* 0x084fe400078e02ff */
[----:B------:R-:W-:Y:S01]  /*131c0*/  @!P5 IMAD R11, R225, R17, RZ ;  /* 0x00000011e10bd224 */ /* 0x000fe200078e02ff */
[----:B------:R-:W-:Y:S02]  /*131d0*/  @!P5 IADD3.X R7, R3, UR44, RZ, P6, !PT ;  /* 0x0000002c0307dc10 */ /* 0x000fe4000b7fe4ff */
[C---:B------:R-:W-:Y:S01]  /*131e0*/  ISETP.LT.OR P3, PT, R0.reuse, 0xa9, !P1 ;  /* 0x000000a90000780c */ /* 0x040fe20004f61670 */
[----:B------:R-:W-:Y:S04]  /*131f0*/  @!P4 STG.E.U8 desc[UR36][R2.64+0xa1], R9 ;  /* 0x0000a1090200c986 */ /* 0x000fe8000c101124 */
[----:B------:R1:W-:Y:S01]  /*13200*/  @!P5 STG.E.U8 desc[UR36][R6.64+0xa0], R11 ;  /* 0x0000a00b0600d986 */ /* 0x0003e2000c101124 */
[----:B------:R-:W-:-:S02]  /*13210*/  ISETP.LT.OR P5, PT, R0, 0xa9, !P0 ;  /* 0x000000a90000780c */ /* 0x000fc400047a1670 */
[----:B0-----:R-:W-:Y:S02]  /*13220*/  @!P2 IADD3 R4, P4, R2, UR45, RZ ;  /* 0x0000002d0204ac10 */ /* 0x001fe4000ff9e0ff */
[----:B------:R-:W-:Y:S01]  /*13230*/  ISETP.LT.OR P6, PT, R0, 0xaa, !P1 ;  /* 0x000000aa0000780c */ /* 0x000fe20004fc1670 */
[-C--:B------:R-:W-:Y:S01]  /*13240*/  @!P2 IMAD R13, R224, R17.reuse, RZ ;  /* 0x00000011e00da224 */ /* 0x080fe200078e02ff */
[----:B------:R-:W-:Y:S01]  /*13250*/  @!P2 IADD3.X R5, R3, UR44, RZ, P4, !PT ;  /* 0x0000002c0305ac10 */ /* 0x000fe2000a7fe4ff */
[----:B------:R-:W-:Y:S01]  /*13260*/  @!P3 IMAD R15, R223, R17, RZ ;  /* 0x00000011df0fb224 */ /* 0x000fe200078e02ff */
[----:B------:R-:W-:-:S03]  /*13270*/  ISETP.LT.OR P4, PT, R0, 0xaa, !P0 ;  /* 0x000000aa0000780c */ /* 0x000fc60004781670 */
[----:B------:R0:W-:Y:S02]  /*13280*/  @!P2 STG.E.U8 desc[UR36][R4.64+0xa1], R13 ;  /* 0x0000a10d0400a986 */ /* 0x0001e4000c101124 */
[----:B-1----:R-:W-:Y:S02]  /*13290*/  @!P5 IADD3 R6, P2, R2, UR45, RZ ;  /* 0x0000002d0206dc10 */ /* 0x002fe4000ff5e0ff */
[----:B------:R1:W-:Y:S01]  /*132a0*/  @!P3 STG.E.U8 desc[UR36][R2.64+0xa8], R15 ;  /* 0x0000a80f0200b986 */ /* 0x0003e2000c101124 */
[----:B------:R-:W-:Y:S01]  /*132b0*/  ISETP.LT.OR P3, PT, R0, 0xb1, !P1 ;  /* 0x000000b10000780c */ /* 0x000fe20004f61670 */
[-C--:B------:R-:W-:Y:S01]  /*132c0*/  @!P6 IMAD R21, R222, R17.reuse, RZ ;  /* 0x00000011de15e224 */ /* 0x080fe200078e02ff */
[----:B------:R-:W-:Y:S01]  /*132d0*/  @!P5 IADD3.X R7, R3, UR44, RZ, P2, !PT ;  /* 0x0000002c0307dc10 */ /* 0x000fe200097fe4ff */
[----:B------:R-:W-:Y:S01]  /*132e0*/  @!P5 IMAD R11, R221, R17, RZ ;  /* 0x00000011dd0bd224 */ /* 0x000fe200078e02ff */
[----:B------:R-:W-:Y:S02]  /*132f0*/  ISETP.LT.OR P2, PT, R0, 0xb2, !P1 ;  /* 0x000000b20000780c */ /* 0x000fe40004f41670 */
[----:B------:R-:W-:Y:S01]  /*13300*/  @!P6 STG.E.U8 desc[UR36][R2.64+0xa9], R21 ;  /* 0x0000a9150200e986 */ /* 0x000fe2000c101124 */
[----:B------:R-:W-:-:S03]  /*13310*/  @!P4 IADD3 R8, P6, R2, UR45, RZ ;  /* 0x0000002d0208cc10 */ /* 0x000fc6000ffde0ff */
[----:B------:R2:W-:Y:S01]  /*13320*/  @!P5 STG.E.U8 desc[UR36][R6.64+0xa8], R11 ;  /* 0x0000a80b0600d986 */ /* 0x0005e2000c101124 */
[----:B------:R-:W-:Y:S01]  /*13330*/  ISETP.LT.OR P5, PT, R0, 0xb1, !P0 ;  /* 0x000000b10000780c */ /* 0x000fe200047a1670 */
[-C--:B0-----:R-:W-:Y:S01]  /*13340*/  @!P4 IMAD R5, R220, R17.reuse, RZ ;  /* 0x00000011dc05c224 */ /* 0x081fe200078e02ff */
[----:B------:R-:W-:Y:S01]  /*13350*/  @!P4 IADD3.X R9, R3, UR44, RZ, P6, !PT ;  /* 0x0000002c0309cc10 */ /* 0x000fe2000b7fe4ff */
[-C--:B------:R-:W-:Y:S01]  /*13360*/  @!P3 IMAD R13, R219, R17.reuse, RZ ;  /* 0x00000011db0db224 */ /* 0x080fe200078e02ff */
[----:B------:R-:W-:Y:S02]  /*13370*/  ISETP.LT.OR P6, PT, R0, 0xb2, !P0 ;  /* 0x000000b20000780c */ /* 0x000fe400047c1670 */
[----:B-1----:R-:W-:Y:S01]  /*13380*/  @!P2 IMAD R15, R218, R17, RZ ;  /* 0x00000011da0fa224 */ /* 0x002fe200078e02ff */
[----:B------:R0:W-:Y:S01]  /*13390*/  @!P4 STG.E.U8 desc[UR36][R8.64+0xa9], R5 ;  /* 0x0000a9050800c986 */ /* 0x0001e2000c101124 */
[----:B------:R-:W-:-:S03]  /*133a0*/  ISETP.LT.OR P4, PT, R0, 0xb9, !P1 ;  /* 0x000000b90000780c */ /* 0x000fc60004f81670 */
[----:B------:R1:W-:Y:S01]  /*133b0*/  @!P3 STG.E.U8 desc[UR36][R2.64+0xb0], R13 ;  /* 0x0000b00d0200b986 */ /* 0x0003e2000c101124 */
[C---:B------:R-:W-:Y:S02]  /*133c0*/  ISETP.LT.OR P3, PT, R0.reuse, 0xb9, !P0 ;  /* 0x000000b90000780c */ /* 0x040fe40004761670 */
[----:B------:R-:W-:Y:S01]  /*133d0*/  ISETP.LT.OR P1, PT, R0, 0xba, !P1 ;  /* 0x000000ba0000780c */ /* 0x000fe20004f21670 */
[----:B------:R-:W-:Y:S01]  /*133e0*/  @!P2 STG.E.U8 desc[UR36][R2.64+0xb1], R15 ;  /* 0x0000b10f0200a986 */ /* 0x000fe2000c101124 */
[----:B------:R-:W-:Y:S01]  /*133f0*/  @!P5 IADD3 R4, P2, R2, UR45, RZ ;  /* 0x0000002d0204dc10 */ /* 0x000fe2000ff5e0ff */
[-C--:B--2---:R-:W-:Y:S01]  /*13400*/  @!P5 IMAD R11, R217, R17.reuse, RZ ;  /* 0x00000011d90bd224 */ /* 0x084fe200078e02ff */
[----:B------:R-:W-:Y:S02]  /*13410*/  ISETP.LT.OR P0, PT, R0, 0xba, !P0 ;  /* 0x000000ba0000780c */ /* 0x000fe40004701670 */
[----:B0-----:R-:W-:Y:S02]  /*13420*/  @!P5 IADD3.X R5, R3, UR44, RZ, P2, !PT ;  /* 0x0000002c0305dc10 */ /* 0x001fe400097fe4ff */
[----:B------:R-:W-:Y:S01]  /*13430*/  @!P6 IADD3 R6, P2, R2, UR45, RZ ;  /* 0x0000002d0206ec10 */ /* 0x000fe2000ff5e0ff */
[----:B------:R-:W-:-:S02]  /*13440*/  @!P6 IMAD R21, R216, R17, RZ ;  /* 0x00000011d815e224 */ /* 0x000fc400078e02ff */
[----:B------:R0:W-:Y:S01]  /*13450*/  @!P5 STG.E.U8 desc[UR36][R4.64+0xb0], R11 ;  /* 0x0000b00b0400d986 */ /* 0x0001e2000c101124 */
[----:B------:R-:W-:Y:S01]  /*13460*/  @!P3 IADD3 R8, P5, R2, UR45, RZ ;  /* 0x0000002d0208bc10 */ /* 0x000fe2000ffbe0ff */
[-C--:B-1----:R-:W-:Y:S01]  /*13470*/  @!P4 IMAD R13, R23, R17.reuse, RZ ;  /* 0x00000011170dc224 */ /* 0x082fe200078e02ff */
[C---:B------:R-:W-:Y:S01]  /*13480*/  @!P6 IADD3.X R7, R3.reuse, UR44, RZ, P2, !PT ;  /* 0x0000002c0307ec10 */ /* 0x040fe200097fe4ff */
[-C--:B------:R-:W-:Y:S01]  /*13490*/  @!P1 IMAD R23, R20, R17.reuse, RZ ;  /* 0x0000001114179224 */ /* 0x080fe200078e02ff */
[----:B------:R-:W-:Y:S01]  /*134a0*/  @!P3 IADD3.X R9, R3, UR44, RZ, P5, !PT ;  /* 0x0000002c0309bc10 */ /* 0x000fe2000affe4ff */
[-C--:B------:R-:W-:Y:S02]  /*134b0*/  @!P3 IMAD R217, R12, R17.reuse, RZ ;  /* 0x000000110cd9b224 */ /* 0x080fe400078e02ff */
[----:B------:R1:W-:Y:S01]  /*134c0*/  @!P6 STG.E.U8 desc[UR36][R6.64+0xb1], R21 ;  /* 0x0000b1150600e986 */ /* 0x0003e2000c101124 */
[----:B------:R-:W-:-:S03]  /*134d0*/  @!P0 IMAD R219, R10, R17, RZ ;  /* 0x000000110adb8224 */ /* 0x000fc600078e02ff */
[----:B------:R2:W-:Y:S04]  /*134e0*/  @!P4 STG.E.U8 desc[UR36][R2.64+0xb8], R13 ;  /* 0x0000b80d0200c986 */ /* 0x0005e8000c101124 */
[----:B------:R-:W-:Y:S01]  /*134f0*/  @!P1 STG.E.U8 desc[UR36][R2.64+0xb9], R23 ;  /* 0x0000b91702009986 */ /* 0x000fe2000c101124 */
[----:B------:R-:W-:-:S03]  /*13500*/  ISETP.GE.AND P1, PT, R14, 0x89, PT ;  /* 0x000000890e00780c */ /* 0x000fc60003f26270 */
[----:B------:R3:W-:Y:S01]  /*13510*/  @!P3 STG.E.U8 desc[UR36][R8.64+0xb8], R217 ;  /* 0x0000b8d90800b986 */ /* 0x0007e2000c101124 */
[----:B------:R-:W-:Y:S01]  /*13520*/  @!P0 IADD3 R10, P3, R2, UR45, RZ ;  /* 0x0000002d020a8c10 */ /* 0x000fe2000ff7e0ff */
[----:B0-----:R-:W-:Y:S01]  /*13530*/  IMAD.U32 R5, RZ, RZ, UR12 ;  /* 0x0000000cff057e24 */ /* 0x001fe2000f8e00ff */
[----:B------:R-:W-:Y:S02]  /*13540*/  ISETP.GE.AND P2, PT, R14, 0x81, PT ;  /* 0x000000810e00780c */ /* 0x000fe40003f46270 */
[----:B------:R-:W-:Y:S02]  /*13550*/  @!P0 IADD3.X R11, R3, UR44, RZ, P3, !PT ;  /* 0x0000002c030b8c10 */ /* 0x000fe40009ffe4ff */
[C---:B------:R-:W-:Y:S02]  /*13560*/  ISETP.LT.OR P3, PT, R0.reuse, 0x1, !P1 ;  /* 0x000000010000780c */ /* 0x040fe40004f61670 */
[C---:B------:R-:W-:Y:S02]  /*13570*/  ISETP.LT.OR P4, PT, R0.reuse, 0x1, !P2 ;  /* 0x000000010000780c */ /* 0x040fe40005781670 */
[----:B------:R-:W-:-:S02]  /*13580*/  ISETP.LT.OR P6, PT, R0, 0x2, !P2 ;  /* 0x000000020000780c */ /* 0x000fc400057c1670 */
[----:B------:R-:W-:-:S04]  /*13590*/  LEA R4, P5, R5, R2, 0x7 ;  /* 0x0000000205047211 */ /* 0x000fc800078a38ff */
[----:B------:R-:W-:Y:S02]  /*135a0*/  IADD3.X R5, R3, UR4, RZ, P5, !PT ;  /* 0x0000000403057c10 */ /* 0x000fe4000affe4ff */
[----:B------:R-:W-:Y:S01]  /*135b0*/  ISETP.LT.OR P5, PT, R0, 0x2, !P1 ;  /* 0x000000020000780c */ /* 0x000fe20004fa1670 */
[----:B------:R0:W-:Y:S01]  /*135c0*/  @!P0 STG.E.U8 desc[UR36][R10.64+0xb9], R219 ;  /* 0x0000b9db0a008986 */ /* 0x0001e2000c101124 */
[----:B-1----:R-:W-:Y:S01]  /*135d0*/  @!P3 IADD3 R6, P0, R4, UR45, RZ ;  /* 0x0000002d0406bc10 */ /* 0x002fe2000ff1e0ff */
[-C--:B--2---:R-:W-:Y:S02]  /*135e0*/  @!P4 IMAD R13, R120, R17.reuse, RZ ;  /* 0x00000011780dc224 */ /* 0x084fe400078e02ff */
[-C--:B------:R-:W-:Y:S01]  /*135f0*/  @!P6 IMAD R121, R121, R17.reuse, RZ ;  /* 0x000000117979e224 */ /* 0x080fe200078e02ff */
[----:B------:R-:W-:Y:S01]  /*13600*/  @!P3 IADD3.X R7, R5, UR44, RZ, P0, !PT ;  /* 0x0000002c0507bc10 */ /* 0x000fe200087fe4ff */
[----:B------:R-:W-:Y:S01]  /*13610*/  @!P3 IMAD R15, R122, R17, RZ ;  /* 0x000000117a0fb224 */ /* 0x000fe200078e02ff */
[C---:B------:R-:W-:Y:S01]  /*13620*/  ISETP.LT.OR P0, PT, R0.reuse, 0x9, !P1 ;  /* 0x000000090000780c */ /* 0x040fe20004f01670 */
[----:B------:R1:W-:Y:S01]  /*13630*/  @!P4 STG.E.U8 desc[UR36][R4.64], R13 ;  /* 0x0000000d0400c986 */ /* 0x0003e2000c101124 */
[----:B------:R-:W-:-:S03]  /*13640*/  ISETP.LT.OR P4, PT, R0, 0x9, !P2 ;  /* 0x000000090000780c */ /* 0x000fc60005781670 */
[----:B------:R-:W-:Y:S01]  /*13650*/  @!P6 STG.E.U8 desc[UR36][R4.64+0x1], R121 ;  /* 0x000001790400e986 */ /* 0x000fe2000c101124 */
[----:B---3--:R-:W-:-:S03]  /*13660*/  @!P5 IADD3 R8, P6, R4, UR45, RZ ;  /* 0x0000002d0408dc10 */ /* 0x008fc6000ffde0ff */
[----:B------:R2:W-:Y:S01]  /*13670*/  @!P3 STG.E.U8 desc[UR36][R6.64], R15 ;  /* 0x0000000f0600b986 */ /* 0x0005e2000c101124 */
[----:B------:R-:W-:Y:S01]  /*13680*/  ISETP.LT.OR P3, PT, R0, 0xa, !P2 ;  /* 0x0000000a0000780c */ /* 0x000fe20005761670 */
[----:B------:R-:W-:Y:S01]  /*13690*/  @!P5 IMAD R123, R123, R17, RZ ;  /* 0x000000117b7bd224 */ /* 0x000fe200078e02ff */
[----:B------:R-:W-:Y:S02]  /*136a0*/  @!P5 IADD3.X R9, R5, UR44, RZ, P6, !PT ;  /* 0x0000002c0509dc10 */ /* 0x000fe4000b7fe4ff */
[----:B0-----:R-:W-:-:S03]  /*136b0*/  @!P0 IADD3 R10, P6, R4, UR45, RZ ;  /* 0x0000002d040a8c10 */ /* 0x001fc6000ffde0ff */
[----:B------:R-:W-:Y:S01]  /*136c0*/  @!P5 STG.E.U8 desc[UR36][R8.64+0x1], R123 ;  /* 0x0000017b0800d986 */ /* 0x000fe2000c101124 */
[----:B------:R-:W-:Y:S01]  /*136d0*/  ISETP.LT.OR P5, PT, R0, 0xa, !P1 ;  /* 0x0000000a0000780c */ /* 0x000fe20004fa1670 */
[-C--:B-1----:R-:W-:Y:S01]  /*136e0*/  @!P4 IMAD R13, R124, R17.reuse, RZ ;  /* 0x000000117c0dc224 */ /* 0x082fe200078e02ff */
[----:B------:R-:W-:Y:S01]  /*136f0*/  @!P0 IADD3.X R11, R5, UR44, RZ, P6, !PT ;  /* 0x0000002c050b8c10 */ /* 0x000fe2000b7fe4ff */
[-C--:B--2---:R-:W-:Y:S01]  /*13700*/  @!P0 IMAD R15, R126, R17.reuse, RZ ;  /* 0x000000117e0f8224 */ /* 0x084fe200078e02ff */
[C---:B------:R-:W-:Y:S01]  /*13710*/  ISETP.LT.OR P6, PT, R0.reuse, 0x11, !P2 ;  /* 0x000000110000780c */ /* 0x040fe200057c1670 */
[----:B------:R-:W-:Y:S01]  /*13720*/  @!P3 IMAD R125, R125, R17, RZ ;  /* 0x000000117d7db224 */ /* 0x000fe200078e02ff */
[----:B------:R0:W-:Y:S04]  /*13730*/  @!P4 STG.E.U8 desc[UR36][R4.64+0x8], R13 ;  /* 0x0000080d0400c986 */ /* 0x0001e8000c101124 */
[----:B------:R-:W-:Y:S01]  /*13740*/  @!P3 STG.E.U8 desc[UR36][R4.64+0x9], R125 ;  /* 0x0000097d0400b986 */ /* 0x000fe2000c101124 */
[----:B------:R-:W-:-:S03]  /*13750*/  ISETP.LT.OR P3, PT, R0, 0x11, !P1 ;  /* 0x000000110000780c */ /* 0x000fc60004f61670 */
[----:B------:R1:W-:Y:S01]  /*13760*/  @!P0 STG.E.U8 desc[UR36][R10.64+0x8], R15 ;  /* 0x0000080f0a008986 */ /* 0x0003e2000c101124 */
[----:B------:R-:W-:Y:S02]  /*13770*/  ISETP.LT.OR P0, PT, R0, 0x12, !P2 ;  /* 0x000000120000780c */ /* 0x000fe40005701670 */
[----:B------:R-:W-:Y:S01]  /*13780*/  @!P5 IADD3 R6, P4, R4, UR45, RZ ;  /* 0x0000002d0406dc10 */ /* 0x000fe2000ff9e0ff */
[-C--:B------:R-:W-:Y:S02]  /*13790*/  @!P5 IMAD R127, R127, R17.reuse, RZ ;  /* 0x000000117f7fd224 */ /* 0x080fe400078e02ff */
[----:B0-----:R-:W-:Y:S01]  /*137a0*/  @!P6 IMAD R13, R128, R17, RZ ;  /* 0x00000011800de224 */ /* 0x001fe200078e02ff */
[----:B------:R-:W-:Y:S02]  /*137b0*/  @!P5 IADD3.X R7, R5, UR44, RZ, P4, !PT ;  /* 0x0000002c0507dc10 */ /* 0x000fe4000a7fe4ff */
[----:B------:R-:W-:-:S03]  /*137c0*/  ISETP.LT.OR P4, PT, R0, 0x12, !P1 ;  /* 0x000000120000780c */ /* 0x000fc60004f81670 */
[----:B------:R0:W-:Y:S02]  /*137d0*/  @!P5 STG.E.U8 desc[UR36][R6.64+0x9], R127 ;  /* 0x0000097f0600d986 */ /* 0x0001e4000c101124 */
[-C--:B------:R-:W-:Y:S02]  /*137e0*/  @!P0 IMAD R129, R129, R17.reuse, RZ ;  /* 0x0000001181818224 */ /* 0x080fe400078e02ff */
[----:B------:R2:W-:Y:S01]  /*137f0*/  @!P6 STG.E.U8 desc[UR36][R4.64+0x10], R13 ;  /* 0x0000100d0400e986 */ /* 0x0005e2000c101124 */
[----:B------:R-:W-:Y:S01]  /*13800*/  @!P3 IADD3 R8, P6, R4, UR45, RZ ;  /* 0x0000002d0408bc10 */ /* 0x000fe2000ffde0ff */
[----:B-1----:R-:W-:Y:S02]  /*13810*/  @!P3 IMAD R15, R130, R17, RZ ;  /* 0x00000011820fb224 */ /* 0x002fe400078e02ff */
[----:B------:R-:W-:Y:S01]  /*13820*/  @!P0 STG.E.U8 desc[UR36][R4.64+0x11], R129 ;  /* 0x0000118104008986 */ /* 0x000fe2000c101124 */
[----:B------:R-:W-:Y:S02]  /*13830*/  @!P3 IADD3.X R9, R5, UR44, RZ, P6, !PT ;  /* 0x0000002c0509bc10 */ /* 0x000fe4000b7fe4ff */
[----:B------:R-:W-:-:S02]  /*13840*/  ISETP.LT.OR P0, PT, R0, 0x19, !P1 ;  /* 0x000000190000780c */ /* 0x000fc40004f01670 */
[----:B------:R-:W-:Y:S01]  /*13850*/  ISETP.LT.OR P5, PT, R0, 0x19, !P2 ;  /* 0x000000190000780c */ /* 0x000fe200057a1670 */
[----:B------:R1:W-:Y:S01]  /*13860*/  @!P3 STG.E.U8 desc[UR36][R8.64+0x10], R15 ;  /* 0x0000100f0800b986 */ /* 0x0003e2000c101124 */
[----:B0-----:R-:W-:Y:S02]  /*13870*/  @!P4 IADD3 R6, P6, R4, UR45, RZ ;  /* 0x0000002d0406cc10 */ /* 0x001fe4000ffde0ff */
[----:B------:R-:W-:Y:S01]  /*13880*/  ISETP.LT.OR P3, PT, R0, 0x1a, !P2 ;  /* 0x0000001a0000780c */ /* 0x000fe20005761670 */
[----:B------:R-:W-:Y:S01]  /*13890*/  @!P4 IMAD R131, R131, R17, RZ ;  /* 0x000000118383c224 */ /* 0x000fe200078e02ff */
[----:B------:R-:W-:-:S05]  /*138a0*/  @!P4 IADD3.X R7, R5, UR44, RZ, P6, !PT ;  /* 0x0000002c0507cc10 */ /* 0x000fca000b7fe4ff */
[----:B------:R0:W-:Y:S01]  /*138b0*/  @!P4 STG.E.U8 desc[UR36][R6.64+0x11], R131 ;  /* 0x000011830600c986 */ /* 0x0001e2000c101124 */
[----:B------:R-:W-:Y:S02]  /*138c0*/  ISETP.LT.OR P4, PT, R0, 0x1a, !P1 ;  /* 0x0000001a0000780c */ /* 0x000fe40004f81670 */
[----:B------:R-:W-:Y:S01]  /*138d0*/  @!P0 IADD3 R10, P6, R4, UR45, RZ ;  /* 0x0000002d040a8c10 */ /* 0x000fe2000ffde0ff */
[-C--:B--2---:R-:W-:Y:S02]  /*138e0*/  @!P5 IMAD R13, R132, R17.reuse, RZ ;  /* 0x00000011840dd224 */ /* 0x084fe400078e02ff */
[-C--:B------:R-:W-:Y:S01]  /*138f0*/  @!P3 IMAD R133, R133, R17.reuse, RZ ;  /* 0x000000118585b224 */ /* 0x080fe200078e02ff */
[----:B------:R-:W-:Y:S01]  /*13900*/  @!P0 IADD3.X R11, R5, UR44, RZ, P6, !PT ;  /* 0x0000002c050b8c10 */ /* 0x000fe2000b7fe4ff */
[----:B-1----:R-:W-:Y:S01]  /*13910*/  @!P0 IMAD R9, R134, R17, RZ ;  /* 0x0000001186098224 */ /* 0x002fe200078e02ff */
[C---:B------:R-:W-:Y:S01]  /*13920*/  ISETP.LT.OR P6, PT, R0.reuse, 0x21, !P2 ;  /* 0x000000210000780c */ /* 0x040fe200057c1670 */
[----:B------:R1:W-:Y:S04]  /*13930*/  @!P5 STG.E.U8 desc[UR36][R4.64+0x18], R13 ;  /* 0x0000180d0400d986 */ /* 0x0003e8000c101124 */
[----:B------:R-:W-:Y:S01]  /*13940*/  @!P3 STG.E.U8 desc[UR36][R4.64+0x19], R133 ;  /* 0x000019850400b986 */ /* 0x000fe2000c101124 */
[----:B------:R-:W-:-:S03]  /*13950*/  ISETP.LT.OR P3, PT, R0, 0x21, !P1 ;  /* 0x000000210000780c */ /* 0x000fc60004f61670 */
[----:B------:R2:W-:Y:S01]  /*13960*/  @!P0 STG.E.U8 desc[UR36][R10.64+0x18], R9 ;  /* 0x000018090a008986 */ /* 0x0005e2000c101124 */
[----:B------:R-:W-:Y:S02]  /*13970*/  ISETP.LT.OR P0, PT, R0, 0x22, !P2 ;  /* 0x000000220000780c */ /* 0x000fe40005701670 */
[----:B0-----:R-:W-:Y:S01]  /*13980*/  @!P4 IADD3 R6, P5, R4, UR45, RZ ;  /* 0x0000002d0406cc10 */ /* 0x001fe2000ffbe0ff */
[-C--:B------:R-:W-:Y:S02]  /*13990*/  @!P4 IMAD R135, R135, R17.reuse, RZ ;  /* 0x000000118787c224 */ /* 0x080fe400078e02ff */
[----:B-1----:R-:W-:Y:S01]  /*139a0*/  @!P6 IMAD R13, R136, R17, RZ ;  /* 0x00000011880de224 */ /* 0x002fe200078e02ff */
[----:B------:R-:W-:Y:S02]  /*139b0*/  @!P4 IADD3.X R7, R5, UR44, RZ, P5, !PT ;  /* 0x0000002c0507cc10 */ /* 0x000fe4000affe4ff */
[----:B------:R-:W-:-:S03]  /*139c0*/  ISETP.LT.OR P5, PT, R0, 0x22, !P1 ;  /* 0x000000220000780c */ /* 0x000fc60004fa1670 */
[----:B------:R0:W-:Y:S02]  /*139d0*/  @!P4 STG.E.U8 desc[UR36][R6.64+0x19], R135 ;  /* 0x000019870600c986 */ /* 0x0001e4000c101124 */
[-C--:B------:R-:W-:Y:S02]  /*139e0*/  @!P0 IMAD R137, R137, R17.reuse, RZ ;  /* 0x0000001189898224 */ /* 0x080fe400078e02ff */
[----:B------:R1:W-:Y:S01]  /*139f0*/  @!P6 STG.E.U8 desc[UR36][R4.64+0x20], R13 ;  /* 0x0000200d0400e986 */ /* 0x0003e2000c101124 */
[----:B------:R-:W-:Y:S01]  /*13a00*/  @!P3 IADD3 R8, P6, R4, UR45, RZ ;  /* 0x0000002d0408bc10 */ /* 0x000fe2000ffde0ff */
[----:B------:R-:W-:Y:S02]  /*13a10*/  @!P3 IMAD R15, R138, R17, RZ ;  /* 0x000000118a0fb224 */ /* 0x000fe400078e02ff */
[----:B------:R-:W-:Y:S01]  /*13a20*/  @!P0 STG.E.U8 desc[UR36][R4.64+0x21], R137 ;  /* 0x0000218904008986 */ /* 0x000fe2000c101124 */
[----:B--2---:R-:W-:Y:S02]  /*13a30*/  @!P3 IADD3.X R9, R5, UR44, RZ, P6, !PT ;  /* 0x0000002c0509bc10 */ /* 0x004fe4000b7fe4ff */
        /* <DEDUP_REMOVED lines=10> */
[-C--:B-1----:R-:W-:Y:S02]  /*13ae0*/  @!P4 IMAD R13, R140, R17.reuse, RZ ;  /* 0x000000118c0dc224 */ /* 0x082fe400078e02ff */
[-C--:B------:R-:W-:Y:S01]  /*13af0*/  @!P3 IMAD R141, R141, R17.reuse, RZ ;  /* 0x000000118d8db224 */ /* 0x080fe200078e02ff */
[----:B------:R-:W-:Y:S01]  /*13b00*/  @!P0 IADD3.X R11, R5, UR44, RZ, P6, !PT ;  /* 0x0000002c050b8c10 */ /* 0x000fe2000b7fe4ff */
[----:B--2---:R-:W-:Y:S01]  /*13b10*/  @!P0 IMAD R9, R142, R17, RZ ;  /* 0x000000118e098224 */ /* 0x004fe200078e02ff */
        /* <DEDUP_REMOVED lines=193> */
[----:B------:R1:W-:Y:S01]  /*14730*/  @!P4 STG.E.U8 desc[UR36][R4.64+0x88], R13 ;  /* 0x0000880d0400c986 */ /* 0x0003e2000c101124 */
[----:B------:R-:W-:-:S03]  /*14740*/  ISETP.LT.OR P4, PT, R0, 0x91, !P1 ;  /* 0x000000910000780c */ /* 0x000fc60004f81670 */
[----:B------:R-:W-:Y:S01]  /*14750*/  @!P3 STG.E.U8 desc[UR36][R4.64+0x89], R189 ;  /* 0x000089bd0400b986 */ /* 0x000fe2000c101124 */
[----:B0-----:R-:W-:-:S03]  /*14760*/  @!P5 IADD3 R6, P3, R4, UR45, RZ ;  /* 0x0000002d0406dc10 */ /* 0x001fc6000ff7e0ff */
[----:B------:R0:W-:Y:S01]  /*14770*/  @!P0 STG.E.U8 desc[UR36][R10.64+0x88], R9 ;  /* 0x000088090a008986 */ /* 0x0001e2000c101124 */
[----:B------:R-:W-:Y:S01]  /*14780*/  ISETP.LT.OR P0, PT, R0, 0x92, !P2 ;  /* 0x000000920000780c */ /* 0x000fe20005701670 */
[-C--:B------:R-:W-:Y:S01]  /*14790*/  @!P5 IMAD R191, R191, R17.reuse, RZ ;  /* 0x00000011bfbfd224 */ /* 0x080fe200078e02ff */
[----:B------:R-:W-:Y:S01]  /*147a0*/  @!P5 IADD3.X R7, R5, UR44, RZ, P3, !PT ;  /* 0x0000002c0507dc10 */ /* 0x000fe20009ffe4ff */
[----:B-1----:R-:W-:Y:S01]  /*147b0*/  @!P6 IMAD R13, R192, R17, RZ ;  /* 0x00000011c00de224 */ /* 0x002fe200078e02ff */
[----:B------:R-:W-:-:S03]  /*147c0*/  ISETP.LT.OR P3, PT, R0, 0x92, !P1 ;  /* 0x000000920000780c */ /* 0x000fc60004f61670 */
[----:B------:R1:W-:Y:S04]  /*147d0*/  @!P5 STG.E.U8 desc[UR36][R6.64+0x89], R191 ;  /* 0x000089bf0600d986 */ /* 0x0003e8000c101124 */
[----:B------:R2:W-:Y:S01]  /*147e0*/  @!P6 STG.E.U8 desc[UR36][R4.64+0x90], R13 ;  /* 0x0000900d0400e986 */ /* 0x0005e2000c101124 */
[----:B------:R-:W-:Y:S01]  /*147f0*/  @!P4 IADD3 R8, P6, R4, UR45, RZ ;  /* 0x0000002d0408cc10 */ /* 0x000fe2000ffde0ff */
[-C--:B------:R-:W-:Y:S02]  /*14800*/  @!P0 IMAD R193, R193, R17.reuse, RZ ;  /* 0x00000011c1c18224 */ /* 0x080fe400078e02ff */
[----:B------:R-:W-:Y:S01]  /*14810*/  @!P4 IMAD R15, R194, R17, RZ ;  /* 0x00000011c20fc224 */ /* 0x000fe200078e02ff */
[----:B0-----:R-:W-:Y:S02]  /*14820*/  @!P4 IADD3.X R9, R5, UR44, RZ, P6, !PT ;  /* 0x0000002c0509cc10 */ /* 0x001fe4000b7fe4ff */
[----:B------:R-:W-:Y:S01]  /*14830*/  @!P0 STG.E.U8 desc[UR36][R4.64+0x91], R193 ;  /* 0x000091c104008986 */ /* 0x000fe2000c101124 */
[----:B------:R-:W-:-:S02]  /*14840*/  ISETP.LT.OR P0, PT, R0, 0x99, !P1 ;  /* 0x000000990000780c */ /* 0x000fc40004f01670 */
[----:B------:R-:W-:Y:S01]  /*14850*/  ISETP.LT.OR P5, PT, R0, 0x99, !P2 ;  /* 0x000000990000780c */ /* 0x000fe200057a1670 */
[----:B------:R0:W-:Y:S01]  /*14860*/  @!P4 STG.E.U8 desc[UR36][R8.64+0x90], R15 ;  /* 0x0000900f0800c986 */ /* 0x0001e2000c101124 */
[----:B-1----:R-:W-:Y:S02]  /*14870*/  @!P3 IADD3 R6, P6, R4, UR45, RZ ;  /* 0x0000002d0406bc10 */ /* 0x002fe4000ffde0ff */
        /* <DEDUP_REMOVED lines=9> */
[----:B0-----:R-:W-:Y:S01]  /*14910*/  @!P0 IMAD R9, R198, R17, RZ ;  /* 0x00000011c6098224 */ /* 0x001fe200078e02ff */
[C---:B------:R-:W-:Y:S01]  /*14920*/  ISETP.LT.OR P6, PT, R0.reuse, 0xa1, !P2 ;  /* 0x000000a10000780c */ /* 0x040fe200057c1670 */
[----:B------:R0:W-:Y:S04]  /*14930*/  @!P5 STG.E.U8 desc[UR36][R4.64+0x98], R13 ;  /* 0x0000980d0400d986 */ /* 0x0001e8000c101124 */
[----:B------:R-:W-:Y:S01]  /*14940*/  @!P4 STG.E.U8 desc[UR36][R4.64+0x99], R197 ;  /* 0x000099c50400c986 */ /* 0x000fe2000c101124 */
[----:B------:R-:W-:-:S03]  /*14950*/  ISETP.LT.OR P4, PT, R0, 0xa2, !P2 ;  /* 0x000000a20000780c */ /* 0x000fc60005781670 */
[----:B------:R2:W-:Y:S01]  /*14960*/  @!P0 STG.E.U8 desc[UR36][R10.64+0x98], R9 ;  /* 0x000098090a008986 */ /* 0x0005e2000c101124 */
[----:B------:R-:W-:Y:S02]  /*14970*/  ISETP.LT.OR P0, PT, R0, 0xa1, !P1 ;  /* 0x000000a10000780c */ /* 0x000fe40004f01670 */
[----:B-1----:R-:W-:Y:S01]  /*14980*/  @!P3 IADD3 R6, P5, R4, UR45, RZ ;  /* 0x0000002d0406bc10 */ /* 0x002fe2000ffbe0ff */
[-C--:B------:R-:W-:Y:S02]  /*14990*/  @!P3 IMAD R199, R199, R17.reuse, RZ ;  /* 0x00000011c7c7b224 */ /* 0x080fe400078e02ff */
[----:B0-----:R-:W-:Y:S01]  /*149a0*/  @!P6 IMAD R13, R200, R17, RZ ;  /* 0x00000011c80de224 */ /* 0x001fe200078e02ff */
[----:B------:R-:W-:Y:S02]  /*149b0*/  @!P3 IADD3.X R7, R5, UR44, RZ, P5, !PT ;  /* 0x0000002c0507bc10 */ /* 0x000fe4000affe4ff */
[----:B------:R-:W-:-:S03]  /*149c0*/  ISETP.LT.OR P5, PT, R0, 0xa2, !P1 ;  /* 0x000000a20000780c */ /* 0x000fc60004fa1670 */
[----:B------:R0:W-:Y:S01]  /*149d0*/  @!P3 STG.E.U8 desc[UR36][R6.64+0x99], R199 ;  /* 0x000099c70600b986 */ /* 0x0001e2000c101124 */
[----:B------:R-:W-:-:S03]  /*149e0*/  @!P4 IMAD R201, R201, R17, RZ ;  /* 0x00000011c9c9c224 */ /* 0x000fc600078e02ff */
[----:B------:R1:W-:Y:S01]  /*149f0*/  @!P6 STG.E.U8 desc[UR36][R4.64+0xa0], R13 ;  /* 0x0000a00d0400e986 */ /* 0x0003e2000c101124 */
[----:B------:R-:W-:Y:S01]  /*14a00*/  @!P0 IADD3 R8, P6, R4, UR45, RZ ;  /* 0x0000002d04088c10 */ /* 0x000fe2000ffde0ff */
[-C--:B------:R-:W-:Y:S01]  /*14a10*/  @!P0 IMAD R15, R202, R17.reuse, RZ ;  /* 0x00000011ca0f8224 */ /* 0x080fe200078e02ff */
[C---:B------:R-:W-:Y:S02]  /*14a20*/  ISETP.LT.OR P3, PT, R0.reuse, 0xa9, !P2 ;  /* 0x000000a90000780c */ /* 0x040fe40005761670 */
[----:B--2---:R-:W-:Y:S01]  /*14a30*/  @!P0 IADD3.X R9, R5, UR44, RZ, P6, !PT ;  /* 0x0000002c05098c10 */ /* 0x004fe2000b7fe4ff */
[----:B------:R-:W-:Y:S01]  /*14a40*/  @!P4 STG.E.U8 desc[UR36][R4.64+0xa1], R201 ;  /* 0x0000a1c90400c986 */ /* 0x000fe2000c101124 */
[----:B------:R-:W-:Y:S02]  /*14a50*/  ISETP.LT.OR P4, PT, R0, 0xa9, !P1 ;  /* 0x000000a90000780c */ /* 0x000fe40004f81670 */
[----:B0-----:R-:W-:Y:S01]  /*14a60*/  @!P5 IADD3 R6, P6, R4, UR45, RZ ;  /* 0x0000002d0406dc10 */ /* 0x001fe2000ffde0ff */
[----:B------:R0:W-:Y:S01]  /*14a70*/  @!P0 STG.E.U8 desc[UR36][R8.64+0xa0], R15 ;  /* 0x0000a00f08008986 */ /* 0x0001e2000c101124 */
[----:B------:R-:W-:Y:S01]  /*14a80*/  ISETP.LT.OR P0, PT, R0, 0xaa, !P2 ;  /* 0x000000aa0000780c */ /* 0x000fe20005701670 */
[----:B------:R-:W-:Y:S01]  /*14a90*/  @!P5 IMAD R203, R203, R17, RZ ;  /* 0x00000011cbcbd224 */ /* 0x000fe200078e02ff */
[----:B------:R-:W-:-:S02]  /*14aa0*/  @!P5 IADD3.X R7, R5, UR44, RZ, P6, !PT ;  /* 0x0000002c0507dc10 */ /* 0x000fc4000b7fe4ff */
[----:B------:R-:W-:Y:S01]  /*14ab0*/  ISETP.LT.OR P6, PT, R0, 0xaa, !P1 ;  /* 0x000000aa0000780c */ /* 0x000fe20004fc1670 */
[-C--:B-1----:R-:W-:Y:S02]  /*14ac0*/  @!P3 IMAD R13, R204, R17.reuse, RZ ;  /* 0x00000011cc0db224 */ /* 0x082fe400078e02ff */
[----:B------:R1:W-:Y:S02]  /*14ad0*/  @!P5 STG.E.U8 desc[UR36][R6.64+0xa1], R203 ;  /* 0x0000a1cb0600d986 */ /* 0x0003e4000c101124 */
[----:B------:R-:W-:Y:S02]  /*14ae0*/  @!P4 IADD3 R10, P5, R4, UR45, RZ ;  /* 0x0000002d040acc10 */ /* 0x000fe4000ffbe0ff */
[----:B------:R2:W-:Y:S01]  /*14af0*/  @!P3 STG.E.U8 desc[UR36][R4.64+0xa8], R13 ;  /* 0x0000a80d0400b986 */ /* 0x0005e2000c101124 */
[----:B------:R-:W-:Y:S01]  /*14b00*/  ISETP.LT.OR P3, PT, R0, 0xb1, !P2 ;  /* 0x000000b10000780c */ /* 0x000fe20005761670 */
[-C--:B------:R-:W-:Y:S01]  /*14b10*/  @!P0 IMAD R205, R205, R17.reuse, RZ ;  /* 0x00000011cdcd8224 */ /* 0x080fe200078e02ff */
[----:B------:R-:W-:Y:S01]  /*14b20*/  @!P4 IADD3.X R11, R5, UR44, RZ, P5, !PT ;  /* 0x0000002c050bcc10 */ /* 0x000fe2000affe4ff */
[----:B0-----:R-:W-:Y:S01]  /*14b30*/  @!P4 IMAD R15, R206, R17, RZ ;  /* 0x00000011ce0fc224 */ /* 0x001fe200078e02ff */
[----:B------:R-:W-:-:S02]  /*14b40*/  ISETP.LT.OR P5, PT, R0, 0xb2, !P2 ;  /* 0x000000b20000780c */ /* 0x000fc400057a1670 */
[----:B------:R-:W-:Y:S01]  /*14b50*/  @!P0 STG.E.U8 desc[UR36][R4.64+0xa9], R205 ;  /* 0x0000a9cd04008986 */ /* 0x000fe2000c101124 */
[----:B------:R-:W-:-:S03]  /*14b60*/  ISETP.LT.OR P0, PT, R0, 0xb1, !P1 ;  /* 0x000000b10000780c */ /* 0x000fc60004f01670 */
[----:B------:R0:W-:Y:S01]  /*14b70*/  @!P4 STG.E.U8 desc[UR36][R10.64+0xa8], R15 ;  /* 0x0000a80f0a00c986 */ /* 0x0001e2000c101124 */
[----:B-1----:R-:W-:Y:S01]  /*14b80*/  @!P6 IADD3 R6, P4, R4, UR45, RZ ;  /* 0x0000002d0406ec10 */ /* 0x002fe2000ff9e0ff */
[----:B------:R-:W-:-:S03]  /*14b90*/  @!P6 IMAD R207, R207, R17, RZ ;  /* 0x00000011cfcfe224 */ /* 0x000fc600078e02ff */
[----:B------:R-:W-:Y:S01]  /*14ba0*/  @!P6 IADD3.X R7, R5, UR44, RZ, P4, !PT ;  /* 0x0000002c0507ec10 */ /* 0x000fe2000a7fe4ff */
[-C--:B--2---:R-:W-:Y:S01]  /*14bb0*/  @!P3 IMAD R13, R208, R17.reuse, RZ ;  /* 0x00000011d00db224 */ /* 0x084fe200078e02ff */
[----:B------:R-:W-:Y:S01]  /*14bc0*/  ISETP.LT.OR P4, PT, R0, 0xb2, !P1 ;  /* 0x000000b20000780c */ /* 0x000fe20004f81670 */
[----:B------:R-:W-:Y:S02]  /*14bd0*/  @!P5 IMAD R209, R209, R17, RZ ;  /* 0x00000011d1d1d224 */ /* 0x000fe400078e02ff */
[----:B------:R-:W-:Y:S01]  /*14be0*/  @!P6 STG.E.U8 desc[UR36][R6.64+0xa9], R207 ;  /* 0x0000a9cf0600e986 */ /* 0x000fe2000c101124 */
[----:B------:R-:W-:-:S03]  /*14bf0*/  @!P0 IADD3 R8, P6, R4, UR45, RZ ;  /* 0x0000002d04088c10 */ /* 0x000fc6000ffde0ff */
[----:B------:R1:W-:Y:S01]  /*14c00*/  @!P3 STG.E.U8 desc[UR36][R4.64+0xb0], R13 ;  /* 0x0000b00d0400b986 */ /* 0x0003e2000c101124 */
[----:B------:R-:W-:-:S03]  /*14c10*/  ISETP.LT.OR P3, PT, R0, 0xb9, !P2 ;  /* 0x000000b90000780c */ /* 0x000fc60005761670 */
[----:B------:R-:W-:Y:S01]  /*14c20*/  @!P5 STG.E.U8 desc[UR36][R4.64+0xb1], R209 ;  /* 0x0000b1d10400d986 */ /* 0x000fe2000c101124 */
[----:B------:R-:W-:Y:S02]  /*14c30*/  ISETP.LT.OR P5, PT, R0, 0xb9, !P1 ;  /* 0x000000b90000780c */ /* 0x000fe40004fa1670 */
[C---:B------:R-:W-:Y:S02]  /*14c40*/  @!P0 IADD3.X R9, R5.reuse, UR44, RZ, P6, !PT ;  /* 0x0000002c05098c10 */ /* 0x040fe4000b7fe4ff */
[----:B0-----:R-:W-:Y:S02]  /*14c50*/  @!P4 IADD3 R10, P6, R4, UR45, RZ ;  /* 0x0000002d040acc10 */ /* 0x001fe4000ffde0ff */
[----:B------:R-:W-:Y:S01]  /*14c60*/  ISETP.LT.OR P2, PT, R0, 0xba, !P2 ;  /* 0x000000ba0000780c */ /* 0x000fe20005741670 */
[-C--:B------:R-:W-:Y:S01]  /*14c70*/  @!P0 IMAD R15, R210, R17.reuse, RZ ;  /* 0x00000011d20f8224 */ /* 0x080fe200078e02ff */
[----:B------:R-:W-:Y:S01]  /*14c80*/  @!P4 IADD3.X R11, R5, UR44, RZ, P6, !PT ;  /* 0x0000002c050bcc10 */ /* 0x000fe2000b7fe4ff */
[-C--:B------:R-:W-:Y:S01]  /*14c90*/  @!P4 IMAD R211, R211, R17.reuse, RZ ;  /* 0x00000011d3d3c224 */ /* 0x080fe200078e02ff */
[----:B------:R-:W-:Y:S01]  /*14ca0*/  ISETP.LT.OR P1, PT, R0, 0xba, !P1 ;  /* 0x000000ba0000780c */ /* 0x000fe20004f21670 */
[----:B-1----:R-:W-:Y:S01]  /*14cb0*/  @!P3 IMAD R13, R212, R17, RZ ;  /* 0x00000011d40db224 */ /* 0x002fe200078e02ff */
[----:B------:R0:W-:Y:S01]  /*14cc0*/  @!P0 STG.E.U8 desc[UR36][R8.64+0xb0], R15 ;  /* 0x0000b00f08008986 */ /* 0x0001e2000c101124 */
[----:B------:R-:W-:-:S03]  /*14cd0*/  IMAD.U32 R7, RZ, RZ, UR12 ;  /* 0x0000000cff077e24 */ /* 0x000fc6000f8e00ff */
[----:B------:R1:W-:Y:S01]  /*14ce0*/  @!P4 STG.E.U8 desc[UR36][R10.64+0xb1], R211 ;  /* 0x0000b1d30a00c986 */ /* 0x0003e2000c101124 */
[----:B------:R-:W-:Y:S02]  /*14cf0*/  @!P5 IADD3 R6, P4, R4, UR45, RZ ;  /* 0x0000002d0406dc10 */ /* 0x000fe4000ff9e0ff */
[-C--:B------:R-:W-:Y:S01]  /*14d00*/  @!P2 IMAD R213, R213, R17.reuse, RZ ;  /* 0x00000011d5d5a224 */ /* 0x080fe200078e02ff */
[----:B------:R-:W-:Y:S01]  /*14d10*/  @!P3 STG.E.U8 desc[UR36][R4.64+0xb8], R13 ;  /* 0x0000b80d0400b986 */ /* 0x000fe2000c101124 */
[----:B------:R-:W-:Y:S02]  /*14d20*/  LEA R2, P3, R7, R2, 0x8 ;  /* 0x0000000207027211 */ /* 0x000fe400078640ff */
[----:B------:R-:W-:Y:S01]  /*14d30*/  @!P5 IADD3.X R7, R5, UR44, RZ, P4, !PT ;  /* 0x0000002c0507dc10 */ /* 0x000fe2000a7fe4ff */
[----:B0-----:R-:W-:Y:S01]  /*14d40*/  @!P5 IMAD R15, R214, R17, RZ ;  /* 0x00000011d60fd224 */ /* 0x001fe200078e02ff */
[C---:B------:R-:W-:Y:S01]  /*14d50*/  ISETP.GE.AND P0, PT, R14.reuse, 0x101, PT ;  /* 0x000001010e00780c */ /* 0x040fe20003f06270 */
[----:B------:R0:W-:Y:S01]  /*14d60*/  @!P2 STG.E.U8 desc[UR36][R4.64+0xb9], R213 ;  /* 0x0000b9d50400a986 */ /* 0x0001e2000c101124 */
[----:B------:R-:W-:-:S03]  /*14d70*/  ISETP.GE.AND P6, PT, R14, 0x109, PT ;  /* 0x000001090e00780c */ /* 0x000fc60003fc6270 */
[----:B------:R2:W-:Y:S01]  /*14d80*/  @!P5 STG.E.U8 desc[UR36][R6.64+0xb8], R15 ;  /* 0x0000b80f0600d986 */ /* 0x0005e2000c101124 */
[----:B------:R-:W-:Y:S02]  /*14d90*/  @!P1 IADD3 R8, P5, R4, UR45, RZ ;  /* 0x0000002d04089c10 */ /* 0x000fe4000ffbe0ff */
[C---:B------:R-:W-:Y:S02]  /*14da0*/  ISETP.LT.OR P2, PT, R0.reuse, 0x1, !P0 ;  /* 0x000000010000780c */ /* 0x040fe40004741670 */
[C---:B------:R-:W-:Y:S01]  /*14db0*/  ISETP.LT.OR P4, PT, R0.reuse, 0x1, !P6 ;  /* 0x000000010000780c */ /* 0x040fe20007781670 */
[----:B------:R-:W-:Y:S01]  /*14dc0*/  @!P1 IMAD R215, R215, R17, RZ ;  /* 0x00000011d7d79224 */ /* 0x000fe200078e02ff */
[----:B------:R-:W-:Y:S02]  /*14dd0*/  @!P1 IADD3.X R9, R5, UR44, RZ, P5, !PT ;  /* 0x0000002c05099c10 */ /* 0x000fe4000affe4ff */
[----:B------:R-:W-:Y:S01]  /*14de0*/  ISETP.LT.OR P5, PT, R0, 0x2, !P0 ;  /* 0x000000020000780c */ /* 0x000fe200047a1670 */
[----:B-1----:R-:W-:-:S02]  /*14df0*/  IMAD.U32 R11, RZ, RZ, UR12 ;  /* 0x0000000cff0b7e24 */ /* 0x002fc4000f8e00ff */
[----:B------:R-:W-:Y:S01]  /*14e00*/  IMAD.U32 R10, RZ, RZ, UR13 ;  /* 0x0000000dff0a7e24 */ /* 0x000fe2000f8e00ff */
[----:B------:R-:W-:Y:S01]  /*14e10*/  @!P1 STG.E.U8 desc[UR36][R8.64+0xb9], R215 ;  /* 0x0000b9d708009986 */ /* 0x000fe2000c101124 */
[----:B------:R-:W-:-:S03]  /*14e20*/  ISETP.LT.OR P1, PT, R0, 0x2, !P6 ;  /* 0x000000020000780c */ /* 0x000fc60007721670 */
[----:B------:R-:W-:Y:S01]  /*14e30*/  LEA.HI.X R3, R11, R3, R10, 0x8, P3 ;  /* 0x000000030b037211 */ /* 0x000fe200018f440a */
[-C--:B------:R-:W-:Y:S01]  /*14e40*/  @!P2 IMAD R11, R24, R17.reuse, RZ ;  /* 0x00000011180ba224 */ /* 0x080fe200078e02ff */
[----:B0-----:R-:W-:Y:S01]  /*14e50*/  @!P4 IADD3 R4, P3, R2, UR45, RZ ;  /* 0x0000002d0204cc10 */ /* 0x001fe2000ff7e0ff */
[-C--:B------:R-:W-:Y:S02]  /*14e60*/  @!P4 IMAD R13, R26, R17.reuse, RZ ;  /* 0x000000111a0dc224 */ /* 0x080fe400078e02ff */
[----:B------:R-:W-:Y:S01]  /*14e70*/  @!P5 IMAD R25, R25, R17, RZ ;  /* 0x000000111919d224 */ /* 0x000fe200078e02ff */
[----:B------:R0:W-:Y:S01]  /*14e80*/  @!P2 STG.E.U8 desc[UR36][R2.64], R11 ;  /* 0x0000000b0200a986 */ /* 0x0001e2000c101124 */
[----:B------:R-:W-:Y:S02]  /*14e90*/  @!P4 IADD3.X R5, R3, UR44, RZ, P3, !PT ;  /* 0x0000002c0305cc10 */ /* 0x000fe40009ffe4ff */
[C---:B------:R-:W-:Y:S01]  /*14ea0*/  ISETP.LT.OR P2, PT, R0.reuse, 0x9, !P0 ;  /* 0x000000090000780c */ /* 0x040fe20004741670 */
[----:B------:R-:W-:Y:S01]  /*14eb0*/  @!P5 STG.E.U8 desc[UR36][R2.64+0x1], R25 ;  /* 0x000001190200d986 */ /* 0x000fe2000c101124 */
[----:B------:R-:W-:-:S02]  /*14ec0*/  ISETP.LT.OR P3, PT, R0, 0x9, !P6 ;  /* 0x000000090000780c */ /* 0x000fc40007761670 */
[----:B--2---:R-:W-:Y:S01]  /*14ed0*/  @!P1 IADD3 R6, P5, R2, UR45, RZ ;  /* 0x0000002d02069c10 */ /* 0x004fe2000ffbe0ff */
[----:B------:R1:W-:Y:S01]  /*14ee0*/  @!P4 STG.E.U8 desc[UR36][R4.64], R13 ;  /* 0x0000000d0400c986 */ /* 0x0003e2000c101124 */
[----:B------:R-:W-:Y:S01]  /*14ef0*/  ISETP.LT.OR P4, PT, R0, 0xa, !P0 ;  /* 0x0000000a0000780c */ /* 0x000fe20004781670 */
[----:B------:R-:W-:Y:S01]  /*14f00*/  @!P1 IMAD R27, R27, R17, RZ ;  /* 0x000000111b1b9224 */ /* 0x000fe200078e02ff */
[----:B------:R-:W-:-:S05]  /*14f10*/  @!P1 IADD3.X R7, R3, UR44, RZ, P5, !PT ;  /* 0x0000002c03079c10 */ /* 0x000fca000affe4ff */
[-C--:B0-----:R-:W-:Y:S01]  /*14f20*/  @!P2 IMAD R11, R28, R17.reuse, RZ ;  /* 0x000000111c0ba224 */ /* 0x081fe200078e02ff */
[----:B------:R-:W-:Y:S01]  /*14f30*/  @!P1 STG.E.U8 desc[UR36][R6.64+0x1], R27 ;  /* 0x0000011b06009986 */ /* 0x000fe2000c101124 */
[----:B------:R-:W-:Y:S02]  /*14f40*/  ISETP.LT.OR P1, PT, R0, 0xa, !P6 ;  /* 0x0000000a0000780c */ /* 0x000fe40007721670 */
[----:B------:R-:W-:Y:S01]  /*14f50*/  @!P3 IADD3 R8, P5, R2, UR45, RZ ;  /* 0x0000002d0208bc10 */ /* 0x000fe2000ffbe0ff */
[----:B------:R0:W-:Y:S01]  /*14f60*/  @!P2 STG.E.U8 desc[UR36][R2.64+0x8], R11 ;  /* 0x0000080b0200a986 */ /* 0x0001e2000c101124 */
[-C--:B------:R-:W-:Y:S01]  /*14f70*/  @!P4 IMAD R29, R29, R17.reuse, RZ ;  /* 0x000000111d1dc224 */ /* 0x080fe200078e02ff */
[----:B------:R-:W-:Y:S01]  /*14f80*/  ISETP.LT.OR P2, PT, R0, 0x11, !P0 ;  /* 0x000000110000780c */ /* 0x000fe20004741670 */
[----:B-1----:R-:W-:Y:S01]  /*14f90*/  @!P3 IMAD R13, R30, R17, RZ ;  /* 0x000000111e0db224 */ /* 0x002fe200078e02ff */
[----:B------:R-:W-:Y:S02]  /*14fa0*/  @!P3 IADD3.X R9, R3, UR44, RZ, P5, !PT ;  /* 0x0000002c0309bc10 */ /* 0x000fe4000affe4ff */
[----:B------:R-:W-:Y:S04]  /*14fb0*/  @!P4 STG.E.U8 desc[UR36][R2.64+0x9], R29 ;  /* 0x0000091d0200c986 */ /* 0x000fe8000c101124 */
[----:B------:R1:W-:Y:S01]  /*14fc0*/  @!P3 STG.E.U8 desc[UR36][R8.64+0x8], R13 ;  /* 0x0000080d0800b986 */ /* 0x0003e2000c101124 */
[----:B------:R-:W-:-:S02]  /*14fd0*/  ISETP.LT.OR P3, PT, R0, 0x11, !P6 ;  /* 0x000000110000780c */ /* 0x000fc40007761670 */
[----:B------:R-:W-:Y:S02]  /*14fe0*/  @!P1 IADD3 R4, P4, R2, UR45, RZ ;  /* 0x0000002d02049c10 */ /* 0x000fe4000ff9e0ff */
[----:B------:R-:W-:Y:S01]  /*14ff0*/  ISETP.LT.OR P5, PT, R0, 0x12, !P0 ;  /* 0x000000120000780c */ /* 0x000fe200047a1670 */
[-C--:B------:R-:W-:Y:S01]  /*15000*/  @!P1 IMAD R31, R31, R17.reuse, RZ ;  /* 0x000000111f1f9224 */ /* 0x080fe200078e02ff */
[----:B------:R-:W-:Y:S01]  /*15010*/  @!P1 IADD3.X R5, R3, UR44, RZ, P4, !PT ;  /* 0x0000002c03059c10 */ /* 0x000fe2000a7fe4ff */
[----:B0-----:R-:W-:Y:S01]  /*15020*/  @!P2 IMAD R11, R32, R17, RZ ;  /* 0x00000011200ba224 */ /* 0x001fe200078e02ff */
[----:B------:R-:W-:-:S03]  /*15030*/  ISETP.LT.OR P4, PT, R0, 0x12, !P6 ;  /* 0x000000120000780c */ /* 0x000fc60007781670 */
[----:B------:R0:W-:Y:S04]  /*15040*/  @!P1 STG.E.U8 desc[UR36][R4.64+0x9], R31 ;  /* 0x0000091f04009986 */ /* 0x0001e8000c101124 */
[----:B------:R2:W-:Y:S01]  /*15050*/  @!P2 STG.E.U8 desc[UR36][R2.64+0x10], R11 ;  /* 0x0000100b0200a986 */ /* 0x0005e2000c101124 */
[----:B------:R-:W-:Y:S01]  /*15060*/  @!P3 IADD3 R6, P2, R2, UR45, RZ ;  /* 0x0000002d0206bc10 */ /* 0x000fe2000ff5e0ff */
[-C--:B------:R-:W-:Y:S02]  /*15070*/  @!P5 IMAD R33, R33, R17.reuse, RZ ;  /* 0x000000112121d224 */ /* 0x080fe400078e02ff */
[----:B-1----:R-:W-:Y:S01]  /*15080*/  @!P3 IMAD R13, R34, R17, RZ ;  /* 0x00000011220db224 */ /* 0x002fe200078e02ff */
[----:B------:R-:W-:Y:S02]  /*15090*/  @!P3 IADD3.X R7, R3, UR44, RZ, P2, !PT ;  /* 0x0000002c0307bc10 */ /* 0x000fe400097fe4ff */
[C---:B------:R-:W-:Y:S01]  /*150a0*/  ISETP.LT.OR P2, PT, R0.reuse, 0x19, !P6 ;  /* 0x000000190000780c */ /* 0x040fe20007741670 */
[----:B------:R-:W-:Y:S01]  /*150b0*/  @!P5 STG.E.U8 desc[UR36][R2.64+0x11], R33 ;  /* 0x000011210200d986 */ /* 0x000fe2000c101124 */
[----:B------:R-:W-:-:S02]  /*150c0*/  ISETP.LT.OR P1, PT, R0, 0x19, !P0 ;  /* 0x000000190000780c */ /* 0x000fc40004721670 */
[----:B0-----:R-:W-:Y:S01]  /*150d0*/  @!P4 IADD3 R4, P5, R2, UR45, RZ ;  /* 0x0000002d0204cc10 */ /* 0x001fe2000ffbe0ff */
[----:B------:R0:W-:Y:S01]  /*150e0*/  @!P3 STG.E.U8 desc[UR36][R6.64+0x10], R13 ;  /* 0x0000100d0600b986 */ /* 0x0001e2000c101124 */
        /* <DEDUP_REMOVED lines=10> */
[----:B------:R0:W-:Y:S04]  /*15190*/  @!P1 STG.E.U8 desc[UR36][R2.64+0x18], R11 ;  /* 0x0000180b02009986 */ /* 0x0001e8000c101124 */
[----:B------:R-:W-:Y:S01]  /*151a0*/  @!P3 STG.E.U8 desc[UR36][R2.64+0x19], R37 ;  /* 0x000019250200b986 */ /* 0x000fe2000c101124 */
[----:B------:R-:W-:-:S03]  /*151b0*/  ISETP.LT.OR P1, PT, R0, 0x21, !P0 ;  /* 0x000000210000780c */ /* 0x000fc60004721670 */
[----:B------:R2:W-:Y:S01]  /*151c0*/  @!P2 STG.E.U8 desc[UR36][R8.64+0x18], R7 ;  /* 0x000018070800a986 */ /* 0x0005e2000c101124 */
[----:B------:R-:W-:Y:S02]  /*151d0*/  ISETP.LT.OR P2, PT, R0, 0x21, !P6 ;  /* 0x000000210000780c */ /* 0x000fe40007741670 */
[----:B-1----:R-:W-:Y:S02]  /*151e0*/  @!P4 IADD3 R4, P3, R2, UR45, RZ ;  /* 0x0000002d0204cc10 */ /* 0x002fe4000ff7e0ff */
[C---:B------:R-:W-:Y:S01]  /*151f0*/  ISETP.LT.OR P5, PT, R0.reuse, 0x22, !P0 ;  /* 0x000000220000780c */ /* 0x040fe200047a1670 */
[----:B------:R-:W-:Y:S01]  /*15200*/  @!P4 IMAD R39, R39, R17, RZ ;  /* 0x000000112727c224 */ /* 0x000fe200078e02ff */
[----:B------:R-:W-:Y:S02]  /*15210*/  @!P4 IADD3.X R5, R3, UR44, RZ, P3, !PT ;  /* 0x0000002c0305cc10 */ /* 0x000fe40009ffe4ff */
[----:B------:R-:W-:-:S03]  /*15220*/  ISETP.LT.OR P3, PT, R0, 0x22, !P6 ;  /* 0x000000220000780c */ /* 0x000fc60007761670 */
[----:B------:R1:W-:Y:S02]  /*15230*/  @!P4 STG.E.U8 desc[UR36][R4.64+0x19], R39 ;  /* 0x000019270400c986 */ /* 0x0003e4000c101124 */
[----:B------:R-:W-:Y:S01]  /*15240*/  @!P2 IADD3 R6, P4, R2, UR45, RZ ;  /* 0x0000002d0206ac10 */ /* 0x000fe2000ff9e0ff */
[-C--:B0-----:R-:W-:Y:S02]  /*15250*/  @!P1 IMAD R11, R40, R17.reuse, RZ ;  /* 0x00000011280b9224 */ /* 0x081fe400078e02ff */
[-C--:B------:R-:W-:Y:S01]  /*15260*/  @!P2 IMAD R13, R42, R17.reuse, RZ ;  /* 0x000000112a0da224 */ /* 0x080fe200078e02ff */
[----:B--2---:R-:W-:Y:S01]  /*15270*/  @!P2 IADD3.X R7, R3, UR44, RZ, P4, !PT ;  /* 0x0000002c0307ac10 */ /* 0x004fe2000a7fe4ff */
[----:B------:R-:W-:Y:S01]  /*15280*/  @!P5 IMAD R41, R41, R17, RZ ;  /* 0x000000112929d224 */ /* 0x000fe200078e02ff */
[----:B------:R0:W-:Y:S01]  /*15290*/  @!P1 STG.E.U8 desc[UR36][R2.64+0x20], R11 ;  /* 0x0000200b02009986 */ /* 0x0001e2000c101124 */
[C---:B------:R-:W-:Y:S02]  /*152a0*/  ISETP.LT.OR P1, PT, R0.reuse, 0x29, !P0 ;  /* 0x000000290000780c */ /* 0x040fe40004721670 */
[----:B------:R-:W-:Y:S01]  /*152b0*/  ISETP.LT.OR P4, PT, R0, 0x29, !P6 ;  /* 0x000000290000780c */ /* 0x000fe20007781670 */
[----:B------:R-:W-:Y:S01]  /*152c0*/  @!P5 STG.E.U8 desc[UR36][R2.64+0x21], R41 ;  /* 0x000021290200d986 */ /* 0x000fe2000c101124 */
[----:B-1----:R-:W-:-:S03]  /*152d0*/  @!P3 IADD3 R4, P5, R2, UR45, RZ ;  /* 0x0000002d0204bc10 */ /* 0x002fc6000ffbe0ff */
[----:B------:R1:W-:Y:S01]  /*152e0*/  @!P2 STG.E.U8 desc[UR36][R6.64+0x20], R13 ;  /* 0x0000200d0600a986 */ /* 0x0003e2000c101124 */
[----:B------:R-:W-:Y:S01]  /*152f0*/  ISETP.LT.OR P2, PT, R0, 0x2a, !P0 ;  /* 0x0000002a0000780c */ /* 0x000fe20004741670 */
[----:B------:R-:W-:Y:S01]  /*15300*/  @!P3 IMAD R43, R43, R17, RZ ;  /* 0x000000112b2bb224 */ /* 0x000fe200078e02ff */
[----:B------:R-:W-:-:S05]  /*15310*/  @!P3 IADD3.X R5, R3, UR44, RZ, P5, !PT ;  /* 0x0000002c0305bc10 */ /* 0x000fca000affe4ff */
[----:B------:R2:W-:Y:S01]  /*15320*/  @!P3 STG.E.U8 desc[UR36][R4.64+0x21], R43 ;  /* 0x0000212b0400b986 */ /* 0x0005e2000c101124 */
[----:B------:R-:W-:Y:S01]  /*15330*/  ISETP.LT.OR P3, PT, R0, 0x2a, !P6 ;  /* 0x0000002a0000780c */ /* 0x000fe20007761670 */
[----:B0-----:R-:W-:Y:S01]  /*15340*/  @!P1 IMAD R11, R44, R17, RZ ;  /* 0x000000112c0b9224 */ /* 0x001fe200078e02ff */
[----:B------:R-:W-:-:S03]  /*15350*/  @!P4 IADD3 R8, P5, R2, UR45, RZ ;  /* 0x0000002d0208cc10 */ /* 0x000fc6000ffbe0ff */
[-C--:B------:R-:W-:Y:S01]  /*15360*/  @!P2 IMAD R45, R45, R17.reuse, RZ ;  /* 0x000000112d2da224 */ /* 0x080fe200078e02ff */
[----:B------:R-:W-:Y:S01]  /*15370*/  @!P4 IADD3.X R9, R3, UR44, RZ, P5, !PT ;  /* 0x0000002c0309cc10 */ /* 0x000fe2000affe4ff */
[----:B-1----:R-:W-:Y:S01]  /*15380*/  @!P4 IMAD R7, R46, R17, RZ ;  /* 0x000000112e07c224 */ /* 0x002fe200078e02ff */
[----:B------:R0:W-:Y:S01]  /*15390*/  @!P1 STG.E.U8 desc[UR36][R2.64+0x28], R11 ;  /* 0x0000280b02009986 */ /* 0x0001e2000c101124 */
[----:B------:R-:W-:-:S03]  /*153a0*/  ISETP.LT.OR P1, PT, R0, 0x31, !P0 ;  /* 0x000000310000780c */ /* 0x000fc60004721670 */
[----:B------:R-:W-:Y:S01]  /*153b0*/  @!P2 STG.E.U8 desc[UR36][R2.64+0x29], R45 ;  /* 0x0000292d0200a986 */ /* 0x000fe2000c101124 */
[C---:B------:R-:W-:Y:S02]  /*153c0*/  ISETP.LT.OR P2, PT, R0.reuse, 0x31, !P6 ;  /* 0x000000310000780c */ /* 0x040fe40007741670 */
[----:B------:R-:W-:Y:S01]  /*153d0*/  ISETP.LT.OR P5, PT, R0, 0x32, !P0 ;  /* 0x000000320000780c */ /* 0x000fe200047a1670 */
[----:B------:R1:W-:Y:S01]  /*153e0*/  @!P4 STG.E.U8 desc[UR36][R8.64+0x28], R7 ;  /* 0x000028070800c986 */ /* 0x0003e2000c101124 */
[----:B--2---:R-:W-:Y:S01]  /*153f0*/  @!P3 IADD3 R4, P4, R2, UR45, RZ ;  /* 0x0000002d0204bc10 */ /* 0x004fe2000ff9e0ff */
[----:B------:R-:W-:-:S03]  /*15400*/  @!P3 IMAD R47, R47, R17, RZ ;  /* 0x000000112f2fb224 */ /* 0x000fc600078e02ff */
[----:B------:R-:W-:Y:S02]  /*15410*/  @!P3 IADD3.X R5, R3, UR44, RZ, P4, !PT ;  /* 0x0000002c0305bc10 */ /* 0x000fe4000a7fe4ff */
[----:B------:R-:W-:-:S03]  /*15420*/  ISETP.LT.OR P4, PT, R0, 0x32, !P6 ;  /* 0x000000320000780c */ /* 0x000fc60007781670 */
[----:B------:R2:W-:Y:S01]  /*15430*/  @!P3 STG.E.U8 desc[UR36][R4.64+0x29], R47 ;  /* 0x0000292f0400b986 */ /* 0x0005e2000c101124 */
[----:B------:R-:W-:Y:S01]  /*15440*/  @!P2 IADD3 R6, P3, R2, UR45, RZ ;  /* 0x0000002d0206ac10 */ /* 0x000fe2000ff7e0ff */
[-C--:B0-----:R-:W-:Y:S02]  /*15450*/  @!P1 IMAD R11, R48, R17.reuse, RZ ;  /* 0x00000011300b9224 */ /* 0x081fe400078e02ff */
[-C--:B------:R-:W-:Y:S01]  /*15460*/  @!P5 IMAD R49, R49, R17.reuse, RZ ;  /* 0x000000113131d224 */ /* 0x080fe200078e02ff */
[----:B-1----:R-:W-:Y:S01]  /*15470*/  @!P2 IADD3.X R7, R3, UR44, RZ, P3, !PT ;  /* 0x0000002c0307ac10 */ /* 0x002fe20009ffe4ff */
[----:B------:R-:W-:Y:S01]  /*15480*/  @!P2 IMAD R13, R50, R17, RZ ;  /* 0x00000011320da224 */ /* 0x000fe200078e02ff */
[----:B------:R0:W-:Y:S01]  /*15490*/  @!P1 STG.E.U8 desc[UR36][R2.64+0x30], R11 ;  /* 0x0000300b02009986 */ /* 0x0001e2000c101124 */
[C---:B------:R-:W-:Y:S02]  /*154a0*/  ISETP.LT.OR P1, PT, R0.reuse, 0x39, !P0 ;  /* 0x000000390000780c */ /* 0x040fe40004721670 */
[----:B------:R-:W-:Y:S01]  /*154b0*/  ISETP.LT.OR P3, PT, R0, 0x39, !P6 ;  /* 0x000000390000780c */ /* 0x000fe20007761670 */
[----:B------:R-:W-:Y:S01]  /*154c0*/  @!P5 STG.E.U8 desc[UR36][R2.64+0x31], R49 ;  /* 0x000031310200d986 */ /* 0x000fe2000c101124 */
[----:B--2---:R-:W-:-:S03]  /*154d0*/  @!P4 IADD3 R4, P5, R2, UR45, RZ ;  /* 0x0000002d0204cc10 */ /* 0x004fc6000ffbe0ff */
        /* <DEDUP_REMOVED lines=148> */
[----:B------:R-:W-:Y:S01]  /*15e20*/  ISETP.LT.OR P3, PT, R0, 0x82, !P6 ;  /* 0x000000820000780c */ /* 0x000fe20007761670 */
[-C--:B0-----:R-:W-:Y:S02]  /*15e30*/  @!P1 IMAD R11, R88, R17.reuse, RZ ;  /* 0x00000011580b9224 */ /* 0x081fe400078e02ff */
[----:B------:R0:W-:Y:S01]  /*15e40*/  @!P4 STG.E.U8 desc[UR36][R4.64+0x79], R87 ;  /* 0x000079570400c986 */ /* 0x0001e2000c101124 */
[----:B------:R-:W-:Y:S01]  /*15e50*/  @!P2 IADD3 R6, P4, R2, UR45, RZ ;  /* 0x0000002d0206ac10 */ /* 0x000fe2000ff9e0ff */
[-C--:B------:R-:W-:Y:S02]  /*15e60*/  @!P5 IMAD R89, R89, R17.reuse, RZ ;  /* 0x000000115959d224 */ /* 0x080fe400078e02ff */
[----:B------:R-:W-:Y:S01]  /*15e70*/  @!P2 IMAD R13, R90, R17, RZ ;  /* 0x000000115a0da224 */ /* 0x000fe200078e02ff */
[----:B-1----:R-:W-:Y:S01]  /*15e80*/  @!P2 IADD3.X R7, R3, UR44, RZ, P4, !PT ;  /* 0x0000002c0307ac10 */ /* 0x002fe2000a7fe4ff */
[----:B------:R1:W-:Y:S01]  /*15e90*/  @!P1 STG.E.U8 desc[UR36][R2.64+0x80], R11 ;  /* 0x0000800b02009986 */ /* 0x0003e2000c101124 */
[----:B------:R-:W-:-:S03]  /*15ea0*/  ISETP.LT.OR P4, PT, R0, 0x89, !P6 ;  /* 0x000000890000780c */ /* 0x000fc60007781670 */
[----:B------:R-:W-:Y:S01]  /*15eb0*/  @!P5 STG.E.U8 desc[UR36][R2.64+0x81], R89 ;  /* 0x000081590200d986 */ /* 0x000fe2000c101124 */
[----:B------:R-:W-:Y:S02]  /*15ec0*/  ISETP.LT.OR P1, PT, R0, 0x89, !P0 ;  /* 0x000000890000780c */ /* 0x000fe40004721670 */
[----:B0-----:R-:W-:Y:S01]  /*15ed0*/  @!P3 IADD3 R4, P5, R2, UR45, RZ ;  /* 0x0000002d0204bc10 */ /* 0x001fe2000ffbe0ff */
[----:B------:R0:W-:Y:S01]  /*15ee0*/  @!P2 STG.E.U8 desc[UR36][R6.64+0x80], R13 ;  /* 0x0000800d0600a986 */ /* 0x0001e2000c101124 */
[----:B------:R-:W-:Y:S01]  /*15ef0*/  ISETP.LT.OR P2, PT, R0, 0x8a, !P0 ;  /* 0x0000008a0000780c */ /* 0x000fe20004741670 */
[----:B------:R-:W-:Y:S01]  /*15f00*/  @!P3 IMAD R91, R91, R17, RZ ;  /* 0x000000115b5bb224 */ /* 0x000fe200078e02ff */
[----:B------:R-:W-:-:S05]  /*15f10*/  @!P3 IADD3.X R5, R3, UR44, RZ, P5, !PT ;  /* 0x0000002c0305bc10 */ /* 0x000fca000affe4ff */
[----:B------:R2:W-:Y:S01]  /*15f20*/  @!P3 STG.E.U8 desc[UR36][R4.64+0x81], R91 ;  /* 0x0000815b0400b986 */ /* 0x0005e2000c101124 */
[----:B------:R-:W-:Y:S01]  /*15f30*/  ISETP.LT.OR P3, PT, R0, 0x8a, !P6 ;  /* 0x0000008a0000780c */ /* 0x000fe20007761670 */
[-C--:B-1----:R-:W-:Y:S01]  /*15f40*/  @!P1 IMAD R11, R92, R17.reuse, RZ ;  /* 0x000000115c0b9224 */ /* 0x082fe200078e02ff */
[----:B------:R-:W-:Y:S01]  /*15f50*/  @!P4 IADD3 R8, P5, R2, UR45, RZ ;  /* 0x0000002d0208cc10 */ /* 0x000fe2000ffbe0ff */
[-C--:B0-----:R-:W-:Y:S02]  /*15f60*/  @!P4 IMAD R7, R94, R17.reuse, RZ ;  /* 0x000000115e07c224 */ /* 0x081fe400078e02ff */
[----:B------:R-:W-:Y:S01]  /*15f70*/  @!P2 IMAD R93, R93, R17, RZ ;  /* 0x000000115d5da224 */ /* 0x000fe200078e02ff */
[----:B------:R-:W-:Y:S01]  /*15f80*/  @!P4 IADD3.X R9, R3, UR44, RZ, P5, !PT ;  /* 0x0000002c0309cc10 */ /* 0x000fe2000affe4ff */
        /* <DEDUP_REMOVED lines=33> */
[C---:B------:R-:W-:Y:S02]  /*161a0*/  ISETP.LT.OR P1, PT, R0.reuse, 0xa1, !P0 ;  /* 0x000000a10000780c */ /* 0x040fe40004721670 */
[C---:B------:R-:W-:Y:S01]  /*161b0*/  ISETP.LT.OR P5, PT, R0.reuse, 0xa2, !P0 ;  /* 0x000000a20000780c */ /* 0x040fe200047a1670 */
[----:B------:R-:W-:Y:S01]  /*161c0*/  @!P2 STG.E.U8 desc[UR36][R2.64+0x99], R101 ;  /* 0x000099650200a986 */ /* 0x000fe2000c101124 */
[----:B------:R-:W-:-:S03]  /*161d0*/  ISETP.LT.OR P2, PT, R0, 0xa1, !P6 ;  /* 0x000000a10000780c */ /* 0x000fc60007741670 */
        /* <DEDUP_REMOVED lines=9> */
[----:B------:R2:W-:Y:S01]  /*16270*/  @!P1 STG.E.U8 desc[UR36][R2.64+0xa0], R11 ;  /* 0x0000a00b02009986 */ /* 0x0005e2000c101124 */
[----:B------:R-:W-:Y:S01]  /*16280*/  ISETP.LT.OR P1, PT, R0, 0xa9, !P0 ;  /* 0x000000a90000780c */ /* 0x000fe20004721670 */
[----:B-1----:R-:W-:Y:S01]  /*16290*/  @!P2 IMAD R9, R106, R17, RZ ;  /* 0x000000116a09a224 */ /* 0x002fe200078e02ff */
[----:B------:R-:W-:Y:S01]  /*162a0*/  @!P2 IADD3.X R7, R3, UR44, RZ, P4, !PT ;  /* 0x0000002c0307ac10 */ /* 0x000fe2000a7fe4ff */
[----:B------:R-:W-:Y:S01]  /*162b0*/  @!P5 STG.E.U8 desc[UR36][R2.64+0xa1], R105 ;  /* 0x0000a1690200d986 */ /* 0x000fe2000c101124 */
[----:B------:R-:W-:-:S02]  /*162c0*/  ISETP.LT.OR P4, PT, R0, 0xaa, !P0 ;  /* 0x000000aa0000780c */ /* 0x000fc40004781670 */
[----:B0-----:R-:W-:Y:S01]  /*162d0*/  @!P3 IADD3 R4, P5, R2, UR45, RZ ;  /* 0x0000002d0204bc10 */ /* 0x001fe2000ffbe0ff */
[----:B------:R0:W-:Y:S01]  /*162e0*/  @!P2 STG.E.U8 desc[UR36][R6.64+0xa0], R9 ;  /* 0x0000a0090600a986 */ /* 0x0001e2000c101124 */
[C---:B------:R-:W-:Y:S02]  /*162f0*/  ISETP.LT.OR P2, PT, R0.reuse, 0xa9, !P6 ;  /* 0x000000a90000780c */ /* 0x040fe40007741670 */
[----:B------:R-:W-:Y:S02]  /*16300*/  @!P3 IADD3.X R5, R3, UR44, RZ, P5, !PT ;  /* 0x0000002c0305bc10 */ /* 0x000fe4000affe4ff */
[----:B------:R-:W-:Y:S01]  /*16310*/  ISETP.LT.OR P5, PT, R0, 0xaa, !P6 ;  /* 0x000000aa0000780c */ /* 0x000fe200077a1670 */
[-C--:B------:R-:W-:Y:S02]  /*16320*/  @!P3 IMAD R107, R107, R17.reuse, RZ ;  /* 0x000000116b6bb224 */ /* 0x080fe400078e02ff */
[-C--:B--2---:R-:W-:Y:S02]  /*16330*/  @!P1 IMAD R11, R108, R17.reuse, RZ ;  /* 0x000000116c0b9224 */ /* 0x084fe400078e02ff */
[----:B------:R-:W-:Y:S01]  /*16340*/  @!P4 IMAD R109, R109, R17, RZ ;  /* 0x000000116d6dc224 */ /* 0x000fe200078e02ff */
[----:B------:R-:W-:Y:S01]  /*16350*/  @!P3 STG.E.U8 desc[UR36][R4.64+0xa1], R107 ;  /* 0x0000a16b0400b986 */ /* 0x000fe2000c101124 */
[----:B------:R-:W-:-:S03]  /*16360*/  ISETP.LT.OR P3, PT, R0, 0xb1, !P0 ;  /* 0x000000b10000780c */ /* 0x000fc60004761670 */
[----:B------:R1:W-:Y:S01]  /*16370*/  @!P1 STG.E.U8 desc[UR36][R2.64+0xa8], R11 ;  /* 0x0000a80b02009986 */ /* 0x0003e2000c101124 */
[----:B0-----:R-:W-:-:S03]  /*16380*/  @!P2 IADD3 R6, P1, R2, UR45, RZ ;  /* 0x0000002d0206ac10 */ /* 0x001fc6000ff3e0ff */
[----:B------:R-:W-:Y:S01]  /*16390*/  @!P4 STG.E.U8 desc[UR36][R2.64+0xa9], R109 ;  /* 0x0000a96d0200c986 */ /* 0x000fe2000c101124 */
[----:B------:R-:W-:Y:S01]  /*163a0*/  @!P5 IADD3 R8, P4, R2, UR45, RZ ;  /* 0x0000002d0208dc10 */ /* 0x000fe2000ff9e0ff */
[-C--:B------:R-:W-:Y:S01]  /*163b0*/  @!P2 IMAD R13, R110, R17.reuse, RZ ;  /* 0x000000116e0da224 */ /* 0x080fe200078e02ff */
[----:B------:R-:W-:Y:S01]  /*163c0*/  @!P2 IADD3.X R7, R3, UR44, RZ, P1, !PT ;  /* 0x0000002c0307ac10 */ /* 0x000fe20008ffe4ff */
[-C--:B------:R-:W-:Y:S01]  /*163d0*/  @!P5 IMAD R111, R111, R17.reuse, RZ ;  /* 0x000000116f6fd224 */ /* 0x080fe200078e02ff */
[C---:B------:R-:W-:Y:S02]  /*163e0*/  ISETP.LT.OR P1, PT, R0.reuse, 0xb2, !P0 ;  /* 0x000000b20000780c */ /* 0x040fe40004721670 */
[----:B------:R-:W-:Y:S01]  /*163f0*/  @!P5 IADD3.X R9, R3, UR44, RZ, P4, !PT ;  /* 0x0000002c0309dc10 */ /* 0x000fe2000a7fe4ff */
[----:B------:R0:W-:Y:S04]  /*16400*/  @!P2 STG.E.U8 desc[UR36][R6.64+0xa8], R13 ;  /* 0x0000a80d0600a986 */ /* 0x0001e8000c101124 */
[----:B------:R2:W-:Y:S01]  /*16410*/  @!P5 STG.E.U8 desc[UR36][R8.64+0xa9], R111 ;  /* 0x0000a96f0800d986 */ /* 0x0005e2000c101124 */
[----:B------:R-:W-:Y:S01]  /*16420*/  ISETP.LT.OR P5, PT, R0, 0xb1, !P6 ;  /* 0x000000b10000780c */ /* 0x000fe200077a1670 */
[----:B-1----:R-:W-:Y:S01]  /*16430*/  @!P3 IMAD R11, R112, R17, RZ ;  /* 0x00000011700bb224 */ /* 0x002fe200078e02ff */
[----:B------:R-:W-:-:S03]  /*16440*/  ISETP.LT.OR P4, PT, R0, 0xb2, !P6 ;  /* 0x000000b20000780c */ /* 0x000fc60007781670 */
[-C--:B------:R-:W-:Y:S01]  /*16450*/  @!P1 IMAD R113, R113, R17.reuse, RZ ;  /* 0x0000001171719224 */ /* 0x080fe200078e02ff */
[----:B------:R1:W-:Y:S01]  /*16460*/  @!P3 STG.E.U8 desc[UR36][R2.64+0xb0], R11 ;  /* 0x0000b00b0200b986 */ /* 0x0003e2000c101124 */
[C---:B------:R-:W-:Y:S02]  /*16470*/  ISETP.LT.OR P3, PT, R0.reuse, 0xb9, !P6 ;  /* 0x000000b90000780c */ /* 0x040fe40007761670 */
[C---:B------:R-:W-:Y:S01]  /*16480*/  ISETP.LT.OR P6, PT, R0.reuse, 0xba, !P6 ;  /* 0x000000ba0000780c */ /* 0x040fe200077c1670 */
[----:B------:R4:W-:Y:S01]  /*16490*/  @!P1 STG.E.U8 desc[UR36][R2.64+0xb1], R113 ;  /* 0x0000b17102009986 */ /* 0x0009e2000c101124 */
[C---:B------:R-:W-:Y:S02]  /*164a0*/  ISETP.LT.OR P2, PT, R0.reuse, 0xb9, !P0 ;  /* 0x000000b90000780c */ /* 0x040fe40004741670 */
[----:B------:R-:W-:Y:S02]  /*164b0*/  ISETP.LT.OR P0, PT, R0, 0xba, !P0 ;  /* 0x000000ba0000780c */ /* 0x000fe40004701670 */
[----:B------:R-:W-:Y:S01]  /*164c0*/  @!P5 IADD3 R4, P1, R2, UR45, RZ ;  /* 0x0000002d0204dc10 */ /* 0x000fe2000ff3e0ff */
[----:B0-----:R-:W-:-:S03]  /*164d0*/  @!P5 IMAD R13, R114, R17, RZ ;  /* 0x00000011720dd224 */ /* 0x001fc600078e02ff */
[----:B------:R-:W-:Y:S02]  /*164e0*/  @!P5 IADD3.X R5, R3, UR44, RZ, P1, !PT ;  /* 0x0000002c0305dc10 */ /* 0x000fe40008ffe4ff */
[C---:B------:R-:W-:Y:S01]  /*164f0*/  @!P4 IADD3 R6, P1, R2.reuse, UR45, RZ ;  /* 0x0000002d0206cc10 */ /* 0x040fe2000ff3e0ff */
[-C--:B------:R-:W-:Y:S02]  /*16500*/  @!P4 IMAD R115, R115, R17.reuse, RZ ;  /* 0x000000117373c224 */ /* 0x080fe400078e02ff */
[----:B------:R4:W-:Y:S01]  /*16510*/  @!P5 STG.E.U8 desc[UR36][R4.64+0xb0], R13 ;  /* 0x0000b00d0400d986 */ /* 0x0009e2000c101124 */
[----:B------:R-:W-:Y:S02]  /*16520*/  @!P4 IADD3.X R7, R3, UR44, RZ, P1, !PT ;  /* 0x0000002c0307cc10 */ /* 0x000fe40008ffe4ff */
[----:B--2---:R-:W-:Y:S01]  /*16530*/  @!P3 IADD3 R8, P1, R2, UR45, RZ ;  /* 0x0000002d0208bc10 */ /* 0x004fe2000ff3e0ff */
[-C--:B------:R-:W-:Y:S01]  /*16540*/  @!P2 IMAD R15, R116, R17.reuse, RZ ;  /* 0x00000011740fa224 */ /* 0x080fe200078e02ff */
[----:B------:R-:W-:Y:S01]  /*16550*/  @!P6 IADD3 R10, P5, R2, UR45, RZ ;  /* 0x0000002d020aec10 */ /* 0x000fe2000ffbe0ff */
[-C--:B------:R-:W-:Y:S01]  /*16560*/  @!P0 IMAD R117, R117, R17.reuse, RZ ;  /* 0x0000001175758224 */ /* 0x080fe200078e02ff */
[C---:B------:R-:W-:Y:S01]  /*16570*/  @!P3 IADD3.X R9, R3.reuse, UR44, RZ, P1, !PT ;  /* 0x0000002c0309bc10 */ /* 0x040fe20008ffe4ff */
[-C--:B------:R-:W-:Y:S01]  /*16580*/  @!P3 IMAD R21, R118, R17.reuse, RZ ;  /* 0x000000117615b224 */ /* 0x080fe200078e02ff */
[----:B-1----:R-:W-:Y:S01]  /*16590*/  @!P6 IADD3.X R11, R3, UR44, RZ, P5, !PT ;  /* 0x0000002c030bec10 */ /* 0x002fe2000affe4ff */
[----:B------:R-:W-:Y:S01]  /*165a0*/  @!P6 IMAD R119, R119, R17, RZ ;  /* 0x000000117777e224 */ /* 0x000fe200078e02ff */
[----:B------:R4:W-:Y:S04]  /*165b0*/  @!P4 STG.E.U8 desc[UR36][R6.64+0xb1], R115 ;  /* 0x0000b1730600c986 */ /* 0x0009e8000c101124 */
[----:B------:R4:W-:Y:S04]  /*165c0*/  @!P2 STG.E.U8 desc[UR36][R2.64+0xb8], R15 ;  /* 0x0000b80f0200a986 */ /* 0x0009e8000c101124 */
[----:B------:R4:W-:Y:S04]  /*165d0*/  @!P0 STG.E.U8 desc[UR36][R2.64+0xb9], R117 ;  /* 0x0000b97502008986 */ /* 0x0009e8000c101124 */
[----:B------:R4:W-:Y:S04]  /*165e0*/  @!P3 STG.E.U8 desc[UR36][R8.64+0xb8], R21 ;  /* 0x0000b8150800b986 */ /* 0x0009e8000c101124 */
[----:B------:R4:W-:Y:S02]  /*165f0*/  @!P6 STG.E.U8 desc[UR36][R10.64+0xb9], R119 ;  /* 0x0000b9770a00e986 */ /* 0x0009e4000c101124 */
.L_x_612:
[----:B------:R-:W-:Y:S05]  /*16600*/  BSYNC B0 ;  /* 0x0000000000007941 */ /* 0x000fea0003800000 */
.L_x_34:
[----:B--234-:R-:W2:Y:S04]  /*16610*/  LDL.LU R3, [R1+0x180] ;  /* 0x0001800001037983 */ /* 0x01cea80000300800 */
[----:B------:R-:W2:Y:S01]  /*16620*/  LDL.LU R2, [R1+0x184] ;  /* 0x0001840001027983 */ /* 0x000ea20000300800 */
[----:B------:R-:W-:Y:S01]  /*16630*/  ULDC UR4, c[0x0][0xc] ;  /* 0x0000030000047ab9 */ /* 0x000fe20000000800 */
[----:B------:R-:W-:Y:S01]  /*16640*/  ULDC UR5, c[0x0][0x10] ;  /* 0x0000040000057ab9 */ /* 0x000fe20000000800 */
[----:B-1----:R-:W2:Y:S01]  /*16650*/  LDC R5, c[0x0][0x14] ;  /* 0x00000500ff057b82 */ /* 0x002ea20000000800 */
[----:B------:R-:W-:Y:S01]  /*16660*/  UIMAD.WIDE.U32 UR4, UR4, UR5, URZ ;  /* 0x00000005040472a5 */ /* 0x000fe2000f8e003f */
[----:B------:R-:W-:Y:S01]  /*16670*/  PRMT R0, RZ, 0x7610, R0 ;  /* 0x00007610ff007816 */ /* 0x000fe20000000000 */
[----:B------:R-:W-:Y:S01]  /*16680*/  UMOV UR42, 0xffffffff ;  /* 0xffffffff002a7882 */ /* 0x000fe20000000000 */
[----:B------:R-:W-:-:S03]  /*16690*/  UMOV UR43, 0xffffffff ;  /* 0xffffffff002b7882 */ /* 0x000fc60000000000 */
[----:B--2---:R-:W-:-:S04]  /*166a0*/  IMAD.WIDE.U32 R2, R5, UR4, R2 ;  /* 0x0000000405027c25 */ /* 0x004fc8000f8e0002 */
[----:B------:R-:W-:Y:S01]  /*166b0*/  IMAD R5, R5, UR5, RZ ;  /* 0x0000000505057c24 */ /* 0x000fe2000f8e02ff */
[----:B------:R-:W-:Y:S01]  /*166c0*/  ULDC.64 UR4, c[0x0][0x650] ;  /* 0x0001940000047ab9 */ /* 0x000fe20000000a00 */
[----:B------:R-:W-:Y:S01]  /*166d0*/  IMAD.MOV.U32 R6, RZ, RZ, R2 ;  /* 0x000000ffff067224 */ /* 0x000fe200078e0002 */
[----:B------:R-:W-:Y:S01]  /*166e0*/  ISETP.GE.U32.AND P0, PT, R2, UR4, PT ;  /* 0x0000000402007c0c */ /* 0x000fe2000bf06070 */
[----:B------:R-:W-:-:S05]  /*166f0*/  IMAD.IADD R4, R3, 0x1, R5 ;  /* 0x0000000103047824 */ /* 0x000fca00078e0205 */
[----:B------:R1:W-:Y:S01]  /*16700*/  STL [R1+0x180], R4 ;  /* 0x0001800401007387 */ /* 0x0003e20000100800 */
[----:B------:R-:W-:-:S03]  /*16710*/  ISETP.GE.U32.AND.EX P0, PT, R4, UR5, PT, P0 ;  /* 0x0000000504007c0c */ /* 0x000fc6000bf06100 */
[----:B------:R1:W-:Y:S10]  /*16720*/  STL [R1+0x184], R6 ;  /* 0x0001840601007387 */ /* 0x0003f40000100800 */
[----:B-1----:R-:W-:Y:S05]  /*16730*/  @P0 BRA `(.L_x_613) ;  /* 0x0000000400880947 */ /* 0x002fea0003800000 */
[----:B------:R-:W1:Y:S01]  /*16740*/  S2UR UR6, SR_CTAID.X ;  /* 0x00000000000679c3 */ /* 0x000e620000002500 */
[----:B------:R-:W-:Y:S01]  /*16750*/  ULDC.64 UR12, c[0x0][0x628] ;  /* 0x00018a00000c7ab9 */ /* 0x000fe20000000a00 */
[----:B------:R-:W-:Y:S01]  /*16760*/  ULDC UR4, c[0x0][0x150] ;  /* 0x0000540000047ab9 */ /* 0x000fe20000000800 */
[----:B------:R-:W-:Y:S01]  /*16770*/  ISETP.NE.U32.AND P0, PT, RZ, UR12, PT ;  /* 0x0000000cff007c0c */ /* 0x000fe2000bf05070 */
[----:B------:R-:W-:Y:S01]  /*16780*/  ULDC UR15, c[0x0][0x630] ;  /* 0x00018c00000f7ab9 */ /* 0x000fe20000000800 */
[----:B------:R-:W-:Y:S01]  /*16790*/  R2UR UR16, R6 ;  /* 0x00000000061072ca */ /* 0x000fe200000e0000 */
[----:B------:R-:W-:Y:S01]  /*167a0*/  ULDC UR18, c[0x0][0x154] ;  /* 0x0000550000127ab9 */ /* 0x000fe20000000800 */
[----:B------:R-:W-:Y:S01]  /*167b0*/  ISETP.NE.AND.EX P0, PT, RZ, UR13, PT, P0 ;  /* 0x0000000dff007c0c */ /* 0x000fe2000bf05300 */
[----:B------:R-:W2:Y:S01]  /*167c0*/  S2UR UR19, SR_CTAID.Y ;  /* 0x00000000001379c3 */ /* 0x000ea20000002600 */
[----:B------:R-:W-:Y:S02]  /*167d0*/  R2UR UR17, R4 ;  /* 0x00000000041172ca */ /* 0x000fe400000e0000 */
[----:B------:R-:W-:-:S02]  /*167e0*/  R2UR UR10, R6 ;  /* 0x00000000060a72ca */ /* 0x000fc400000e0000 */
[----:B------:R-:W-:Y:S02]  /*167f0*/  R2UR UR11, R4 ;  /* 0x00000000040b72ca */ /* 0x000fe400000e0000 */
[----:B-1----:R-:W-:-:S05]  /*16800*/  I2FP.F32.U32 R0, UR6 ;  /* 0x0000000600007c45 */ /* 0x002fca0008201000 */
[----:B------:R-:W-:-:S04]  /*16810*/  FMUL R0, R0, UR4 ;  /* 0x0000000400007c20 */ /* 0x000fc80008400000 */
[----:B------:R1:W3:Y:S01]  /*16820*/  F2I.U32.TRUNC.NTZ R2, R0 ;  /* 0x0000000000027305 */ /* 0x0002e2000020f000 */
[----:B--2---:R-:W-:Y:S05]  /*16830*/  @!P0 BRA `(.L_x_614) ;  /* 0x0000000000308947 */ /* 0x004fea0003800000 */
        /* <DEDUP_REMOVED lines=12> */
.L_x_614:
[----:B------:R-:W-:Y:S01]  /*16900*/  USHF.R.U64 UR43, UR10, UR15, UR11 ;  /* 0x0000000f0a2b7299 */ /* 0x000fe2000800120b */
[----:B-1----:R-:W-:Y:S01]  /*16910*/  I2FP.F32.U32 R0, UR19 ;  /* 0x0000001300007c45 */ /* 0x002fe20008201000 */
[----:B------:R-:W-:Y:S01]  /*16920*/  USHF.R.U32.HI UR4, URZ, UR15, UR11 ;  /* 0x0000000f3f047299 */ /* 0x000fe2000801160b */
[----:B---3--:R-:W-:Y:S01]  /*16930*/  R2UR UR14, R2 ;  /* 0x00000000020e72ca */ /* 0x008fe200000e0000 */
[----:B------:R-:W-:Y:S02]  /*16940*/  UIADD3 UR9, UP0, URZ, -UR43, URZ ;  /* 0x8000002b3f097290 */ /* 0x000fe4000ff1e03f */
[----:B------:R-:W-:Y:S01]  /*16950*/  FMUL R0, R0, UR18 ;  /* 0x0000001200007c20 */ /* 0x000fe20008400000 */
[----:B------:R-:W-:Y:S01]  /*16960*/  ULDC.64 UR12, c[0x0][0x620] ;  /* 0x00018800000c7ab9 */ /* 0x000fe20000000a00 */
[----:B------:R-:W-:Y:S01]  /*16970*/  UIADD3.X UR4, URZ, ~UR4, URZ, UP0, !UPT ;  /* 0x800000043f047290 */ /* 0x000fe200087fe43f */
[----:B------:R-:W-:Y:S01]  /*16980*/  UMOV UR10, UR16 ;  /* 0x00000010000a7c82 */ /* 0x000fe20008000000 */
[----:B------:R-:W-:-:S02]  /*16990*/  UMOV UR11, UR17 ;  /* 0x00000011000b7c82 */ /* 0x000fc40008000000 */
[----:B------:R-:W-:Y:S01]  /*169a0*/  UIMAD UR4, UR4, UR12, URZ ;  /* 0x0000000c040472a4 */ /* 0x000fe2000f8e023f */
[----:B------:R-:W1:Y:S01]  /*169b0*/  F2I.U32.TRUNC.NTZ R0, R0 ;  /* 0x0000000000007305 */ /* 0x000e62000020f000 */
[----:B------:R-:W-:Y:S02]  /*169c0*/  UIMAD.WIDE.U32 UR10, UR9, UR12, UR10 ;  /* 0x0000000c090a72a5 */ /* 0x000fe4000f8e000a */
[----:B------:R-:W-:Y:S01]  /*169d0*/  UIMAD UR9, UR9, UR13, UR4 ;  /* 0x0000000d090972a4 */ /* 0x000fe2000f8e0204 */
[----:B------:R-:W-:Y:S01]  /*169e0*/  ULDC UR12, c[0x0][0x618] ;  /* 0x00018600000c7ab9 */ /* 0x000fe20000000800 */
[----:B------:R-:W-:Y:S02]  /*169f0*/  ULDC UR21, c[0x0][0x658] ;  /* 0x0001960000157ab9 */ /* 0x000fe40000000800 */
[----:B------:R-:W-:Y:S01]  /*16a00*/  UIADD3 UR9, UR11, UR9, URZ ;  /* 0x000000090b097290 */ /* 0x000fe2000fffe03f */
[----:B------:R-:W-:Y:S01]  /*16a10*/  UMOV UR16, 0xffffffff ;  /* 0xffffffff00107882 */ /* 0x000fe20000000000 */
[----:B------:R-:W-:Y:S01]  /*16a20*/  ULDC.64 UR4, c[0x0][0x640] ;  /* 0x0001900000047ab9 */ /* 0x000fe20000000a00 */
[----:B------:R-:W-:Y:S01]  /*16a30*/  USHF.L.U32 UR16, UR16, UR21, URZ ;  /* 0x0000001510107299 */ /* 0x000fe2000800063f */
[----:B------:R-:W-:Y:S01]  /*16a40*/  ISETP.NE.U32.AND P0, PT, RZ, UR4, PT ;  /* 0x00000004ff007c0c */ /* 0x000fe2000bf05070 */
[----:B------:R-:W-:-:S02]  /*16a50*/  USHF.R.U64 UR17, UR10, UR12, UR9 ;  /* 0x0000000c0a117299 */ /* 0x000fc40008001209 */
[----:B------:R-:W-:Y:S01]  /*16a60*/  USHF.R.U32.HI UR9, URZ, UR12, UR9 ;  /* 0x0000000c3f097299 */ /* 0x000fe20008011609 */
[----:B-1----:R-:W-:Y:S01]  /*16a70*/  R2UR UR15, R0 ;  /* 0x00000000000f72ca */ /* 0x002fe200000e0000 */
[----:B------:R-:W-:Y:S01]  /*16a80*/  ULDC UR18, c[0x0][0x608] ;  /* 0x0001820000127ab9 */ /* 0x000fe20000000800 */
[----:B------:R-:W-:Y:S01]  /*16a90*/  ULOP3.LUT UR41, URZ, UR16, URZ, 0x33, !UPT ;  /* 0x000000103f297292 */ /* 0x000fe2000f8e333f */
[----:B------:R-:W-:Y:S01]  /*16aa0*/  ISETP.NE.AND.EX P0, PT, RZ, UR5, PT, P0 ;  /* 0x00000005ff007c0c */ /* 0x000fe2000bf05300 */
[----:B------:R-:W-:Y:S02]  /*16ab0*/  USHF.R.U64 UR16, UR17, UR18, UR9 ;  /* 0x0000001211107299 */ /* 0x000fe40008001209 */
[----:B------:R-:W-:Y:S02]  /*16ac0*/  USHF.R.U32.HI UR9, URZ, UR18, UR9 ;  /* 0x000000123f097299 */ /* 0x000fe40008011609 */
[----:B------:R-:W-:Y:S02]  /*16ad0*/  UIADD3 UR14, -UR14, URZ, URZ ;  /* 0x0000003f0e0e7290 */ /* 0x000fe4000fffe13f */
[----:B------:R-:W-:Y:S01]  /*16ae0*/  USHF.R.U64 UR18, UR16, UR21, UR9 ;  /* 0x0000001510127299 */ /* 0x000fe20008001209 */
[----:B------:R-:W-:Y:S01]  /*16af0*/  UMOV UR20, 0x1 ;  /* 0x0000000100147882 */ /* 0x000fe20000000000 */
[----:B------:R-:W-:Y:S01]  /*16b00*/  ULDC UR13, c[0x0][0x144] ;  /* 0x00005100000d7ab9 */ /* 0x000fe20000000800 */
[----:B------:R-:W-:Y:S01]  /*16b10*/  ULDC UR7, c[0x0][0x600] ;  /* 0x0001800000077ab9 */ /* 0x000fe20000000800 */
[----:B------:R-:W-:-:S02]  /*16b20*/  USHF.L.U32 UR24, UR20, UR21, URZ ;  /* 0x0000001514187299 */ /* 0x000fc4000800063f */
[----:B------:R-:W-:Y:S02]  /*16b30*/  USHF.R.U32.HI UR9, URZ, UR21, UR9 ;  /* 0x000000153f097299 */ /* 0x000fe40008011609 */
[----:B------:R-:W-:Y:S02]  /*16b40*/  UIMAD UR21, UR13, UR14, UR6 ;  /* 0x0000000e0d1572a4 */ /* 0x000fe4000f8e0206 */
[----:B------:R-:W-:Y:S02]  /*16b50*/  UIADD3 UR8, UR7, -0x1, URZ ;  /* 0xffffffff07087890 */ /* 0x000fe4000fffe03f */
[----:B------:R-:W-:Y:S01]  /*16b60*/  UIADD3 UR20, -UR15, URZ, URZ ;  /* 0x0000003f0f147290 */ /* 0x000fe2000fffe13f */
[----:B------:R-:W-:Y:S01]  /*16b70*/  ULDC UR25, c[0x0][0x148] ;  /* 0x0000520000197ab9 */ /* 0x000fe20000000800 */
[----:B------:R-:W-:Y:S01]  /*16b80*/  ULDC UR22, c[0x0][0x648] ;  /* 0x0001920000167ab9 */ /* 0x000fe20000000800 */
[----:B------:R-:W-:Y:S01]  /*16b90*/  ULDC UR23, c[0x0][0x638] ;  /* 0x00018e0000177ab9 */ /* 0x000fe20000000800 */
        /* <DEDUP_REMOVED lines=14> */
.L_x_615:
[----:B------:R-:W-:Y:S01]  /*16c80*/  UISETP.NE.AND UP0, UPT, UR47, URZ, UPT ;  /* 0x0000003f2f00728c */ /* 0x000fe2000bf05270 */
[----:B------:R-:W-:Y:S01]  /*16c90*/  IMAD.MOV.U32 R0, RZ, RZ, 0x1 ;  /* 0x00000001ff007424 */ /* 0x000fe200078e00ff */
[----:B------:R-:W-:Y:S02]  /*16ca0*/  USHF.R.U64 UR4, UR6, UR22, UR9 ;  /* 0x0000001606047299 */ /* 0x000fe40008001209 */
[----:B------:R-:W-:Y:S02]  /*16cb0*/  ULOP3.LUT UR41, UR16, UR41, URZ, 0xc0, !UPT ;  /* 0x0000002910297292 */ /* 0x000fe4000f8ec03f */
[----:B------:R-:W-:Y:S02]  /*16cc0*/  UIADD3 UR5, -UR4, URZ, URZ ;  /* 0x0000003f04057290 */ /* 0x000fe4000fffe13f */
[----:B------:R-:W-:Y:S02]  /*16cd0*/  UIMAD UR41, UR24, UR4, UR41 ;  /* 0x00000004182972a4 */ /* 0x000fe4000f8e0229 */
[----:B------:R-:W-:-:S02]  /*16ce0*/  ULOP3.LUT UR8, UR17, UR8, URZ, 0xc0, !UPT ;  /* 0x0000000811087292 */ /* 0x000fc4000f8ec03f */
[----:B------:R-:W-:Y:S02]  /*16cf0*/  @UP0 UIMAD UR21, UR25, UR20, UR19 ;  /* 0x00000014191502a4 */ /* 0x000fe4000f8e0213 */
[----:B------:R-:W-:-:S03]  /*16d00*/  UIMAD UR4, UR5, UR23, UR18 ;  /* 0x00000017050472a4 */ /* 0x000fc6000f8e0212 */
[----:B------:R-:W-:Y:S01]  /*16d10*/  ULDC UR5, c[0x0][0x610] ;  /* 0x0001840000057ab9 */ /* 0x000fe20000000800 */
[----:B------:R-:W-:Y:S02]  /*16d20*/  UIMAD UR4, UR4, UR7, UR8 ;  /* 0x00000007040472a4 */ /* 0x000fe4000f8e0208 */
[----:B------:R-:W-:-:S04]  /*16d30*/  UIMAD UR41, UR41, UR5, UR21 ;  /* 0x00000005292972a4 */ /* 0x000fc8000f8e0215 */
[----:B------:R-:W-:Y:S02]  /*16d40*/  USEL UR42, UR4, UR41, !UP0 ;  /* 0x00000029042a7287 */ /* 0x000fe4000c000000 */
[----:B------:R-:W-:-:S12]  /*16d50*/  USEL UR41, UR41, UR4, !UP0 ;  /* 0x0000000429297287 */ /* 0x000fd8000c000000 */
.L_x_613:
[----:B------:R-:W-:-:S13]  /*16d60*/  LOP3.LUT P0, RZ, R0, 0xff, RZ, 0xc0, !PT ;  /* 0x000000ff00ff7812 */ /* 0x000fda000780c0ff */
[----:B------:R-:W-:Y:S05]  /*16d70*/  @P0 BRA `(.L_x_616) ;  /* 0xfffffea400a80947 */ /* 0x000fea000383ffff */
[----:B------:R-:W-:Y:S05]  /*16d80*/  EXIT ;  /* 0x000000000000794d */ /* 0x000fea0003800000 */
.L_x_7:
[----:B------:R-:W2:Y:S01]  /*16d90*/  LDL R5, [R1+0x184] ;  /* 0x0001840001057983 */ /* 0x000ea20000100800 */
[----:B------:R-:W-:-:S03]  /*16da0*/  ULDC.64 UR4, c[0x0][0x650] ;  /* 0x0001940000047ab9 */ /* 0x000fc60000000a00 */
[----:B------:R-:W3:Y:S01]  /*16db0*/  LDL R4, [R1+0x180] ;  /* 0x0001800001047983 */ /* 0x000ee20000100800 */
[----:B------:R-:W-:Y:S01]  /*16dc0*/  PRMT R0, RZ, 0x7610, R0 ;  /* 0x00007610ff007816 */ /* 0x000fe20000000000 */
[----:B------:R-:W-:Y:S02]  /*16dd0*/  IMAD.MOV.U32 R2, RZ, RZ, -0x1 ;  /* 0xffffffffff027424 */ /* 0x000fe400078e00ff */
[----:B------:R-:W-:Y:S02]  /*16de0*/  IMAD.MOV.U32 R3, RZ, RZ, -0x1 ;  /* 0xffffffffff037424 */ /* 0x000fe400078e00ff */
[----:B------:R-:W-:Y:S01]  /*16df0*/  IMAD.MOV.U32 R10, RZ, RZ, -0x1 ;  /* 0xffffffffff0a7424 */ /* 0x000fe200078e00ff */
[----:B--2---:R-:W-:-:S04]  /*16e00*/  ISETP.GE.U32.AND P0, PT, R5, UR4, PT ;  /* 0x0000000405007c0c */ /* 0x004fc8000bf06070 */
[----:B---3--:R-:W-:-:S13]  /*16e10*/  ISETP.GE.U32.AND.EX P0, PT, R4, UR5, PT, P0 ;  /* 0x0000000504007c0c */ /* 0x008fda000bf06100 */
        /* <DEDUP_REMOVED lines=21> */
.L_x_618:
[----:B------:R-:W-:Y:S01]  /*16f70*/  USHF.R.U64 UR4, UR14, UR19, UR15 ;  /* 0x000000130e047299 */ /* 0x000fe2000800120f */
[----:B------:R-:W-:Y:S01]  /*16f80*/  R2UR UR7, R4 ;  /* 0x00000000040772ca */ /* 0x000fe200000e0000 */
[----:B------:R-:W-:Y:S02]  /*16f90*/  USHF.R.U32.HI UR5, URZ, UR19, UR15 ;  /* 0x000000133f057299 */ /* 0x000fe4000801160f */
[----:B------:R-:W-:Y:S01]  /*16fa0*/  UIADD3 UR13, UP0, URZ, -UR4, URZ ;  /* 0x800000043f0d7290 */ /* 0x000fe2000ff1e03f */
[----:B------:R-:W-:Y:S01]  /*16fb0*/  ULDC.64 UR14, c[0x0][0x620] ;  /* 0x00018800000e7ab9 */ /* 0x000fe20000000a00 */
[----:B------:R-:W-:Y:S02]  /*16fc0*/  UMOV UR6, UR20 ;  /* 0x0000001400067c82 */ /* 0x000fe40008000000 */
[----:B------:R-:W-:Y:S02]  /*16fd0*/  UIADD3.X UR5, URZ, ~UR5, URZ, UP0, !UPT ;  /* 0x800000053f057290 */ /* 0x000fe400087fe43f */
[----:B------:R-:W-:-:S02]  /*16fe0*/  UISETP.NE.AND UP1, UPT, UR47, URZ, UPT ;  /* 0x0000003f2f00728c */ /* 0x000fc4000bf25270 */
[----:B------:R-:W-:Y:S02]  /*16ff0*/  UIMAD UR5, UR5, UR14, URZ ;  /* 0x0000000e050572a4 */ /* 0x000fe4000f8e023f */
[----:B------:R-:W-:Y:S02]  /*17000*/  UIMAD.WIDE.U32 UR6, UR13, UR14, UR6 ;  /* 0x0000000e0d0672a5 */ /* 0x000fe4000f8e0006 */
[----:B------:R-:W-:Y:S01]  /*17010*/  UIMAD UR5, UR13, UR15, UR5 ;  /* 0x0000000f0d0572a4 */ /* 0x000fe2000f8e0205 */
[----:B------:R-:W-:Y:S02]  /*17020*/  ULDC UR14, c[0x0][0x608] ;  /* 0x00018200000e7ab9 */ /* 0x000fe40000000800 */
[----:B------:R-:W-:Y:S01]  /*17030*/  ULDC UR13, c[0x0][0x618] ;  /* 0x00018600000d7ab9 */ /* 0x000fe20000000800 */
[----:B------:R-:W-:Y:S01]  /*17040*/  UIADD3 UR5, UR7, UR5, URZ ;  /* 0x0000000507057290 */ /* 0x000fe2000fffe03f */
[----:B------:R-:W-:Y:S01]  /*17050*/  ULDC UR22, c[0x0][0x658] ;  /* 0x0001960000167ab9 */ /* 0x000fe20000000800 */
[----:B------:R-:W-:-:S02]  /*17060*/  @UP1 UIMAD UR8, UR11, UR12, UR10 ;  /* 0x0000000c0b0812a4 */ /* 0x000fc4000f8e020a */
[----:B------:R-:W-:Y:S02]  /*17070*/  USHF.R.U64 UR17, UR6, UR13, UR5 ;  /* 0x0000000d06117299 */ /* 0x000fe40008001205 */
[----:B------:R-:W-:Y:S01]  /*17080*/  USHF.R.U32.HI UR5, URZ, UR13, UR5 ;  /* 0x0000000d3f057299 */ /* 0x000fe20008011605 */
[----:B------:R-:W-:Y:S01]  /*17090*/  ULDC.64 UR6, c[0x0][0x640] ;  /* 0x0001900000067ab9 */ /* 0x000fe20000000a00 */
[----:B------:R-:W-:Y:S01]  /*170a0*/  UMOV UR10, 0xffffffff ;  /* 0xffffffff000a7882 */ /* 0x000fe20000000000 */
[----:B------:R-:W-:Y:S01]  /*170b0*/  ISETP.NE.U32.AND P0, PT, RZ, UR6, PT ;  /* 0x00000006ff007c0c */ /* 0x000fe2000bf05070 */
[----:B------:R-:W-:Y:S02]  /*170c0*/  USHF.R.U64 UR18, UR17, UR14, UR5 ;  /* 0x0000000e11127299 */ /* 0x000fe40008001205 */
[----:B------:R-:W-:Y:S01]  /*170d0*/  USHF.R.U32.HI UR5, URZ, UR14, UR5 ;  /* 0x0000000e3f057299 */ /* 0x000fe20008011605 */
[----:B------:R-:W-:Y:S01]  /*170e0*/  ISETP.NE.AND.EX P0, PT, RZ, UR7, PT, P0 ;  /* 0x00000007ff007c0c */ /* 0x000fe2000bf05300 */
[----:B------:R-:W-:-:S02]  /*170f0*/  USHF.L.U32 UR11, UR10, UR22, URZ ;  /* 0x000000160a0b7299 */ /* 0x000fc4000800063f */
[----:B------:R-:W-:Y:S01]  /*17100*/  USHF.R.U64 UR19, UR18, UR22, UR5 ;  /* 0x0000001612137299 */ /* 0x000fe20008001205 */
[----:B------:R-:W-:Y:S01]  /*17110*/  ULDC UR20, c[0x0][0x600] ;  /* 0x0001800000147ab9 */ /* 0x000fe20000000800 */
[----:B------:R-:W-:Y:S02]  /*17120*/  USHF.R.U32.HI UR10, URZ, UR22, UR5 ;  /* 0x000000163f0a7299 */ /* 0x000fe40008011605 */
[----:B------:R-:W-:Y:S02]  /*17130*/  UIADD3 UR21, UR20, -0x1, URZ ;  /* 0xffffffff14157890 */ /* 0x000fe4000fffe03f */
[----:B------:R-:W-:Y:S01]  /*17140*/  ULOP3.LUT UR26, URZ, UR11, URZ, 0x33, !UPT ;  /* 0x0000000b3f1a7292 */ /* 0x000fe2000f8e333f */
        /* <DEDUP_REMOVED lines=17> */
.L_x_619:
[----:B------:R-:W-:Y:S01]  /*17260*/  USHF.R.U64 UR6, UR5, UR23, UR10 ;  /* 0x0000001705067299 */ /* 0x000fe2000800120a */
[----:B------:R-:W-:Y:S01]  /*17270*/  IMAD.MOV.U32 R0, RZ, RZ, 0x1 ;  /* 0x00000001ff007424 */ /* 0x000fe200078e00ff */
[----:B------:R-:W-:Y:S01]  /*17280*/  USHF.L.U32 UR25, UR25, UR22, URZ ;  /* 0x0000001619197299 */ /* 0x000fe2000800063f */
[----:B------:R-:W-:Y:S01]  /*17290*/  IMAD.U32 R10, RZ, RZ, UR4 ;  /* 0x00000004ff0a7e24 */ /* 0x000fe2000f8e00ff */
[----:B------:R-:W-:Y:S02]  /*172a0*/  ULOP3.LUT UR5, UR18, UR26, URZ, 0xc0, !UPT ;  /* 0x0000001a12057292 */ /* 0x000fe4000f8ec03f */
[----:B------:R-:W-:Y:S02]  /*172b0*/  UIADD3 UR7, -UR6, URZ, URZ ;  /* 0x0000003f06077290 */ /* 0x000fe4000fffe13f */
[----:B------:R-:W-:Y:S02]  /*172c0*/  UIMAD UR6, UR25, UR6, UR5 ;  /* 0x00000006190672a4 */ /* 0x000fe4000f8e0205 */
[----:B------:R-:W-:-:S02]  /*172d0*/  ULOP3.LUT UR17, UR17, UR21, URZ, 0xc0, !UPT ;  /* 0x0000001511117292 */ /* 0x000fc4000f8ec03f */
[----:B------:R-:W-:Y:S02]  /*172e0*/  UIMAD UR5, UR7, UR24, UR19 ;  /* 0x00000018070572a4 */ /* 0x000fe4000f8e0213 */
[----:B------:R-:W-:Y:S01]  /*172f0*/  UISETP.NE.AND UP0, UPT, UR47, URZ, UPT ;  /* 0x0000003f2f00728c */ /* 0x000fe2000bf05270 */
[----:B------:R-:W-:Y:S01]  /*17300*/  ULDC UR7, c[0x0][0x610] ;  /* 0x0001840000077ab9 */ /* 0x000fe20000000800 */
[----:B------:R-:W-:Y:S02]  /*17310*/  UIMAD UR5, UR5, UR20, UR17 ;  /* 0x00000014050572a4 */ /* 0x000fe4000f8e0211 */
[----:B------:R-:W-:-:S04]  /*17320*/  UIMAD UR8, UR6, UR7, UR8 ;  /* 0x00000007060872a4 */ /* 0x000fc8000f8e0208 */
[----:B------:R-:W-:Y:S02]  /*17330*/  USEL UR6, UR5, UR8, !UP0 ;  /* 0x0000000805067287 */ /* 0x000fe4000c000000 */
[----:B------:R-:W-:-:S04]  /*17340*/  USEL UR8, UR8, UR5, !UP0 ;  /* 0x0000000508087287 */ /* 0x000fc8000c000000 */
[----:B------:R-:W-:Y:S02]  /*17350*/  IMAD.U32 R3, RZ, RZ, UR6 ;  /* 0x00000006ff037e24 */ /* 0x000fe4000f8e00ff */
[----:B------:R-:W-:-:S07]  /*17360*/  IMAD.U32 R2, RZ, RZ, UR8 ;  /* 0x00000008ff027e24 */ /* 0x000fce000f8e00ff */
.L_x_617:
[----:B------:R-:W-:-:S08]  /*17370*/  NOP ;  /* 0x0000000000007918 */ /* 0x000fd00000000000 */
[----:B0-----:R-:W0:-:S00]  /*17380*/  USETMAXREG.DEALLOC.CTAPOOL 0x18 ;  /* 0x00000018000079c8 */ /* 0x001e0000080e0500 */
[----:B------:R-:W-:-:S13]  /*17390*/  ISETP.NE.AND P0, PT, RZ, UR9, PT ;  /* 0x00000009ff007c0c */ /* 0x000fda000bf05270 */
[----:B------:R-:W-:Y:S05]  /*173a0*/  @P0 EXIT ;  /* 0x000000000000094d */ /* 0x000fea0003800000 */
[----:B0-----:R-:W-:Y:S01]  /*173b0*/  LOP3.LUT P0, RZ, R0, 0xff, RZ, 0xc0, !PT ;  /* 0x000000ff00ff7812 */ /* 0x001fe2000780c0ff */
[----:B------:R-:W-:Y:S02]  /*173c0*/  IMAD.MOV.U32 R7, RZ, RZ, 0x1 ;  /* 0x00000001ff077424 */ /* 0x000fe400078e00ff */
[----:B------:R-:W-:-:S10]  /*173d0*/  IMAD.MOV.U32 R6, RZ, RZ, RZ ;  /* 0x000000ffff067224 */ /* 0x000fd400078e00ff */
[----:B------:R-:W-:Y:S05]  /*173e0*/  @!P0 BRA `(.L_x_620) ;  /* 0x0000000c00748947 */ /* 0x000fea0003800000 */
[----:B------:R-:W0:Y:S01]  /*173f0*/  S2R R0, SR_CgaCtaId ;  /* 0x0000000000007919 */ /* 0x000e220000008800 */
[----:B------:R-:W-:Y:S01]  /*17400*/  ULDC UR4, c[0x0][0x28c] ;  /* 0x0000a30000047ab9 */ /* 0x000fe20000000800 */
[----:B------:R-:W-:Y:S01]  /*17410*/  ULDC UR6, c[0x0][0x658] ;  /* 0x0001960000067ab9 */ /* 0x000fe20000000800 */
[----:B------:R-:W-:Y:S01]  /*17420*/  UIADD3 UR10, UR4, 0x3f, URZ ;  /* 0x0000003f040a7890 */ /* 0x000fe2000fffe03f */
[----:B------:R-:W-:Y:S01]  /*17430*/  IMAD.MOV.U32 R5, RZ, RZ, 0x1800 ;  /* 0x00001800ff057424 */ /* 0x000fe200078e00ff */
[----:B------:R-:W-:Y:S01]  /*17440*/  UMOV UR7, 0xffffffff ;  /* 0xffffffff00077882 */ /* 0x000fe20000000000 */
[----:B------:R-:W-:Y:S01]  /*17450*/  ULDC UR5, c[0x0][0x600] ;  /* 0x0001800000057ab9 */ /* 0x000fe20000000800 */
[----:B------:R-:W-:Y:S01]  /*17460*/  UMOV UR9, 0x1 ;  /* 0x0000000100097882 */ /* 0x000fe20000000000 */
[----:B------:R-:W-:Y:S01]  /*17470*/  USHF.L.U32 UR7, UR7, UR6, URZ ;  /* 0x0000000607077299 */ /* 0x000fe2000800063f */
[----:B------:R-:W-:Y:S01]  /*17480*/  BSSY B0, `(.L_x_620) ;  /* 0x00000d3000007945 */ /* 0x000fe20003800000 */
[----:B------:R-:W-:Y:S01]  /*17490*/  UIADD3 UR4, UR5, -0x1, URZ ;  /* 0xffffffff05047890 */ /* 0x000fe2000fffe03f */
[----:B------:R-:W-:Y:S01]  /*174a0*/  IMAD.MOV.U32 R9, RZ, RZ, 0x1 ;  /* 0x00000001ff097424 */ /* 0x000fe200078e00ff */
[----:B------:R-:W-:Y:S01]  /*174b0*/  USHF.R.S32.HI UR11, URZ, 0x1f, UR10 ;  /* 0x0000001f3f0b7899 */ /* 0x000fe2000801140a */
[----:B------:R-:W-:Y:S01]  /*174c0*/  IMAD.MOV.U32 R7, RZ, RZ, 0x1 ;  /* 0x00000001ff077424 */ /* 0x000fe200078e00ff */
[----:B------:R-:W-:Y:S01]  /*174d0*/  ULDC UR8, c[0x0][0xc] ;  /* 0x0000030000087ab9 */ /* 0x000fe20000000800 */
[----:B------:R-:W-:Y:S01]  /*174e0*/  USHF.L.U32 UR5, UR9, UR6, URZ ;  /* 0x0000000609057299 */ /* 0x000fe2000800063f */
[----:B------:R-:W-:Y:S01]  /*174f0*/  IMAD.MOV.U32 R6, RZ, RZ, RZ ;  /* 0x000000ffff067224 */ /* 0x000fe200078e00ff */
[----:B------:R-:W-:Y:S01]  /*17500*/  ULEA.HI UR11, UR11, UR10, URZ, 0x6 ;  /* 0x0000000a0b0b7291 */ /* 0x000fe2000f8f303f */
[----:B------:R-:W-:Y:S01]  /*17510*/  ULDC UR9, c[0x0][0x10] ;  /* 0x0000040000097ab9 */ /* 0x000fe20000000800 */
[----:B------:R-:W-:-:S02]  /*17520*/  ULOP3.LUT UR6, URZ, UR7, URZ, 0x33, !UPT ;  /* 0x000000073f067292 */ /* 0x000fc4000f8e333f */
[----:B------:R-:W-:Y:S01]  /*17530*/  UIMAD.WIDE.U32 UR8, UR8, UR9, URZ ;  /* 0x00000009080872a5 */ /* 0x000fe2000f8e003f */
[----:B------:R-:W-:Y:S01]  /*17540*/  ULDC UR7, c[0x0][0x14] ;  /* 0x0000050000077ab9 */ /* 0x000fe20000000800 */
[----:B------:R-:W-:Y:S02]  /*17550*/  USHF.R.S32.HI UR19, URZ, 0x6, UR11 ;  /* 0x000000063f137899 */ /* 0x000fe4000801140b */
[----:B------:R-:W-:Y:S02]  /*17560*/  UIMAD.WIDE.U32 UR22, UR8, UR7, URZ ;  /* 0x00000007081672a5 */ /* 0x000fe4000f8e003f */
[----:B------:R-:W-:Y:S02]  /*17570*/  UIMAD UR13, UR9, UR7, URZ ;  /* 0x00000007090d72a4 */ /* 0x000fe4000f8e023f */
[----:B------:R-:W-:Y:S01]  /*17580*/  ULOP3.LUT UR26, UR40, 0x2, URZ, 0xfc, !UPT ;  /* 0x00000002281a7892 */ /* 0x000fe2000f8efc3f */
[----:B0-----:R-:W-:Y:S01]  /*17590*/  LOP3.LUT R0, R0, 0x1, RZ, 0xc0, !PT ;  /* 0x0000000100007812 */ /* 0x001fe200078ec0ff */
[----:B------:R-:W-:-:S02]  /*175a0*/  UIADD3 UR13, UR23, UR13, URZ ;  /* 0x0000000d170d7290 */ /* 0x000fc4000fffe03f */
[----:B------:R-:W-:Y:S02]  /*175b0*/  UIADD3 UR27, UR19, 0x1, URZ ;  /* 0x00000001131b7890 */ /* 0x000fe4000fffe03f */
[----:B------:R-:W-:Y:S01]  /*175c0*/  IMAD R16, R0, R5, 0x24180 ;  /* 0x0002418000107424 */ /* 0x000fe200078e0205 */
[----:B------:R-:W-:-:S09]  /*175d0*/  ULDC.64 UR24, c[0x0][0x198] ;  /* 0x0000660000187ab9 */ /* 0x000fd20000000a00 */
.L_x_631:
[----:B------:R-:W-:-:S03]  /*175e0*/  UMOV UR7, 0xffffffff ;  /* 0xffffffff00077882 */ /* 0x000fc60000000000 */
[----:B------:R-:W-:Y:S05]  /*175f0*/  BRA.DIV UR7, `(.L_x_621) ;  /* 0x0000001207247947 */ /* 0x000fea000b800000 */
[----:B------:R-:W-:-:S13]  /*17600*/  ELECT P6, URZ, PT ;  /* 0x00000000003f782f */ /* 0x000fda00038c0000 */
.L_x_644:
[----:B------:R-:W0:Y:S01]  /*17610*/  LDC R4, c[0x0][0x28c] ;  /* 0x0000a300ff047b82 */ /* 0x000e220000000800 */
[----:B------:R-:W-:Y:S01]  /*17620*/  BSSY B1, `(.L_x_622) ;  /* 0x000003b000017945 */ /* 0x000fe20003800000 */
[----:B0-----:R-:W-:-:S13]  /*17630*/  ISETP.LT.OR P6, PT, R4, 0x1, !P6 ;  /* 0x000000010400780c */ /* 0x001fda00077c1670 */
[----:B------:R-:W-:Y:S05]  /*17640*/  @P6 BRA `(.L_x_623) ;  /* 0x0000000000e06947 */ /* 0x000fea0003800000 */
[----:B------:R-:W-:Y:S02]  /*17650*/  IMAD R3, R3, 0x2, R0 ;  /* 0x0000000203037824 */ /* 0x000fe400078e0200 */
[----:B------:R-:W-:Y:S02]  /*17660*/  IMAD R2, R2, 0x180, RZ ;  /* 0x0000018002027824 */ /* 0x000fe400078e02ff */
[----:B------:R-:W-:Y:S02]  /*17670*/  IMAD R3, R3, 0x60, RZ ;  /* 0x0000006003037824 */ /* 0x000fe400078e02ff */
[----:B------:R-:W-:Y:S02]  /*17680*/  IMAD.MOV.U32 R12, RZ, RZ, RZ ;  /* 0x000000ffff0c7224 */ /* 0x000fe400078e00ff */
[----:B------:R-:W-:Y:S02]  /*17690*/  IMAD.U32 R13, RZ, RZ, UR27 ;  /* 0x0000001bff0d7e24 */ /* 0x000fe4000f8e00ff */
[----:B------:R-:W-:-:S02]  /*176a0*/  IMAD.MOV.U32 R4, RZ, RZ, R7 ;  /* 0x000000ffff047224 */ /* 0x000fc400078e0007 */
[----:B------:R-:W-:-:S07]  /*176b0*/  IMAD.MOV.U32 R5, RZ, RZ, R6 ;  /* 0x000000ffff057224 */ /* 0x000fce00078e0006 */
.L_x_626:
[----:B------:R-:W0:Y:S01]  /*176c0*/  S2R R11, SR_CgaCtaId ;  /* 0x00000000000b7919 */ /* 0x000e220000008800 */
[----:B------:R-:W-:Y:S01]  /*176d0*/  MOV R8, 0x400 ;  /* 0x0000040000087802 */ /* 0x000fe20000000f00 */
[----:B------:R-:W1:Y:S03]  /*176e0*/  S2R R15, SR_TID.X ;  /* 0x00000000000f7919 */ /* 0x000e660000002100 */
[----:B0-----:R-:W-:Y:S02]  /*176f0*/  LEA R14, R11, R8, 0x18 ;  /* 0x000000080b0e7211 */ /* 0x001fe400078ec0ff */
[----:B------:R-:W-:Y:S02]  /*17700*/  SHF.L.U32 R8, R4, 0x1f, RZ ;  /* 0x0000001f04087819 */ /* 0x000fe400000006ff */
[----:B-1----:R-:W-:Y:S01]  /*17710*/  LOP3.LUT P1, RZ, R15, 0x7f, RZ, 0xc0, !PT ;  /* 0x0000007f0fff7812 */ /* 0x002fe2000782c0ff */
[----:B------:R-:W-:-:S04]  /*17720*/  IMAD R11, R5, 0x8, R14 ;  /* 0x00000008050b7824 */ /* 0x000fc800078e020e */
[----:B------:R-:W0:Y:S02]  /*17730*/  SYNCS.PHASECHK.TRANS64.TRYWAIT P0, [R11+URZ+0x30], R8 ;  /* 0x000030080b0075a7 */ /* 0x000e24000800017f */
[----:B0-----:R-:W-:Y:S06]  /*17740*/  @!P0 BRA `(.L_x_624) ;  /* 0x0000000c00f08947 */ /* 0x001fec0003800000 */
.L_x_645:
[----:B0-----:R-:W0:Y:S01]  /*17750*/  @!P1 LDC R8, c[0x0][0x500] ;  /* 0x00014000ff089b82 */ /* 0x001e220000000800 */
[----:B------:R-:W-:-:S04]  /*17760*/  UPRMT UR7, UR26, 0x9910, URZ ;  /* 0x000099101a077896 */ /* 0x000fc8000800003f */
[----:B------:R-:W-:-:S06]  /*17770*/  UISETP.NE.AND UP0, UPT, UR7, 0x2, UPT ;  /* 0x000000020700788c */ /* 0x000fcc000bf05270 */
[----:B------:R-:W-:Y:S01]  /*17780*/  PLOP3.LUT P0, PT, PT, PT, UP0, 0x80, 0x0 ;  /* 0x000000000000781c */ /* 0x000fe20003f0f008 */
[----:B0-----:R0:W-:-:S12]  /*17790*/  @!P1 SYNCS.ARRIVE.TRANS64 RZ, [R11+URZ], R8 ;  /* 0x000000080bff99a7 */ /* 0x0011d8000800003f */
[----:B------:R-:W-:Y:S05]  /*177a0*/  @P0 BRA `(.L_x_625) ;  /* 0x0000000000040947 */ /* 0x000fea0003800000 */
[----:B------:R-:W-:Y:S01]  /*177b0*/  BPT.TRAP 0x1 ;  /* 0x000000040000795c */ /* 0x000fe20000300000 */
.L_x_625:
[----:B0-----:R-:W-:Y:S01]  /*177c0*/  IMAD R8, R5, 0x6000, R14 ;  /* 0x0000600005087824 */ /* 0x001fe200078e020e */
[----:B------:R-:W-:Y:S01]  /*177d0*/  R2UR UR20, R14 ;  /* 0x000000000e1472ca */ /* 0x000fe200000e0000 */
[----:B------:R-:W-:Y:S01]  /*177e0*/  VIADD R13, R13, 0xffffffff ;  /* 0xffffffff0d0d7836 */ /* 0x000fe20000000000 */
[----:B------:R-:W-:Y:S01]  /*177f0*/  R2UR UR9, R11 ;  /* 0x000000000b0972ca */ /* 0x000fe200000e0000 */
[----:B------:R-:W-:Y:S01]  /*17800*/  UIADD3 UR14, UP0, UR24, 0xf0, URZ ;  /* 0x000000f0180e7890 */ /* 0x000fe2000ff1e03f */
[----:B------:R-:W-:Y:S01]  /*17810*/  R2UR UR7, R8 ;  /* 0x00000000080772ca */ /* 0x000fe200000e0000 */
[C---:B------:R-:W-:Y:S01]  /*17820*/  IMAD R8, R5.reuse, 0x3000, R16 ;  /* 0x0000300005087824 */ /* 0x040fe200078e0210 */
[----:B------:R-:W-:Y:S01]  /*17830*/  R2UR UR11, R2 ;  /* 0x00000000020b72ca */ /* 0x000fe200000e0000 */
[----:B------:R-:W-:Y:S01]  /*17840*/  UIADD3 UR28, UP1, UR24, 0x1f0, URZ ;  /* 0x000001f0181c7890 */ /* 0x000fe2000ff3e03f */
[----:B------:R-:W-:Y:S01]  /*17850*/  R2UR UR10, R12 ;  /* 0x000000000c0a72ca */ /* 0x000fe200000e0000 */
[----:B------:R-:W-:Y:S01]  /*17860*/  UIADD3.X UR15, URZ, UR25, URZ, UP0, !UPT ;  /* 0x000000193f0f7290 */ /* 0x000fe200087fe43f */
[----:B------:R-:W-:Y:S01]  /*17870*/  R2UR UR8, R8 ;  /* 0x00000000080872ca */ /* 0x000fe200000e0000 */
[----:B------:R-:W-:Y:S01]  /*17880*/  VIADD R5, R5, 0x1 ;  /* 0x0000000105057836 */ /* 0x000fe20000000000 */
[----:B------:R-:W-:Y:S01]  /*17890*/  R2UR UR12, R10 ;  /* 0x000000000a0c72ca */ /* 0x000fe200000e0000 */
[----:B------:R-:W-:Y:S01]  /*178a0*/  UIADD3.X UR29, URZ, UR25, URZ, UP1, !UPT ;  /* 0x000000193f1d7290 */ /* 0x000fe20008ffe43f */
[----:B------:R-:W-:Y:S01]  /*178b0*/  R2UR UR21, R3 ;  /* 0x00000000031572ca */ /* 0x000fe200000e0000 */
[----:B------:R-:W-:Y:S01]  /*178c0*/  UMOV UR16, 0x0 ;  /* 0x0000000000107882 */ /* 0x000fe20000000000 */
[----:B------:R-:W-:Y:S01]  /*178d0*/  ISETP.GT.AND P1, PT, R13, 0x1, PT ;  /* 0x000000010d00780c */ /* 0x000fe20003f24270 */
[----:B------:R-:W-:Y:S01]  /*178e0*/  UIADD3 UR18, UR7, 0x180, URZ ;  /* 0x0000018007127890 */ /* 0x000fe2000fffe03f */
[C---:B------:R-:W-:Y:S01]  /*178f0*/  ISETP.NE.AND P0, PT, R5.reuse, 0x6, PT ;  /* 0x000000060500780c */ /* 0x040fe20003f05270 */
[----:B------:R-:W-:Y:S01]  /*17900*/  UMOV UR17, 0x10000000 ;  /* 0x1000000000117882 */ /* 0x000fe20000000000 */
[----:B------:R-:W-:Y:S01]  /*17910*/  UMOV UR30, 0x30000 ;  /* 0x00030000001e7882 */ /* 0x000fe20000000000 */
[----:B------:R-:W-:Y:S01]  /*17920*/  VIADD R12, R12, 0x40 ;  /* 0x000000400c0c7836 */ /* 0x000fe20000000000 */
[----:B------:R-:W-:Y:S01]  /*17930*/  SEL R11, RZ, 0x1, P0 ;  /* 0x00000001ff0b7807 */ /* 0x000fe20000000000 */
[----:B------:R-:W-:Y:S01]  /*17940*/  UIADD3 UR7, UR20, UR8, URZ ;  /* 0x0000000814077290 */ /* 0x000fe2000fffe03f */
[----:B------:R-:W-:-:S02]  /*17950*/  SEL R5, R5, RZ, P0 ;  /* 0x000000ff05057207 */ /* 0x000fc40000000000 */
[----:B------:R-:W-:Y:S01]  /*17960*/  UMOV UR8, UR18 ;  /* 0x0000001200087c82 */ /* 0x000fe20008000000 */
[----:B------:R-:W-:Y:S01]  /*17970*/  LOP3.LUT R4, R4, R11, RZ, 0x3c, !PT ;  /* 0x0000000b04047212 */ /* 0x000fe200078e3cff */
[----:B------:R0:W-:Y:S02]  /*17980*/  UTMALDG.3D [UR8], [UR14], desc[UR16] ;  /* 0x000010080e0075b4 */ /* 0x0001e40008011000 */
[----:B0-----:R-:W-:Y:S01]  /*17990*/  UMOV UR11, UR21 ;  /* 0x00000015000b7c82 */ /* 0x001fe20008000000 */
[----:B------:R-:W-:Y:S02]  /*179a0*/  UMOV UR8, UR7 ;  /* 0x0000000700087c82 */ /* 0x000fe40008000000 */
[----:B------:R0:W-:Y:S02]  /*179b0*/  UTMALDG.3D.MULTICAST [UR8], [UR28], UR30, desc[UR16] ;  /* 0x000010081c0073b4 */ /* 0x0001e4000801181e */
[----:B0-----:R-:W-:Y:S05]  /*179c0*/  @P1 BRA `(.L_x_626) ;  /* 0xfffffffc003c1947 */ /* 0x001fea000383ffff */
.L_x_623:
[----:B------:R-:W-:Y:S05]  /*179d0*/  BSYNC B1 ;  /* 0x0000000000017941 */ /* 0x000fea0003800000 */
.L_x_622:
[----:B------:R-:W2:Y:S01]  /*179e0*/  LDL.LU R15, [R1+0x180] ;  /* 0x00018000010f7983 */ /* 0x000ea20000300800 */
[----:B------:R-:W-:Y:S01]  /*179f0*/  LOP3.LUT P0, RZ, R9, 0xff, RZ, 0xc0, !PT ;  /* 0x000000ff09ff7812 */ /* 0x000fe2000780c0ff */
[----:B------:R-:W-:Y:S01]  /*17a00*/  VIADD R5, R6, UR19 ;  /* 0x0000001306057c36 */ /* 0x000fe20008000000 */
[----:B------:R-:W-:Y:S01]  /*17a10*/  ULDC.64 UR8, c[0x0][0x650] ;  /* 0x0001940000087ab9 */ /* 0x000fe20000000a00 */
[----:B------:R-:W3:Y:S01]  /*17a20*/  LDL.LU R14, [R1+0x184] ;  /* 0x00018400010e7983 */ /* 0x000ee20000300800 */
[----:B------:R-:W-:Y:S01]  /*17a30*/  UISETP.GE.U32.AND UP0, UPT, UR19, 0x6, UPT ;  /* 0x000000061300788c */ /* 0x000fe2000bf06070 */
[----:B------:R-:W-:Y:S01]  /*17a40*/  BSSY B1, `(.L_x_627) ;  /* 0x0000074000017945 */ /* 0x000fe20003800000 */
[----:B------:R-:W-:Y:S01]  /*17a50*/  IMAD.MOV.U32 R10, RZ, RZ, -0x1 ;  /* 0xffffffffff0a7424 */ /* 0x000fe200078e00ff */
[----:B------:R-:W-:-:S03]  /*17a60*/  PRMT R9, RZ, 0x7610, R9 ;  /* 0x00007610ff097816 */ /* 0x000fc60000000009 */
[----:B------:R-:W-:-:S03]  /*17a70*/  PLOP3.LUT P1, PT, PT, PT, UP0, 0x80, 0x0 ;  /* 0x000000000000781c */ /* 0x000fc60003f2f008 */
[----:B------:R-:W0:Y:S01]  /*17a80*/  @P0 S2R R3, SR_CgaCtaId ;  /* 0x0000000000030919 */ /* 0x000e220000008800 */
[----:B------:R-:W-:-:S04]  /*17a90*/  @P0 MOV R2, 0x400 ;  /* 0x0000040000020802 */ /* 0x000fc80000000f00 */
[----:B0-----:R-:W-:-:S04]  /*17aa0*/  @P0 LEA R2, R3, R2, 0x18 ;  /* 0x0000000203020211 */ /* 0x001fc800078ec0ff */
[----:B------:R0:W-:Y:S01]  /*17ab0*/  @P0 SYNCS.ARRIVE.TRANS64.A1T0 RZ, [R2+URZ+0x78], RZ ;  /* 0x000078ff02ff09a7 */ /* 0x0001e2000810003f */
[----:B------:R-:W-:Y:S01]  /*17ac0*/  ISETP.GT.U32.AND P0, PT, R5, 0x5, PT ;  /* 0x000000050500780c */ /* 0x000fe20003f04070 */
[----:B0-----:R-:W-:-:S05]  /*17ad0*/  IMAD.U32 R2, RZ, RZ, UR19 ;  /* 0x00000013ff027e24 */ /* 0x001fca000f8e00ff */
[----:B------:R-:W-:Y:S01]  /*17ae0*/  ISETP.LT.U32.AND P0, PT, R2, 0x6, P0 ;  /* 0x000000060200780c */ /* 0x000fe20000701070 */
[----:B------:R-:W-:-:S03]  /*17af0*/  IMAD.WIDE.U32 R2, R5, -0x55555555, RZ ;  /* 0xaaaaaaab05027825 */ /* 0x000fc600078e00ff */
[----:B------:R-:W-:Y:S02]  /*17b00*/  SEL R2, RZ, 0x1, !P0 ;  /* 0x00000001ff027807 */ /* 0x000fe40004000000 */
[----:B------:R-:W-:Y:S01]  /*17b10*/  SHF.R.U32.HI R4, RZ, 0x2, R3 ;  /* 0x00000002ff047819 */ /* 0x000fe20000011603 */
[----:B------:R-:W-:Y:S01]  /*17b20*/  IMAD.MOV.U32 R3, RZ, RZ, -0x1 ;  /* 0xffffffffff037424 */ /* 0x000fe200078e00ff */
[----:B------:R-:W-:Y:S01]  /*17b30*/  LOP3.LUT R7, R7, R2, RZ, 0x3c, !PT ;  /* 0x0000000207077212 */ /* 0x000fe200078e3cff */
[----:B------:R-:W-:Y:S02]  /*17b40*/  IMAD.MOV.U32 R2, RZ, RZ, -0x1 ;  /* 0xffffffffff027424 */ /* 0x000fe400078e00ff */
[----:B------:R-:W-:Y:S01]  /*17b50*/  IMAD R6, R4, -0x6, R5 ;  /* 0xfffffffa04067824 */ /* 0x000fe200078e0205 */
[--C-:B------:R-:W-:Y:S02]  /*17b60*/  @P1 LOP3.LUT R7, R7, 0x1, R4.reuse, 0x78, !PT ;  /* 0x0000000107071812 */ /* 0x100fe400078e7804 */
[----:B------:R-:W-:-:S02]  /*17b70*/  PRMT R4, RZ, 0x7610, R4 ;  /* 0x00007610ff047816 */ /* 0x000fc40000000004 */
[----:B---3--:R-:W-:-:S04]  /*17b80*/  IADD3 R14, P0, R14, UR22, RZ ;  /* 0x000000160e0e7c10 */ /* 0x008fc8000ff1e0ff */
[----:B--2---:R-:W-:Y:S01]  /*17b90*/  IADD3.X R15, R15, UR13, RZ, P0, !PT ;  /* 0x0000000d0f0f7c10 */ /* 0x004fe200087fe4ff */
[----:B------:R0:W-:Y:S01]  /*17ba0*/  STL [R1+0x184], R14 ;  /* 0x0001840e01007387 */ /* 0x0001e20000100800 */
[----:B------:R-:W-:-:S03]  /*17bb0*/  ISETP.GE.U32.AND P0, PT, R14, UR8, PT ;  /* 0x000000080e007c0c */ /* 0x000fc6000bf06070 */
[----:B------:R0:W-:Y:S01]  /*17bc0*/  STL [R1+0x180], R15 ;  /* 0x0001800f01007387 */ /* 0x0001e20000100800 */
[----:B------:R-:W-:-:S13]  /*17bd0*/  ISETP.GE.U32.AND.EX P0, PT, R15, UR9, PT, P0 ;  /* 0x000000090f007c0c */ /* 0x000fda000bf06100 */
[----:B0-----:R-:W-:Y:S05]  /*17be0*/  @P0 BRA `(.L_x_628) ;  /* 0x0000000400640947 */ /* 0x001fea0003800000 */
[----:B------:R-:W0:Y:S01]  /*17bf0*/  S2R R8, SR_CTAID.X ;  /* 0x0000000000087919 */ /* 0x000e220000002500 */
[----:B------:R-:W-:Y:S01]  /*17c00*/  ULDC UR7, c[0x0][0x150] ;  /* 0x0000540000077ab9 */ /* 0x000fe20000000800 */
[----:B------:R-:W1:Y:S01]  /*17c10*/  LDC R3, c[0x0][0x144] ;  /* 0x00005100ff037b82 */ /* 0x000e620000000800 */
[----:B------:R-:W-:Y:S01]  /*17c20*/  UISETP.NE.AND UP0, UPT, UR47, URZ, UPT ;  /* 0x0000003f2f00728c */ /* 0x000fe2000bf05270 */
[----:B------:R-:W2:Y:S01]  /*17c30*/  S2R R5, SR_CTAID.Y ;  /* 0x0000000000057919 */ /* 0x000ea20000002600 */
[----:B------:R-:W-:Y:S01]  /*17c40*/  ULDC.64 UR8, c[0x0][0x628] ;  /* 0x00018a0000087ab9 */ /* 0x000fe20000000a00 */
[----:B------:R-:W-:-:S03]  /*17c50*/  ULDC UR10, c[0x0][0x630] ;  /* 0x00018c00000a7ab9 */ /* 0x000fc60000000800 */
[----:B------:R-:W-:Y:S01]  /*17c60*/  PLOP3.LUT P0, PT, PT, PT, UP0, 0x80, 0x0 ;  /* 0x000000000000781c */ /* 0x000fe20003f0f008 */
[----:B------:R-:W3:Y:S01]  /*17c70*/  LDC R12, c[0x0][0x148] ;  /* 0x00005200ff0c7b82 */ /* 0x000ee20000000800 */
[----:B0-----:R-:W-:Y:S02]  /*17c80*/  I2FP.F32.U32 R2, R8 ;  /* 0x0000000800027245 */ /* 0x001fe40000201000 */
[----:B--2---:R-:W-:-:S03]  /*17c90*/  I2FP.F32.U32 R4, R5 ;  /* 0x0000000500047245 */ /* 0x004fc60000201000 */
[----:B------:R-:W-:Y:S01]  /*17ca0*/  FMUL R2, R2, UR7 ;  /* 0x0000000702027c20 */ /* 0x000fe20008400000 */
[----:B------:R-:W-:Y:S02]  /*17cb0*/  ULDC UR7, c[0x0][0x154] ;  /* 0x0000550000077ab9 */ /* 0x000fe40000000800 */
[----:B------:R-:W-:-:S03]  /*17cc0*/  FMUL R10, R4, UR7 ;  /* 0x00000007040a7c20 */ /* 0x000fc60008400000 */
[----:B------:R-:W0:Y:S08]  /*17cd0*/  F2I.U32.TRUNC.NTZ R2, R2 ;  /* 0x0000000200027305 */ /* 0x000e30000020f000 */
[----:B------:R-:W2:Y:S01]  /*17ce0*/  F2I.U32.TRUNC.NTZ R10, R10 ;  /* 0x0000000a000a7305 */ /* 0x000ea2000020f000 */
[----:B0-----:R-:W-:Y:S02]  /*17cf0*/  IMAD.MOV R4, RZ, RZ, -R2 ;  /* 0x000000ffff047224 */ /* 0x001fe400078e0a02 */
[----:B------:R-:W-:-:S02]  /*17d00*/  IMAD.MOV.U32 R2, RZ, RZ, R14 ;  /* 0x000000ffff027224 */ /* 0x000fc400078e000e */
[----:B-1----:R-:W-:Y:S02]  /*17d10*/  IMAD R8, R3, R4, R8 ;  /* 0x0000000403087224 */ /* 0x002fe400078e0208 */
[----:B--2---:R-:W-:-:S04]  /*17d20*/  IMAD.MOV R3, RZ, RZ, -R10 ;  /* 0x000000ffff037224 */ /* 0x004fc800078e0a0a */
[----:B---3--:R-:W-:Y:S01]  /*17d30*/  @P0 IMAD R8, R12, R3, R5 ;  /* 0x000000030c080224 */ /* 0x008fe200078e0205 */
[----:B------:R-:W-:Y:S01]  /*17d40*/  ISETP.NE.U32.AND P0, PT, RZ, UR8, PT ;  /* 0x00000008ff007c0c */ /* 0x000fe2000bf05070 */
[----:B------:R-:W-:-:S03]  /*17d50*/  IMAD.MOV.U32 R3, RZ, RZ, R15 ;  /* 0x000000ffff037224 */ /* 0x000fc600078e000f */
[----:B------:R-:W-:-:S13]  /*17d60*/  ISETP.NE.AND.EX P0, PT, RZ, UR9, PT, P0 ;  /* 0x00000009ff007c0c */ /* 0x000fda000bf05300 */
[----:B------:R-:W-:Y:S05]  /*17d70*/  @!P0 BRA `(.L_x_629) ;  /* 0x0000000000288947 */ /* 0x000fea0003800000 */
[----:B------:R-:W-:Y:S02]  /*17d80*/  ULDC UR7, c[0x0][0x634] ;  /* 0x00018d0000077ab9 */ /* 0x000fe40000000800 */
[----:B------:R-:W-:-:S05]  /*17d90*/  IADD3 R3, P0, R14, UR7, RZ ;  /* 0x000000070e037c10 */ /* 0x000fca000ff1e0ff */
[----:B------:R-:W-:-:S04]  /*17da0*/  IMAD.X R11, RZ, RZ, R15, P0 ;  /* 0x000000ffff0b7224 */ /* 0x000fc800000e060f */
[----:B------:R-:W-:-:S04]  /*17db0*/  IMAD.WIDE.U32 R4, R11, UR8, RZ ;  /* 0x000000080b047c25 */ /* 0x000fc8000f8e00ff */
[----:B------:R-:W-:-:S04]  /*17dc0*/  IMAD.WIDE.U32 R4, P0, R3, UR9, R4 ;  /* 0x0000000903047c25 */ /* 0x000fc8000f800004 */
[----:B------:R-:W-:-:S04]  /*17dd0*/  IMAD.WIDE.U32 R2, R3, UR8, RZ ;  /* 0x0000000803027c25 */ /* 0x000fc8000f8e00ff */
[----:B------:R-:W-:Y:S01]  /*17de0*/  IMAD.MOV.U32 R2, RZ, RZ, R5 ;  /* 0x000000ffff027224 */ /* 0x000fe200078e0005 */
[----:B------:R-:W-:Y:S01]  /*17df0*/  IADD3 RZ, P1, R3, R4, RZ ;  /* 0x0000000403ff7210 */ /* 0x000fe20007f3e0ff */
[----:B------:R-:W-:-:S04]  /*17e00*/  IMAD.X R3, RZ, RZ, RZ, P0 ;  /* 0x000000ffff037224 */ /* 0x000fc800000e06ff */
[----:B------:R-:W-:-:S08]  /*17e10*/  IMAD.WIDE.U32.X R2, R11, UR9, R2, P1 ;  /* 0x000000090b027c25 */ /* 0x000fd000088e0402 */
.L_x_629:
[--C-:B------:R-:W-:Y:S01]  /*17e20*/  SHF.R.U64 R10, R2, UR10, R3.reuse ;  /* 0x0000000a020a7c19 */ /* 0x100fe20008001203 */
[----:B------:R-:W-:Y:S01]  /*17e30*/  ULDC.64 UR8, c[0x0][0x620] ;  /* 0x0001880000087ab9 */ /* 0x000fe20000000a00 */
[----:B------:R-:W-:Y:S01]  /*17e40*/  SHF.R.U32.HI R2, RZ, UR10, R3 ;  /* 0x0000000aff027c19 */ /* 0x000fe20008011603 */
[----:B------:R-:W-:Y:S01]  /*17e50*/  IMAD.MOV.U32 R3, RZ, RZ, R15 ;  /* 0x000000ffff037224 */ /* 0x000fe200078e000f */
[----:B------:R-:W-:Y:S01]  /*17e60*/  IADD3 R11, P0, RZ, -R10, RZ ;  /* 0x8000000aff0b7210 */ /* 0x000fe20007f1e0ff */
[----:B------:R-:W-:-:S04]  /*17e70*/  ULDC UR7, c[0x0][0x618] ;  /* 0x0001860000077ab9 */ /* 0x000fc80000000800 */
[----:B------:R-:W-:-:S04]  /*17e80*/  IMAD.X R2, RZ, RZ, ~R2, P0 ;  /* 0x000000ffff027224 */ /* 0x000fc800000e0e02 */
[----:B------:R-:W-:-:S04]  /*17e90*/  IMAD R2, R2, UR8, RZ ;  /* 0x0000000802027c24 */ /* 0x000fc8000f8e02ff */
[----:B------:R-:W-:Y:S02]  /*17ea0*/  IMAD R5, R11, UR9, R2 ;  /* 0x000000090b057c24 */ /* 0x000fe4000f8e0202 */
[----:B------:R-:W-:-:S04]  /*17eb0*/  IMAD.MOV.U32 R2, RZ, RZ, R14 ;  /* 0x000000ffff027224 */ /* 0x000fc800078e000e */
[----:B------:R-:W-:Y:S01]  /*17ec0*/  IMAD.WIDE.U32 R2, R11, UR8, R2 ;  /* 0x000000080b027c25 */ /* 0x000fe2000f8e0002 */
[----:B------:R-:W-:Y:S02]  /*17ed0*/  ULDC.64 UR8, c[0x0][0x640] ;  /* 0x0001900000087ab9 */ /* 0x000fe40000000a00 */
[----:B------:R-:W-:Y:S01]  /*17ee0*/  ISETP.NE.U32.AND P0, PT, RZ, UR8, PT ;  /* 0x00000008ff007c0c */ /* 0x000fe2000bf05070 */
[----:B------:R-:W-:-:S03]  /*17ef0*/  IMAD.IADD R3, R3, 0x1, R5 ;  /* 0x0000000103037824 */ /* 0x000fc600078e0205 */
[----:B------:R-:W-:Y:S02]  /*17f00*/  ISETP.NE.AND.EX P0, PT, RZ, UR9, PT, P0 ;  /* 0x00000009ff007c0c */ /* 0x000fe4000bf05300 */
[--C-:B------:R-:W-:Y:S02]  /*17f10*/  SHF.R.U64 R11, R2, UR7, R3.reuse ;  /* 0x00000007020b7c19 */ /* 0x100fe40008001203 */
[----:B------:R-:W-:Y:S01]  /*17f20*/  SHF.R.U32.HI R2, RZ, UR7, R3 ;  /* 0x00000007ff027c19 */ /* 0x000fe20008011603 */
[----:B------:R-:W-:-:S03]  /*17f30*/  ULDC UR7, c[0x0][0x608] ;  /* 0x0001820000077ab9 */ /* 0x000fc60000000800 */
[--C-:B------:R-:W-:Y:S02]  /*17f40*/  SHF.R.U64 R12, R11, UR7, R2.reuse ;  /* 0x000000070b0c7c19 */ /* 0x100fe40008001202 */
[----:B------:R-:W-:Y:S01]  /*17f50*/  SHF.R.U32.HI R3, RZ, UR7, R2 ;  /* 0x00000007ff037c19 */ /* 0x000fe20008011602 */
[----:B------:R-:W-:-:S03]  /*17f60*/  ULDC UR7, c[0x0][0x658] ;  /* 0x0001960000077ab9 */ /* 0x000fc60000000800 */
[--C-:B------:R-:W-:Y:S02]  /*17f70*/  SHF.R.U64 R13, R12, UR7, R3.reuse ;  /* 0x000000070c0d7c19 */ /* 0x100fe40008001203 */
[----:B------:R-:W-:-:S03]  /*17f80*/  SHF.R.U32.HI R14, RZ, UR7, R3 ;  /* 0x00000007ff0e7c19 */ /* 0x000fc60008011603 */
[----:B------:R-:W-:Y:S02]  /*17f90*/  IMAD.MOV.U32 R2, RZ, RZ, R13 ;  /* 0x000000ffff027224 */ /* 0x000fe400078e000d */
[----:B------:R-:W-:Y:S01]  /*17fa0*/  IMAD.MOV.U32 R3, RZ, RZ, R14 ;  /* 0x000000ffff037224 */ /* 0x000fe200078e000e */
[----:B------:R-:W-:Y:S06]  /*17fb0*/  @!P0 BRA `(.L_x_630) ;  /* 0x0000000000288947 */ /* 0x000fec0003800000 */
        /* <DEDUP_REMOVED lines=10> */
.L_x_630:
[----:B------:R-:W-:Y:S01]  /*18060*/  ULDC UR7, c[0x0][0x648] ;  /* 0x0001920000077ab9 */ /* 0x000fe20000000800 */
[----:B------:R-:W-:Y:S01]  /*18070*/  LOP3.LUT R12, R12, UR6, RZ, 0xc0, !PT ;  /* 0x000000060c0c7c12 */ /* 0x000fe2000f8ec0ff */
[----:B------:R-:W-:Y:S01]  /*18080*/  UISETP.NE.AND UP0, UPT, UR47, URZ, UPT ;  /* 0x0000003f2f00728c */ /* 0x000fe2000bf05270 */
[----:B------:R-:W-:Y:S01]  /*18090*/  SHF.R.U64 R3, R2, UR7, R3 ;  /* 0x0000000702037c19 */ /* 0x000fe20008001203 */
[----:B------:R-:W-:Y:S01]  /*180a0*/  ULDC UR7, c[0x0][0x638] ;  /* 0x00018e0000077ab9 */ /* 0x000fe20000000800 */
[----:B------:R-:W-:-:S03]  /*180b0*/  IMAD.MOV.U32 R4, RZ, RZ, 0x1 ;  /* 0x00000001ff047424 */ /* 0x000fc600078e00ff */
[----:B------:R-:W-:Y:S01]  /*180c0*/  IMAD.MOV R2, RZ, RZ, -R3 ;  /* 0x000000ffff027224 */ /* 0x000fe200078e0a03 */
[----:B------:R-:W-:Y:S01]  /*180d0*/  PLOP3.LUT P0, PT, PT, PT, UP0, 0x40, 0x0 ;  /* 0x000000000000781c */ /* 0x000fe20003f0e808 */
[----:B------:R-:W-:Y:S01]  /*180e0*/  IMAD R5, R3, UR5, R12 ;  /* 0x0000000503057c24 */ /* 0x000fe2000f8e020c */
[----:B------:R-:W-:Y:S01]  /*180f0*/  PLOP3.LUT P1, PT, PT, PT, UP0, 0x40, 0x0 ;  /* 0x000000000000781c */ /* 0x000fe20003f2e808 */
[----:B------:R-:W-:Y:S01]  /*18100*/  IMAD R13, R2, UR7, R13 ;  /* 0x00000007020d7c24 */ /* 0x000fe2000f8e020d */
[----:B------:R-:W-:Y:S01]  /*18110*/  ULDC UR7, c[0x0][0x610] ;  /* 0x0001840000077ab9 */ /* 0x000fe20000000800 */
[----:B------:R-:W-:Y:S01]  /*18120*/  LOP3.LUT R2, R11, UR4, RZ, 0xc0, !PT ;  /* 0x000000040b027c12 */ /* 0x000fe2000f8ec0ff */
[----:B------:R-:W-:Y:S01]  /*18130*/  IMAD R8, R5, UR7, R8 ;  /* 0x0000000705087c24 */ /* 0x000fe2000f8e0208 */
[----:B------:R-:W-:-:S03]  /*18140*/  ULDC UR7, c[0x0][0x600] ;  /* 0x0001800000077ab9 */ /* 0x000fc60000000800 */
[----:B------:R-:W-:-:S05]  /*18150*/  IMAD R13, R13, UR7, R2 ;  /* 0x000000070d0d7c24 */ /* 0x000fca000f8e0202 */
[----:B------:R-:W-:Y:S02]  /*18160*/  SEL R3, R13, R8, P0 ;  /* 0x000000080d037207 */ /* 0x000fe40000000000 */
[----:B------:R-:W-:-:S07]  /*18170*/  SEL R2, R8, R13, P1 ;  /* 0x0000000d08027207 */ /* 0x000fce0000800000 */
.L_x_628:
[----:B------:R-:W-:Y:S05]  /*18180*/  BSYNC B1 ;  /* 0x0000000000017941 */ /* 0x000fea0003800000 */
.L_x_627:
[----:B------:R-:W-:-:S13]  /*18190*/  LOP3.LUT P0, RZ, R4, 0xff, RZ, 0xc0, !PT ;  /* 0x000000ff04ff7812 */ /* 0x000fda000780c0ff */
[----:B------:R-:W-:Y:S05]  /*181a0*/  @P0 BRA `(.L_x_631) ;  /* 0xfffffff4000c0947 */ /* 0x000fea000383ffff */
[----:B------:R-:W-:Y:S05]  /*181b0*/  BSYNC B0 ;  /* 0x0000000000007941 */ /* 0x000fea0003800000 */
.L_x_620:
[----:B------:R-:W-:-:S03]  /*181c0*/  UMOV UR7, 0xffffffff ;  /* 0xffffffff00077882 */ /* 0x000fc60000000000 */
[----:B------:R-:W-:Y:S05]  /*181d0*/  BRA.DIV UR7, `(.L_x_632) ;  /* 0x0000000607607947 */ /* 0x000fea000b800000 */
[----:B------:R-:W-:-:S13]  /*181e0*/  ELECT P6, URZ, PT ;  /* 0x00000000003f782f */ /* 0x000fda00038c0000 */
.L_x_648:
[----:B------:R-:W-:Y:S04]  /*181f0*/  BSSY B0, `(.L_x_633) ;  /* 0x000003e000007945 */ /* 0x000fe80003800000 */
[----:B------:R-:W-:Y:S05]  /*18200*/  @!P6 BRA `(.L_x_634) ;  /* 0x0000000000f0e947 */ /* 0x000fea0003800000 */
[----:B------:R-:W-:-:S04]  /*18210*/  ULOP3.LUT UR7, UR40, 0x2, URZ, 0xfc, !UPT ;  /* 0x0000000228077892 */ /* 0x000fc8000f8efc3f */
[----:B------:R-:W-:-:S06]  /*18220*/  UISETP.NE.AND UP0, UPT, UR7, 0x3, UPT ;  /* 0x000000030700788c */ /* 0x000fcc000bf05270 */
[----:B------:R-:W-:-:S13]  /*18230*/  PLOP3.LUT P0, PT, PT, PT, UP0, 0x80, 0x0 ;  /* 0x000000000000781c */ /* 0x000fda0003f0f008 */
[----:B------:R-:W-:Y:S05]  /*18240*/  @!P0 BRA `(.L_x_635) ;  /* 0x0000000000048947 */ /* 0x000fea0003800000 */
[----:B------:R-:W-:Y:S01]  /*18250*/  BPT.TRAP 0x1 ;  /* 0x000000040000795c */ /* 0x000fe20000300000 */
.L_x_635:
[----:B------:R-:W0:Y:S01]  /*18260*/  S2R R3, SR_CgaCtaId ;  /* 0x0000000000037919 */ /* 0x000e220000008800 */
[----:B------:R-:W-:-:S04]  /*18270*/  MOV R0, 0x400 ;  /* 0x0000040000007802 */ /* 0x000fc80000000f00 */
[----:B0-----:R-:W-:Y:S02]  /*18280*/  LEA R3, R3, R0, 0x18 ;  /* 0x0000000003037211 */ /* 0x001fe400078ec0ff */
[----:B------:R-:W-:-:S03]  /*18290*/  SHF.L.U32 R0, R7, 0x1f, RZ ;  /* 0x0000001f07007819 */ /* 0x000fc600000006ff */
[----:B------:R-:W-:-:S04]  /*182a0*/  VIADD R3, R3, 0x30 ;  /* 0x0000003003037836 */ /* 0x000fc80000000000 */
[----:B------:R-:W-:-:S04]  /*182b0*/  IMAD R5, R6, 0x8, R3 ;  /* 0x0000000806057824 */ /* 0x000fc800078e0203 */
[----:B------:R-:W0:Y:S02]  /*182c0*/  SYNCS.PHASECHK.TRANS64.TRYWAIT P0, [R5+URZ], R0 ;  /* 0x00000000050075a7 */ /* 0x000e24000800017f */
[----:B0-----:R-:W-:Y:S05]  /*182d0*/  @!P0 BRA `(.L_x_636) ;  /* 0x0000000400408947 */ /* 0x001fea0003800000 */
.L_x_649:
[----:B------:R-:W-:-:S05]  /*182e0*/  VIADD R6, R6, 0x1 ;  /* 0x0000000106067836 */ /* 0x000fca0000000000 */
[----:B------:R-:W-:-:S04]  /*182f0*/  ISETP.NE.AND P0, PT, R6, 0x6, PT ;  /* 0x000000060600780c */ /* 0x000fc80003f05270 */
[----:B0-----:R-:W-:Y:S02]  /*18300*/  SEL R0, RZ, 0x1, P0 ;  /* 0x00000001ff007807 */ /* 0x001fe40000000000 */
[----:B------:R-:W-:Y:S02]  /*18310*/  SEL R6, R6, RZ, P0 ;  /* 0x000000ff06067207 */ /* 0x000fe40000000000 */
[----:B------:R-:W-:-:S03]  /*18320*/  LOP3.LUT R7, R7, R0, RZ, 0x3c, !PT ;  /* 0x0000000007077212 */ /* 0x000fc600078e3cff */
[----:B------:R-:W-:Y:S01]  /*18330*/  IMAD R5, R6, 0x8, R3 ;  /* 0x0000000806057824 */ /* 0x000fe200078e0203 */
[----:B------:R-:W-:-:S04]  /*18340*/  SHF.L.U32 R0, R7, 0x1f, RZ ;  /* 0x0000001f07007819 */ /* 0x000fc800000006ff */
[----:B------:R-:W0:Y:S02]  /*18350*/  SYNCS.PHASECHK.TRANS64.TRYWAIT P0, [R5+URZ], R0 ;  /* 0x00000000050075a7 */ /* 0x000e24000800017f */
[----:B0-----:R-:W-:Y:S05]  /*18360*/  @!P0 BRA `(.L_x_637) ;  /* 0x0000000400308947 */ /* 0x001fea0003800000 */
.L_x_650:
[----:B0-----:R-:W-:-:S05]  /*18370*/  VIADD R0, R6, 0x1 ;  /* 0x0000000106007836 */ /* 0x001fca0000000000 */
[----:B------:R-:W-:-:S04]  /*18380*/  ISETP.NE.AND P0, PT, R0, 0x6, PT ;  /* 0x000000060000780c */ /* 0x000fc80003f05270 */
[----:B------:R-:W-:Y:S02]  /*18390*/  SEL R2, RZ, 0x1, P0 ;  /* 0x00000001ff027807 */ /* 0x000fe40000000000 */
[----:B------:R-:W-:Y:S02]  /*183a0*/  SEL R4, R0, RZ, P0 ;  /* 0x000000ff00047207 */ /* 0x000fe40000000000 */
[----:B------:R-:W-:-:S03]  /*183b0*/  LOP3.LUT R7, R7, R2, RZ, 0x3c, !PT ;  /* 0x0000000207077212 */ /* 0x000fc600078e3cff */
[----:B------:R-:W-:Y:S01]  /*183c0*/  IMAD R5, R4, 0x8, R3 ;  /* 0x0000000804057824 */ /* 0x000fe200078e0203 */
[----:B------:R-:W-:-:S04]  /*183d0*/  SHF.L.U32 R0, R7, 0x1f, RZ ;  /* 0x0000001f07007819 */ /* 0x000fc800000006ff */
[----:B------:R-:W0:Y:S02]  /*183e0*/  SYNCS.PHASECHK.TRANS64.TRYWAIT P0, [R5+URZ], R0 ;  /* 0x00000000050075a7 */ /* 0x000e24000800017f */
[----:B0-----:R-:W-:Y:S05]  /*183f0*/  @!P0 BRA `(.L_x_638) ;  /* 0x0000000400208947 */ /* 0x001fea0003800000 */
.L_x_651:
        /* <DEDUP_REMOVED lines=9> */
.L_x_652:
        /* <DEDUP_REMOVED lines=9> */
.L_x_653:
[----:B0-----:R-:W-:-:S05]  /*18520*/  VIADD R0, R4, 0x1 ;  /* 0x0000000104007836 */ /* 0x001fca0000000000 */
[----:B------:R-:W-:-:S04]  /*18530*/  ISETP.NE.AND P0, PT, R0, 0x6, PT ;  /* 0x000000060000780c */ /* 0x000fc80003f05270 */
[----:B------:R-:W-:Y:S02]  /*18540*/  SEL R2, RZ, 0x1, P0 ;  /* 0x00000001ff027807 */ /* 0x000fe40000000000 */
[----:B------:R-:W-:Y:S02]  /*18550*/  SEL R0, R0, RZ, P0 ;  /* 0x000000ff00007207 */ /* 0x000fe40000000000 */
[----:B------:R-:W-:-:S03]  /*18560*/  LOP3.LUT R2, R7, R2, RZ, 0x3c, !PT ;  /* 0x0000000207027212 */ /* 0x000fc600078e3cff */
[----:B------:R-:W-:Y:S01]  /*18570*/  IMAD R3, R0, 0x8, R3 ;  /* 0x0000000800037824 */ /* 0x000fe200078e0203 */
[----:B------:R-:W-:-:S07]  /*18580*/  SHF.L.U32 R0, R2, 0x1f, RZ ;  /* 0x0000001f02007819 */ /* 0x000fce00000006ff */
.L_x_641:
[----:B0-----:R0:W1:Y:S02]  /*18590*/  SYNCS.PHASECHK.TRANS64.TRYWAIT P0, [R3+URZ], R0 ;  /* 0x00000000030075a7 */ /* 0x001064000800017f */
[----:B-1----:R-:W-:Y:S05]  /*185a0*/  @!P0 NANOSLEEP.SYNCS 0x989680 ;  /* 0x009896800000895d */ /* 0x002fea0003900000 */
[----:B------:R-:W1:Y:S02]  /*185b0*/  @!P0 SYNCS.PHASECHK.TRANS64 P0, [R3+URZ], R0 ;  /* 0x00000000030085a7 */ /* 0x000e64000800007f */
[----:B-1----:R-:W-:Y:S05]  /*185c0*/  @!P0 BRA `(.L_x_641) ;  /* 0xfffffffc00f08947 */ /* 0x002fea000383ffff */
.L_x_634:
[----:B------:R-:W-:Y:S05]  /*185d0*/  BSYNC B0 ;  /* 0x0000000000007941 */ /* 0x000fea0003800000 */
.L_x_633:
[----:B------:R-:W-:Y:S05]  /*185e0*/  EXIT ;  /* 0x000000000000794d */ /* 0x000fea0003800000 */
.L_x_21:
[----:B--2---:R2:W3:Y:S02]  /*185f0*/  SYNCS.PHASECHK.TRANS64.TRYWAIT P1, [R3+URZ], R2 ;  /* 0x00000002030075a7 */ /* 0x0044e4000802017f */
[----:B---3--:R-:W-:Y:S05]  /*18600*/  @!P1 NANOSLEEP.SYNCS 0x989680 ;  /* 0x009896800000995d */ /* 0x008fea0003900000 */
[----:B------:R-:W3:Y:S02]  /*18610*/  @!P1 SYNCS.PHASECHK.TRANS64 P1, [R3+URZ], R2 ;  /* 0x00000002030095a7 */ /* 0x000ee4000802007f */
[----:B---3--:R-:W-:Y:S05]  /*18620*/  @!P1 BRA `(.L_x_21) ;  /* 0xfffffffc00f09947 */ /* 0x008fea000383ffff */
[----:B------:R-:W-:Y:S05]  /*18630*/  BRA `(.L_x_20) ;  /* 0xfffffe90004c7947 */ /* 0x000fea000383ffff */
.L_x_26:
[----:B-1----:R1:W2:Y:S02]  /*18640*/  SYNCS.PHASECHK.TRANS64.TRYWAIT P1, [R4+URZ], R5 ;  /* 0x00000005040075a7 */ /* 0x0022a4000802017f */
[----:B--2---:R-:W-:Y:S05]  /*18650*/  @!P1 NANOSLEEP.SYNCS 0x989680 ;  /* 0x009896800000995d */ /* 0x004fea0003900000 */
[----:B------:R-:W2:Y:S02]  /*18660*/  @!P1 SYNCS.PHASECHK.TRANS64 P1, [R4+URZ], R5 ;  /* 0x00000005040095a7 */ /* 0x000ea4000802007f */
[----:B--2---:R-:W-:Y:S05]  /*18670*/  @!P1 BRA `(.L_x_26) ;  /* 0xfffffffc00f09947 */ /* 0x004fea000383ffff */
[----:B------:R-:W-:Y:S05]  /*18680*/  BRA `(.L_x_25) ;  /* 0xfffffea800447947 */ /* 0x000fea000383ffff */
.L_x_621:
[----:B------:R-:W-:Y:S01]  /*18690*/  BSSY B1, `(.L_x_642) ;  /* 0x0000006000017945 */ /* 0x000fe20003800000 */
[----:B------:R-:W-:-:S07]  /*186a0*/  IMAD.MOV.U32 R15, RZ, RZ, -0x1 ;  /* 0xffffffffff0f7424 */ /* 0x000fce00078e00ff */
[----:B------:R-:W-:Y:S05]  /*186b0*/  WARPSYNC.COLLECTIVE R15, `(.L_x_643) ;  /* 0x000000000f0c7348 */ /* 0x000fea0003c00000 */
[----:B------:R-:W-:Y:S02]  /*186c0*/  ELECT P6, UR62, PT ;  /* 0x00000000003e782f */ /* 0x000fe400038c0000 */
[----:B------:R-:W-:Y:S01]  /*186d0*/  MOV R14, UR62 ;  /* 0x0000003e000e7c02 */ /* 0x000fe20008000f00 */
[----:B------:R-:W-:Y:S10]  /*186e0*/  ENDCOLLECTIVE ;  /* 0x000000000000791b */ /* 0x000ff40003800000 */
.L_x_643:
[----:B------:R-:W-:Y:S05]  /*186f0*/  BSYNC B1 ;  /* 0x0000000000017941 */ /* 0x000fea0003800000 */
.L_x_642:
[----:B------:R-:W-:Y:S05]  /*18700*/  BRA `(.L_x_644) ;  /* 0xffffffec00c07947 */ /* 0x000fea000383ffff */
.L_x_624:
[----:B0-----:R0:W1:Y:S02]  /*18710*/  SYNCS.PHASECHK.TRANS64.TRYWAIT P0, [R11+URZ+0x30], R8 ;  /* 0x000030080b0075a7 */ /* 0x001064000800017f */
[----:B-1----:R-:W-:Y:S05]  /*18720*/  @!P0 NANOSLEEP.SYNCS 0x989680 ;  /* 0x009896800000895d */ /* 0x002fea0003900000 */
[----:B------:R-:W1:Y:S02]  /*18730*/  @!P0 SYNCS.PHASECHK.TRANS64 P0, [R11+URZ+0x30], R8 ;  /* 0x000030080b0085a7 */ /* 0x000e64000800007f */
[----:B-1----:R-:W-:Y:S05]  /*18740*/  @!P0 BRA `(.L_x_624) ;  /* 0xfffffffc00f08947 */ /* 0x002fea000383ffff */
[----:B------:R-:W-:Y:S05]  /*18750*/  BRA `(.L_x_645) ;  /* 0xffffffec00fc7947 */ /* 0x000fea000383ffff */
.L_x_632:
[----:B------:R-:W-:Y:S01]  /*18760*/  BSSY B0, `(.L_x_646) ;  /* 0x0000006000007945 */ /* 0x000fe20003800000 */
[----:B------:R-:W-:-:S07]  /*18770*/  IMAD.MOV.U32 R15, RZ, RZ, -0x1 ;  /* 0xffffffffff0f7424 */ /* 0x000fce00078e00ff */
[----:B------:R-:W-:Y:S05]  /*18780*/  WARPSYNC.COLLECTIVE R15, `(.L_x_647) ;  /* 0x000000000f0c7348 */ /* 0x000fea0003c00000 */
[----:B------:R-:W-:Y:S02]  /*18790*/  ELECT P6, UR62, PT ;  /* 0x00000000003e782f */ /* 0x000fe400038c0000 */
[----:B------:R-:W-:Y:S01]  /*187a0*/  MOV R14, UR62 ;  /* 0x0000003e000e7c02 */ /* 0x000fe20008000f00 */
[----:B------:R-:W-:Y:S10]  /*187b0*/  ENDCOLLECTIVE ;  /* 0x000000000000791b */ /* 0x000ff40003800000 */
.L_x_647:
[----:B------:R-:W-:Y:S05]  /*187c0*/  BSYNC B0 ;  /* 0x0000000000007941 */ /* 0x000fea0003800000 */
.L_x_646:
[----:B------:R-:W-:Y:S05]  /*187d0*/  BRA `(.L_x_648) ;  /* 0xfffffff800847947 */ /* 0x000fea000383ffff */
.L_x_636:
[----:B0-----:R0:W1:Y:S02]  /*187e0*/  SYNCS.PHASECHK.TRANS64.TRYWAIT P0, [R5+URZ], R0 ;  /* 0x00000000050075a7 */ /* 0x001064000800017f */
[----:B-1----:R-:W-:Y:S05]  /*187f0*/  @!P0 NANOSLEEP.SYNCS 0x989680 ;  /* 0x009896800000895d */ /* 0x002fea0003900000 */
[----:B------:R-:W1:Y:S02]  /*18800*/  @!P0 SYNCS.PHASECHK.TRANS64 P0, [R5+URZ], R0 ;  /* 0x00000000050085a7 */ /* 0x000e64000800007f */
[----:B-1----:R-:W-:Y:S05]  /*18810*/  @!P0 BRA `(.L_x_636) ;  /* 0xfffffffc00f08947 */ /* 0x002fea000383ffff */
[----:B------:R-:W-:Y:S05]  /*18820*/  BRA `(.L_x_649) ;  /* 0xfffffff800ac7947 */ /* 0x000fea000383ffff */
.L_x_637:
[----:B0-----:R0:W1:Y:S02]  /*18830*/  SYNCS.PHASECHK.TRANS64.TRYWAIT P0, [R5+URZ], R0 ;  /* 0x00000000050075a7 */ /* 0x001064000800017f */
[----:B-1----:R-:W-:Y:S05]  /*18840*/  @!P0 NANOSLEEP.SYNCS 0x989680 ;  /* 0x009896800000895d */ /* 0x002fea0003900000 */
[----:B------:R-:W1:Y:S02]  /*18850*/  @!P0 SYNCS.PHASECHK.TRANS64 P0, [R5+URZ], R0 ;  /* 0x00000000050085a7 */ /* 0x000e64000800007f */
[----:B-1----:R-:W-:Y:S05]  /*18860*/  @!P0 BRA `(.L_x_637) ;  /* 0xfffffffc00f08947 */ /* 0x002fea000383ffff */
[----:B------:R-:W-:Y:S05]  /*18870*/  BRA `(.L_x_650) ;  /* 0xfffffff800bc7947 */ /* 0x000fea000383ffff */
.L_x_638:
[----:B0-----:R0:W1:Y:S02]  /*18880*/  SYNCS.PHASECHK.TRANS64.TRYWAIT P0, [R5+URZ], R0 ;  /* 0x00000000050075a7 */ /* 0x001064000800017f */
[----:B-1----:R-:W-:Y:S05]  /*18890*/  @!P0 NANOSLEEP.SYNCS 0x989680 ;  /* 0x009896800000895d */ /* 0x002fea0003900000 */
[----:B------:R-:W1:Y:S02]  /*188a0*/  @!P0 SYNCS.PHASECHK.TRANS64 P0, [R5+URZ], R0 ;  /* 0x00000000050085a7 */ /* 0x000e64000800007f */
[----:B-1----:R-:W-:Y:S05]  /*188b0*/  @!P0 BRA `(.L_x_638) ;  /* 0xfffffffc00f08947 */ /* 0x002fea000383ffff */
[----:B------:R-:W-:Y:S05]  /*188c0*/  BRA `(.L_x_651) ;  /* 0xfffffff800cc7947 */ /* 0x000fea000383ffff */
.L_x_639:
[----:B0-----:R0:W1:Y:S02]  /*188d0*/  SYNCS.PHASECHK.TRANS64.TRYWAIT P0, [R5+URZ], R0 ;  /* 0x00000000050075a7 */ /* 0x001064000800017f */
[----:B-1----:R-:W-:Y:S05]  /*188e0*/  @!P0 NANOSLEEP.SYNCS 0x989680 ;  /* 0x009896800000895d */ /* 0x002fea0003900000 */
[----:B------:R-:W1:Y:S02]  /*188f0*/  @!P0 SYNCS.PHASECHK.TRANS64 P0, [R5+URZ], R0 ;  /* 0x00000000050085a7 */ /* 0x000e64000800007f */
[----:B-1----:R-:W-:Y:S05]  /*18900*/  @!P0 BRA `(.L_x_639) ;  /* 0xfffffffc00f08947 */ /* 0x002fea000383ffff */
[----:B------:R-:W-:Y:S05]  /*18910*/  BRA `(.L_x_652) ;  /* 0xfffffff800dc7947 */ /* 0x000fea000383ffff */
.L_x_640:
[----:B0-----:R0:W1:Y:S02]  /*18920*/  SYNCS.PHASECHK.TRANS64.TRYWAIT P0, [R5+URZ], R0 ;  /* 0x00000000050075a7 */ /* 0x001064000800017f */
[----:B-1----:R-:W-:Y:S05]  /*18930*/  @!P0 NANOSLEEP.SYNCS 0x989680 ;  /* 0x009896800000895d */ /* 0x002fea0003900000 */
[----:B------:R-:W1:Y:S02]  /*18940*/  @!P0 SYNCS.PHASECHK.TRANS64 P0, [R5+URZ], R0 ;  /* 0x00000000050085a7 */ /* 0x000e64000800007f */
[----:B-1----:R-:W-:Y:S05]  /*18950*/  @!P0 BRA `(.L_x_640) ;  /* 0xfffffffc00f08947 */ /* 0x002fea000383ffff */
[----:B------:R-:W-:Y:S05]  /*18960*/  BRA `(.L_x_653) ;  /* 0xfffffff800ec7947 */ /* 0x000fea000383ffff */
.L_x_654:
[----:B------:R-:W-:-:S00]  /*18970*/  BRA `(.L_x_654) ;  /* 0xfffffffc00fc7947 */ /* 0x000fc0000383ffff */
[----:B------:R-:W-:-:S00]  /*18980*/  NOP ;  /* 0x0000000000007918 */ /* 0x000fc00000000000 */
[----:B------:R-:W-:-:S00]  /*18990*/  NOP ;  /* 0x0000000000007918 */ /* 0x000fc00000000000 */
[----:B------:R-:W-:-:S00]  /*189a0*/  NOP ;  /* 0x0000000000007918 */ /* 0x000fc00000000000 */
[----:B------:R-:W-:-:S00]  /*189b0*/  NOP ;  /* 0x0000000000007918 */ /* 0x000fc00000000000 */
[----:B------:R-:W-:-:S00]  /*189c0*/  NOP ;  /* 0x0000000000007918 */ /* 0x000fc00000000000 */
[----:B------:R-:W-:-:S00]  /*189d0*/  NOP ;  /* 0x0000000000007918 */ /* 0x000fc00000000000 */
[----:B------:R-:W-:-:S00]  /*189e0*/  NOP ;  /* 0x0000000000007918 */ /* 0x000fc00000000000 */
[----:B------:R-:W-:-:S00]  /*189f0*/  NOP ;  /* 0x0000000000007918 */ /* 0x000fc00000000000 */
.L_x_655:


//--------------------- .nv.global.init           --------------------------
	.section	.nv.global.init,"aw",@progbits
.nv.global.init:
	.type		$str$22,@object
	.size		$str$22,($str$23 - $str$22)
$str$22:
        /*0000*/ 	.byte	0x6b, 0x5f, 0x74, 0x69, 0x6c, 0x65, 0x5f, 0x63, 0x6f, 0x75, 0x6e, 0x74, 0x20, 0x3e, 0x3d, 0x20
        /*0010*/ 	.byte	0x31, 0x00
	.type		$str$23,@object
	.size		$str$23,(__unnamed_1 - $str$23)
$str$23:
        /*0012*/ 	.byte	0x2f, 0x74, 0x6d, 0x70, 0x2f, 0x63, 0x75, 0x74, 0x6c, 0x61, 0x73, 0x73, 0x5f, 0x73, 0x77, 0x65
        /*0022*/ 	.byte	0x65, 0x70, 0x5f, 0x73, 0x72, 0x63, 0x2f, 0x69, 0x6e, 0x63, 0x6c, 0x75, 0x64, 0x65, 0x2f, 0x63
        /*0032*/ 	.byte	0x75, 0x74, 0x6c, 0x61, 0x73, 0x73, 0x2f, 0x67, 0x65, 0x6d, 0x6d, 0x2f, 0x63, 0x6f, 0x6c, 0x6c
        /*0042*/ 	.byte	0x65, 0x63, 0x74, 0x69, 0x76, 0x65, 0x2f, 0x73, 0x6d, 0x39, 0x30, 0x5f, 0x6d, 0x6d, 0x61, 0x5f
        /*0052*/ 	.byte	0x74, 0x6d, 0x61, 0x5f, 0x67, 0x6d, 0x6d, 0x61, 0x5f, 0x73, 0x73, 0x5f, 0x77, 0x61, 0x72, 0x70
        /*0062*/ 	.byte	0x73, 0x70, 0x65, 0x63, 0x69, 0x61, 0x6c, 0x69, 0x7a, 0x65, 0x64, 0x2e, 0x68, 0x70, 0x70, 0x00
	.type		__unnamed_1,@object
	.size		__unnamed_1,(.L_0 - __unnamed_1)
__unnamed_1:
        /* <DEDUP_REMOVED lines=173> */
        /*0b42*/ 	.byte	0x3a, 0x69, 0x64, 0x65, 0x6e, 0x74, 0x69, 0x74, 0x79, 0x5d, 0x00
.L_0:


//--------------------- .nv.shared._ZN7cutlass13device_kernelINS_4gemm6kernel13GemmUniversalIN4cute5tupleIJiiiiEEENS1_10collective13CollectiveMmaINS1_34MainloopSm90TmaGmmaWarpSpecializedILi6ENS5_IJNS4_1CILi2EEENSA_ILi1EEESC_EEENS1_35KernelTmaWarpSpecializedCooperativeEEENS5_IJNSA_ILi384EEENSA_ILi192EEENSA_ILi64EEEEEEaNS5_IJlSC_lEEEaSK_NS4_8TiledMMAINS4_8MMA_AtomIJNS4_4SM904GMMA27MMA_64x192x32_S32S8S8_SS_TNEEEENS4_6LayoutISD_NS5_IJSC_NSA_ILi0EEESS_EEEEENS5_IJNS4_10UnderscoreESV_SV_EEEEENS4_13SM90_TMA_LOADENS4_14ComposedLayoutINS4_7SwizzleILi2ELi4ELi3EEENS4_18smem_ptr_flag_bitsILi8EEENSR_INS5_IJNSA_ILi8EEESI_EEENS5_IJSI_SC_EEEEEEEvNS4_8identityENS4_23SM90_TMA_LOAD_MULTICASTES18_vS19_EENS_8epilogue10collective6detail29Sm90TmaWarpSpecializedAdapterINS1D_15DefaultEpilogueIaSK_SK_NS1C_6thread17LinearCombinationIaLi1EiiLNS1H_9ScaleType4KindE0ELNS_15FloatRoundStyleE2EaEENS1_15EpilogueDefaultEEEEEvvEEEEvNT_6ParamsE --------------------------
	.section	.nv.shared._ZN7cutlass13device_kernelINS_4gemm6kernel13GemmUniversalIN4cute5tupleIJiiiiEEENS1_10collective13CollectiveMmaINS1_34MainloopSm90TmaGmmaWarpSpecializedILi6ENS5_IJNS4_1CILi2EEENSA_ILi1EEESC_EEENS1_35KernelTmaWarpSpecializedCooperativeEEENS5_IJNSA_ILi384EEENSA_ILi192EEENSA_ILi64EEEEEEaNS5_IJlSC_lEEEaSK_NS4_8TiledMMAINS4_8MMA_AtomIJNS4_4SM904GMMA27MMA_64x192x32_S32S8S8_SS_TNEEEENS4_6LayoutISD_NS5_IJSC_NSA_ILi0EEESS_EEEEENS5_IJNS4_10UnderscoreESV_SV_EEEEENS4_13SM90_TMA_LOADENS4_14ComposedLayoutINS4_7SwizzleILi2ELi4ELi3EEENS4_18smem_ptr_flag_bitsILi8EEENSR_INS5_IJNSA_ILi8EEESI_EEENS5_IJSI_SC_EEEEEEEvNS4_8identityENS4_23SM90_TMA_LOAD_MULTICASTES18_vS19_EENS_8epilogue10collective6detail29Sm90TmaWarpSpecializedAdapterINS1D_15DefaultEpilogueIaSK_SK_NS1C_6thread17LinearCombinationIaLi1EiiLNS1H_9ScaleType4KindE0ELNS_15FloatRoundStyleE2EaEENS1_15EpilogueDefaultEEEEEvvEEEEvNT_6ParamsE,"aw",@nobits
	.sectionflags	@""
	.align	16
	.zero		1024


//--------------------- .nv.shared.reserved.0     --------------------------
	.section	.nv.shared.reserved.0,"aw",@nobits
	.weak		__nv_reservedSMEM_offset_0_alias
	.size		__nv_reservedSMEM_offset_0_alias, 0, 0
	.other		__nv_reservedSMEM_offset_0_alias,@"STO_CUDA_RESERVED_SHARED STV_DEFAULT"
__nv_reservedSMEM_offset_0_alias:
	.zero		0


//--------------------- .nv.global                --------------------------
	.section	.nv.global,"aw",@nobits
.nv.global:
	.type		_ZN39_INTERNAL_21c8d6c3_4_k_cu_1fd012ef_97434cute1_E,@object
	.size		_ZN39_INTERNAL_21c8d6c3_4_k_cu_1fd012ef_97434cute1_E,(_ZN39_INTERNAL_21c8d6c3_4_k_cu_1fd012ef_97434cuda3std3__45__cpo6cbeginE - _ZN39_INTERNAL_21c8d6c3_4_k_cu_1fd012ef_97434cute1_E)
_ZN39_INTERNAL_21c8d6c3_4_k_cu_1fd012ef_97434cute1_E:
	.zero		1
	.type		_ZN39_INTERNAL_21c8d6c3_4_k_cu_1fd012ef_97434cuda3std3__45__cpo6cbeginE,@object
	.size		_ZN39_INTERNAL_21c8d6c3_4_k_cu_1fd012ef_97434cuda3std3__45__cpo6cbeginE,(_ZN39_INTERNAL_21c8d6c3_4_k_cu_1fd012ef_97434cuda3std3__48in_placeE - _ZN39_INTERNAL_21c8d6c3_4_k_cu_1fd012ef_97434cuda3std3__45__cpo6cbeginE)
_ZN39_INTERNAL_21c8d6c3_4_k_cu_1fd012ef_97434cuda3std3__45__cpo6cbeginE:
	.zero		1
	.type		_ZN39_INTERNAL_21c8d6c3_4_k_cu_1fd012ef_97434cuda3std3__48in_placeE,@object
	.size		_ZN39_INTERNAL_21c8d6c3_4_k_cu_1fd012ef_97434cuda3std3__48in_placeE,(_ZN39_INTERNAL_21c8d6c3_4_k_cu_1fd012ef_97434cuda3std6ranges3__45__cpo9iter_moveE - _ZN39_INTERNAL_21c8d6c3_4_k_cu_1fd012ef_97434cuda3std3__48in_placeE)
_ZN39_INTERNAL_21c8d6c3_4_k_cu_1fd012ef_97434cuda3std3__48in_placeE:
	.zero		1
	.type		_ZN39_INTERNAL_21c8d6c3_4_k_cu_1fd012ef_97434cuda3std6ranges3__45__cpo9iter_moveE,@object
	.size		_ZN39_INTERNAL_21c8d6c3_4_k_cu_1fd012ef_97434cuda3std6ranges3__45__cpo9iter_moveE,(_ZN39_INTERNAL_21c8d6c3_4_k_cu_1fd012ef_97434cuda3std3__45__cpo5beginE - _ZN39_INTERNAL_21c8d6c3_4_k_cu_1fd012ef_97434cuda3std6ranges3__45__cpo9iter_moveE)
_ZN39_INTERNAL_21c8d6c3_4_k_cu_1fd012ef_97434cuda3std6ranges3__45__cpo9iter_moveE:
	.zero		1
	.type		_ZN39_INTERNAL_21c8d6c3_4_k_cu_1fd012ef_97434cuda3std3__45__cpo5beginE,@object
	.size		_ZN39_INTERNAL_21c8d6c3_4_k_cu_1fd012ef_97434cuda3std3__45__cpo5beginE,(_ZN39_INTERNAL_21c8d6c3_4_k_cu_1fd012ef_97434cuda3std3__441_GLOBAL__N__21c8d6c3_4_k_cu_1fd012ef_97436ignoreE - _ZN39_INTERNAL_21c8d6c3_4_k_cu_1fd012ef_97434cuda3std3__45__cpo5beginE)
_ZN39_INTERNAL_21c8d6c3_4_k_cu_1fd012ef_97434cuda3std3__45__cpo5beginE:
	.zero		1
	.type		_ZN39_INTERNAL_21c8d6c3_4_k_cu_1fd012ef_97434cuda3std3__441_GLOBAL__N__21c8d6c3_4_k_cu_1fd012ef_97436ignoreE,@object
	.size		_ZN39_INTERNAL_21c8d6c3_4_k_cu_1fd012ef_97434cuda3std3__441_GLOBAL__N__21c8d6c3_4_k_cu_1fd012ef_97436ignoreE,(_ZN39_INTERNAL_21c8d6c3_4_k_cu_1fd012ef_97434cute7productE - _ZN39_INTERNAL_21c8d6c3_4_k_cu_1fd012ef_97434cuda3std3__441_GLOBAL__N__21c8d6c3_4_k_cu_1fd012ef_97436ignoreE)
_ZN39_INTERNAL_21c8d6c3_4_k_cu_1fd012ef_97434cuda3std3__441_GLOBAL__N__21c8d6c3_4_k_cu_1fd012ef_97436ignoreE:
	.zero		1
	.type		_ZN39_INTERNAL_21c8d6c3_4_k_cu_1fd012ef_97434cute7productE,@object
	.size		_ZN39_INTERNAL_21c8d6c3_4_k_cu_1fd012ef_97434cute7productE,(_ZN39_INTERNAL_21c8d6c3_4_k_cu_1fd012ef_97434cuda3std3__45__cpo3endE - _ZN39_INTERNAL_21c8d6c3_4_k_cu_1fd012ef_97434cute7productE)
_ZN39_INTERNAL_21c8d6c3_4_k_cu_1fd012ef_97434cute7productE:
	.zero		1
	.type		_ZN39_INTERNAL_21c8d6c3_4_k_cu_1fd012ef_97434cuda3std3__45__cpo3endE,@object
	.size		_ZN39_INTERNAL_21c8d6c3_4_k_cu_1fd012ef_97434cuda3std3__45__cpo3endE,(_ZN39_INTERNAL_21c8d6c3_4_k_cu_1fd012ef_97434cuda3std3__419piecewise_constructE - _ZN39_INTERNAL_21c8d6c3_4_k_cu_1fd012ef_97434cuda3std3__45__cpo3endE)
_ZN39_INTERNAL_21c8d6c3_4_k_cu_1fd012ef_97434cuda3std3__45__cpo3endE:
	.zero		1
	.type		_ZN39_INTERNAL_21c8d6c3_4_k_cu_1fd012ef_97434cuda3std3__419piecewise_constructE,@object
	.size		_ZN39_INTERNAL_21c8d6c3_4_k_cu_1fd012ef_97434cuda3std3__419piecewise_constructE,(_ZN39_INTERNAL_21c8d6c3_4_k_cu_1fd012ef_97434cuda3std3__45__cpo4cendE - _ZN39_INTERNAL_21c8d6c3_4_k_cu_1fd012ef_97434cuda3std3__419piecewise_constructE)
_ZN39_INTERNAL_21c8d6c3_4_k_cu_1fd012ef_97434cuda3std3__419piecewise_constructE:
	.zero		1
	.type		_ZN39_INTERNAL_21c8d6c3_4_k_cu_1fd012ef_97434cuda3std3__45__cpo4cendE,@object
	.size		_ZN39_INTERNAL_21c8d6c3_4_k_cu_1fd012ef_97434cuda3std3__45__cpo4cendE,(_ZN39_INTERNAL_21c8d6c3_4_k_cu_1fd012ef_97434cuda3std6ranges3__45__cpo4swapE - _ZN39_INTERNAL_21c8d6c3_4_k_cu_1fd012ef_97434cuda3std3__45__cpo4cendE)
_ZN39_INTERNAL_21c8d6c3_4_k_cu_1fd012ef_97434cuda3std3__45__cpo4cendE:
	.zero		1
	.type		_ZN39_INTERNAL_21c8d6c3_4_k_cu_1fd012ef_97434cuda3std6ranges3__45__cpo4swapE,@object
	.size		_ZN39_INTERNAL_21c8d6c3_4_k_cu_1fd012ef_97434cuda3std6ranges3__45__cpo4swapE,(.L_8 - _ZN39_INTERNAL_21c8d6c3_4_k_cu_1fd012ef_97434cuda3std6ranges3__45__cpo4swapE)
_ZN39_INTERNAL_21c8d6c3_4_k_cu_1fd012ef_97434cuda3std6ranges3__45__cpo4swapE:
	.zero		1
.L_8:


//--------------------- .nv.constant0._ZN7cutlass13device_kernelINS_4gemm6kernel13GemmUniversalIN4cute5tupleIJiiiiEEENS1_10collective13CollectiveMmaINS1_34MainloopSm90TmaGmmaWarpSpecializedILi6ENS5_IJNS4_1CILi2EEENSA_ILi1EEESC_EEENS1_35KernelTmaWarpSpecializedCooperativeEEENS5_IJNSA_ILi384EEENSA_ILi192EEENSA_ILi64EEEEEEaNS5_IJlSC_lEEEaSK_NS4_8TiledMMAINS4_8MMA_AtomIJNS4_4SM904GMMA27MMA_64x192x32_S32S8S8_SS_TNEEEENS4_6LayoutISD_NS5_IJSC_NSA_ILi0EEESS_EEEEENS5_IJNS4_10UnderscoreESV_SV_EEEEENS4_13SM90_TMA_LOADENS4_14ComposedLayoutINS4_7SwizzleILi2ELi4ELi3EEENS4_18smem_ptr_flag_bitsILi8EEENSR_INS5_IJNSA_ILi8EEESI_EEENS5_IJSI_SC_EEEEEEEvNS4_8identityENS4_23SM90_TMA_LOAD_MULTICASTES18_vS19_EENS_8epilogue10collective6detail29Sm90TmaWarpSpecializedAdapterINS1D_15DefaultEpilogueIaSK_SK_NS1C_6thread17LinearCombinationIaLi1EiiLNS1H_9ScaleType4KindE0ELNS_15FloatRoundStyleE2EaEENS1_15EpilogueDefaultEEEEEvvEEEEvNT_6ParamsE --------------------------
	.section	.nv.constant0._ZN7cutlass13device_kernelINS_4gemm6kernel13GemmUniversalIN4cute5tupleIJiiiiEEENS1_10collective13CollectiveMmaINS1_34MainloopSm90TmaGmmaWarpSpecializedILi6ENS5_IJNS4_1CILi2EEENSA_ILi1EEESC_EEENS1_35KernelTmaWarpSpecializedCooperativeEEENS5_IJNSA_ILi384EEENSA_ILi192EEENSA_ILi64EEEEEEaNS5_IJlSC_lEEEaSK_NS4_8TiledMMAINS4_8MMA_AtomIJNS4_4SM904GMMA27MMA_64x192x32_S32S8S8_SS_TNEEEENS4_6LayoutISD_NS5_IJSC_NSA_ILi0EEESS_EEEEENS5_IJNS4_10UnderscoreESV_SV_EEEEENS4_13SM90_TMA_LOADENS4_14ComposedLayoutINS4_7SwizzleILi2ELi4ELi3EEENS4_18smem_ptr_flag_bitsILi8EEENSR_INS5_IJNSA_ILi8EEESI_EEENS5_IJSI_SC_EEEEEEEvNS4_8identityENS4_23SM90_TMA_LOAD_MULTICASTES18_vS19_EENS_8epilogue10collective6detail29Sm90TmaWarpSpecializedAdapterINS1D_15DefaultEpilogueIaSK_SK_NS1C_6thread17LinearCombinationIaLi1EiiLNS1H_9ScaleType4KindE0ELNS_15FloatRoundStyleE2EaEENS1_15EpilogueDefaultEEEEEvvEEEEvNT_6ParamsE,"a",@progbits
	.sectionflags	@""
	.align	4
.nv.constant0._ZN7cutlass13device_kernelINS_4gemm6kernel13GemmUniversalIN4cute5tupleIJiiiiEEENS1_10collective13CollectiveMmaINS1_34MainloopSm90TmaGmmaWarpSpecializedILi6ENS5_IJNS4_1CILi2EEENSA_ILi1EEESC_EEENS1_35KernelTmaWarpSpecializedCooperativeEEENS5_IJNSA_ILi384EEENSA_ILi192EEENSA_ILi64EEEEEEaNS5_IJlSC_lEEEaSK_NS4_8TiledMMAINS4_8MMA_AtomIJNS4_4SM904GMMA27MMA_64x192x32_S32S8S8_SS_TNEEEENS4_6LayoutISD_NS5_IJSC_NSA_ILi0EEESS_EEEEENS5_IJNS4_10UnderscoreESV_SV_EEEEENS4_13SM90_TMA_LOADENS4_14ComposedLayoutINS4_7SwizzleILi2ELi4ELi3EEENS4_18smem_ptr_flag_bitsILi8EEENSR_INS5_IJNSA_ILi8EEESI_EEENS5_IJSI_SC_EEEEEEEvNS4_8identityENS4_23SM90_TMA_LOAD_MULTICASTES18_vS19_EENS_8epilogue10collective6detail29Sm90TmaWarpSpecializedAdapterINS1D_15DefaultEpilogueIaSK_SK_NS1C_6thread17LinearCombinationIaLi1EiiLNS1H_9ScaleType4KindE0ELNS_15FloatRoundStyleE2EaEENS1_15EpilogueDefaultEEEEEvvEEEEvNT_6ParamsE:
	.zero		1664


//--------------------- SYMBOLS --------------------------

	.type		.nv.reservedSmem.offset0,@object
	.size		.nv.reservedSmem.offset0,0x4
	.type		__assertfail,@function
